def matmul_kernel(
    a_ptr,
    b_ptr,
    c_ptr,
    M,
    N,
    K,
    stride_am,
    stride_ak,
    stride_bk,
    stride_bn,
    stride_cm,
    stride_cn,
    BLOCK_M: tl.constexpr,
    BLOCK_N: tl.constexpr,
    BLOCK_K: tl.constexpr,
    GROUP_M: tl.constexpr,
):
    pid = tl.program_id(axis=0)
    num_pid_m = tl.cdiv(M, BLOCK_M)
    num_pid_n = tl.cdiv(N, BLOCK_N)
    num_pid_in_group = GROUP_M * num_pid_n
    group_id = pid // num_pid_in_group
    first_pid_m = group_id * GROUP_M
    group_size_m = min(num_pid_m - first_pid_m, GROUP_M)
    pid_m = first_pid_m + ((pid % num_pid_in_group) % group_size_m)
    pid_n = (pid % num_pid_in_group) // group_size_m

    offs_am = (pid_m * BLOCK_M + tl.arange(0, BLOCK_M)) % M
    offs_bn = (pid_n * BLOCK_N + tl.arange(0, BLOCK_N)) % N
    offs_k = tl.arange(0, BLOCK_K)
    a_ptrs = a_ptr + offs_am[:, None] * stride_am + offs_k[None, :] * stride_ak
    b_ptrs = b_ptr + offs_k[:, None] * stride_bk + offs_bn[None, :] * stride_bn

    acc = tl.zeros((BLOCK_M, BLOCK_N), dtype=tl.float32)
    for kk in range(0, tl.cdiv(K, BLOCK_K)):
        a = tl.load(a_ptrs, mask=offs_k[None, :] < K - kk * BLOCK_K, other=0.0)
        b = tl.load(b_ptrs, mask=offs_k[:, None] < K - kk * BLOCK_K, other=0.0)
        acc = tl.dot(a, b, acc)
        a_ptrs += BLOCK_K * stride_ak
        b_ptrs += BLOCK_K * stride_bk

    c = acc.to(c_ptr.dtype.element_ty)
    offs_cm = pid_m * BLOCK_M + tl.arange(0, BLOCK_M)
    offs_cn = pid_n * BLOCK_N + tl.arange(0, BLOCK_N)
    c_ptrs = c_ptr + offs_cm[:, None] * stride_cm + offs_cn[None, :] * stride_cn
    mask = (offs_cm[:, None] < M) & (offs_cn[None, :] < N)
    tl.store(c_ptrs, c, mask=mask)

# config = {"BLOCK_K": 128, "BLOCK_M": 256, "BLOCK_N": 128, "GROUP_M": 1, "arch": "sm_100", "dtype": "bf16", "num_ctas": 1, "num_stages": 3, "num_warps": 4}
# arch = sm_100


// ===== COMPILED SASS (sm_100a) =====

	.target	sm_100a

	.elftype	@"ET_EXEC"


//--------------------- .note.nv.tkinfo           --------------------------
	.section	.note.nv.tkinfo,"",@"SHT_NOTE"
	.sectionflags	@"SHF_NOTE_NV_TKINFO"
	.tkinfo
        /*0018*/ 	.word	0x00000081
        /*0030*/ 	.string	""
        /*0030*/ 	.string	"ptxas-blackwell"
        /*0030*/ 	.string	"Cuda compilation tools, release 12.9, V12.9.86"
        /*0030*/ 	.string	"Build cuda_12.9.r12.9/compiler.36037853_0"
        /*0030*/ 	.string	"-v  -suppress-debug-info  -lineinfo  -arch sm_100a "



//--------------------- .note.nv.cuver            --------------------------
	.section	.note.nv.cuver,"",@"SHT_NOTE"
	.sectionflags	@"SHF_NOTE_NV_CUVER"
        /*0018*/ 	.short	0x0001
        /*001a*/ 	.short	0x0064
        /*001c*/ 	.short	0x0001
        /*001e*/ 	.short	0x0000
        /*0020*/ 	.short	0x0001
        /*0022*/ 	.short	0x0000


//--------------------- .nv.info                  --------------------------
	.section	.nv.info,"",@"SHT_CUDA_INFO"
	.align	4


	//----- nvinfo : EIATTR_REGCOUNT
	.align		4
        /*0000*/ 	.byte	0x04, 0x2f
        /*0002*/ 	.short	(.L_4 - .L_3)
	.align		4
.L_3:
        /*0004*/ 	.word	index@(matmul_kernel)
        /*0008*/ 	.word	0x00000060


	//----- nvinfo : EIATTR_FRAME_SIZE
	.align		4
.L_4:
        /*000c*/ 	.byte	0x04, 0x11
        /*000e*/ 	.short	(.L_6 - .L_5)
	.align		4
.L_5:
        /*0010*/ 	.word	index@($__internal_2_$__cuda_sm10x_tcgen05_guardrail_trap_unallocated_columns_being_dealloced)
        /*0014*/ 	.word	0x00001e38


	//----- nvinfo : EIATTR_FRAME_SIZE
	.align		4
.L_6:
        /*0018*/ 	.byte	0x04, 0x11
        /*001a*/ 	.short	(.L_8 - .L_7)
	.align		4
.L_7:
        /*001c*/ 	.word	index@($__internal_1_$__cuda_sm10x_tcgen05_guardrail_trap_phase_invalid_during_alloc)
        /*0020*/ 	.word	0x00001e38


	//----- nvinfo : EIATTR_FRAME_SIZE
	.align		4
.L_8:
        /*0024*/ 	.byte	0x04, 0x11
        /*0026*/ 	.short	(.L_10 - .L_9)
	.align		4
.L_9:
        /*0028*/ 	.word	index@($__internal_0_$__cuda_sm10x_tcgen05_guardrail_trap_col_being_dealloced_not_returned_by_alloc)
        /*002c*/ 	.word	0x00001e38


	//----- nvinfo : EIATTR_FRAME_SIZE
	.align		4
.L_10:
        /*0030*/ 	.byte	0x04, 0x11
        /*0032*/ 	.short	(.L_12 - .L_11)
	.align		4
.L_11:
        /*0034*/ 	.word	index@(matmul_kernel)
        /*0038*/ 	.word	0x00001e38


	//----- nvinfo : EIATTR_MIN_STACK_SIZE
	.align		4
.L_12:
        /*003c*/ 	.byte	0x04, 0x12
        /*003e*/ 	.short	(.L_14 - .L_13)
	.align		4
.L_13:
        /*0040*/ 	.word	index@(matmul_kernel)
        /*0044*/ 	.word	0x00001e38
.L_14:


//--------------------- .nv.info.matmul_kernel    --------------------------
	.section	.nv.info.matmul_kernel,"",@"SHT_CUDA_INFO"
	.sectionflags	@""
	.align	4


	//----- nvinfo : EIATTR_CUDA_API_VERSION
	.align		4
        /*0000*/ 	.byte	0x04, 0x37
        /*0002*/ 	.short	(.L_16 - .L_15)
.L_15:
        /*0004*/ 	.word	0x00000081


	//----- nvinfo : EIATTR_KPARAM_INFO
	.align		4
.L_16:
        /*0008*/ 	.byte	0x04, 0x17
        /*000a*/ 	.short	(.L_18 - .L_17)
.L_17:
        /*000c*/ 	.word	0x00000000
        /*0010*/ 	.short	0x000d
        /*0012*/ 	.short	0x0048
        /*0014*/ 	.byte	0x00, 0xf4, 0x21, 0x00


	//----- nvinfo : EIATTR_KPARAM_INFO
	.align		4
.L_18:
        /*0018*/ 	.byte	0x04, 0x17
        /*001a*/ 	.short	(.L_20 - .L_19)
.L_19:
        /*001c*/ 	.word	0x00000000
        /*0020*/ 	.short	0x000c
        /*0022*/ 	.short	0x0040
        /*0024*/ 	.byte	0x00, 0xf4, 0x21, 0x00


	//----- nvinfo : EIATTR_KPARAM_INFO
	.align		4
.L_20:
        /*0028*/ 	.byte	0x04, 0x17
        /*002a*/ 	.short	(.L_22 - .L_21)
.L_21:
        /*002c*/ 	.word	0x00000000
        /*0030*/ 	.short	0x000b
        /*0032*/ 	.short	0x0038
        /*0034*/ 	.byte	0x00, 0xf0, 0x11, 0x00


	//----- nvinfo : EIATTR_KPARAM_INFO
	.align		4
.L_22:
        /*0038*/ 	.byte	0x04, 0x17
        /*003a*/ 	.short	(.L_24 - .L_23)
.L_23:
        /*003c*/ 	.word	0x00000000
        /*0040*/ 	.short	0x000a
        /*0042*/ 	.short	0x0034
        /*0044*/ 	.byte	0x00, 0xf0, 0x11, 0x00


	//----- nvinfo : EIATTR_KPARAM_INFO
	.align		4
.L_24:
        /*0048*/ 	.byte	0x04, 0x17
        /*004a*/ 	.short	(.L_26 - .L_25)
.L_25:
        /*004c*/ 	.word	0x00000000
        /*0050*/ 	.short	0x0009
        /*0052*/ 	.short	0x0030
        /*0054*/ 	.byte	0x00, 0xf0, 0x11, 0x00


	//----- nvinfo : EIATTR_KPARAM_INFO
	.align		4
.L_26:
        /*0058*/ 	.byte	0x04, 0x17
        /*005a*/ 	.short	(.L_28 - .L_27)
.L_27:
        /*005c*/ 	.word	0x00000000
        /*0060*/ 	.short	0x0008
        /*0062*/ 	.short	0x002c
        /*0064*/ 	.byte	0x00, 0xf0, 0x11, 0x00


	//----- nvinfo : EIATTR_KPARAM_INFO
	.align		4
.L_28:
        /*0068*/ 	.byte	0x04, 0x17
        /*006a*/ 	.short	(.L_30 - .L_29)
.L_29:
        /*006c*/ 	.word	0x00000000
        /*0070*/ 	.short	0x0007
        /*0072*/ 	.short	0x0028
        /*0074*/ 	.byte	0x00, 0xf0, 0x11, 0x00


	//----- nvinfo : EIATTR_KPARAM_INFO
	.align		4
.L_30:
        /*0078*/ 	.byte	0x04, 0x17
        /*007a*/ 	.short	(.L_32 - .L_31)
.L_31:
        /*007c*/ 	.word	0x00000000
        /*0080*/ 	.short	0x0006
        /*0082*/ 	.short	0x0024
        /*0084*/ 	.byte	0x00, 0xf0, 0x11, 0x00


	//----- nvinfo : EIATTR_KPARAM_INFO
	.align		4
.L_32:
        /*0088*/ 	.byte	0x04, 0x17
        /*008a*/ 	.short	(.L_34 - .L_33)
.L_33:
        /*008c*/ 	.word	0x00000000
        /*0090*/ 	.short	0x0005
        /*0092*/ 	.short	0x0020
        /*0094*/ 	.byte	0x00, 0xf0, 0x11, 0x00


	//----- nvinfo : EIATTR_KPARAM_INFO
	.align		4
.L_34:
        /*0098*/ 	.byte	0x04, 0x17
        /*009a*/ 	.short	(.L_36 - .L_35)
.L_35:
        /*009c*/ 	.word	0x00000000
        /*00a0*/ 	.short	0x0004
        /*00a2*/ 	.short	0x001c
        /*00a4*/ 	.byte	0x00, 0xf0, 0x11, 0x00


	//----- nvinfo : EIATTR_KPARAM_INFO
	.align		4
.L_36:
        /*00a8*/ 	.byte	0x04, 0x17
        /*00aa*/ 	.short	(.L_38 - .L_37)
.L_37:
        /*00ac*/ 	.word	0x00000000
        /*00b0*/ 	.short	0x0003
        /*00b2*/ 	.short	0x0018
        /*00b4*/ 	.byte	0x00, 0xf0, 0x11, 0x00


	//----- nvinfo : EIATTR_KPARAM_INFO
	.align		4
.L_38:
        /*00b8*/ 	.byte	0x04, 0x17
        /*00ba*/ 	.short	(.L_40 - .L_39)
.L_39:
        /*00bc*/ 	.word	0x00000000
        /*00c0*/ 	.short	0x0002
        /*00c2*/ 	.short	0x0010
        /*00c4*/ 	.byte	0x00, 0xf4, 0x21, 0x00


	//----- nvinfo : EIATTR_KPARAM_INFO
	.align		4
.L_40:
        /*00c8*/ 	.byte	0x04, 0x17
        /*00ca*/ 	.short	(.L_42 - .L_41)
.L_41:
        /*00cc*/ 	.word	0x00000000
        /*00d0*/ 	.short	0x0001
        /*00d2*/ 	.short	0x0008
        /*00d4*/ 	.byte	0x00, 0xf4, 0x21, 0x00


	//----- nvinfo : EIATTR_KPARAM_INFO
	.align		4
.L_42:
        /*00d8*/ 	.byte	0x04, 0x17
        /*00da*/ 	.short	(.L_44 - .L_43)
.L_43:
        /*00dc*/ 	.word	0x00000000
        /*00e0*/ 	.short	0x0000
        /*00e2*/ 	.short	0x0000
        /*00e4*/ 	.byte	0x00, 0xf4, 0x21, 0x00


	//----- nvinfo : EIATTR_AT_ENTRY_FRAGMENTS
	.align		4
.L_44:
        /*00e8*/ 	.byte	0x04, 0x4f
        /*00ea*/ 	.short	(.L_46 - .L_45)


	//   ....[0]....
.L_45:
        /*00ec*/ 	.word	0x00000004


	//----- nvinfo : EIATTR_RESERVED_SMEM_USED
	.align		4
.L_46:
        /*00f0*/ 	.byte	0x01, 0x41
	.zero		2


	//----- nvinfo : EIATTR_SPARSE_MMA_MASK
	.align		4
        /*00f4*/ 	.byte	0x03, 0x50
        /*00f6*/ 	.short	0x0000


	//----- nvinfo : EIATTR_TCGEN05_1CTA_USED
	.align		4
        /*00f8*/ 	.byte	0x01, 0x51
	.zero		2


	//----- nvinfo : EIATTR_MAXREG_COUNT
	.align		4
        /*00fc*/ 	.byte	0x03, 0x1b
        /*00fe*/ 	.short	0x00ff


	//----- nvinfo : EIATTR_NUM_BARRIERS
	.align		4
        /*0100*/ 	.byte	0x02, 0x4c
        /*0102*/ 	.byte	0x01
	.zero		1


	//----- nvinfo : EIATTR_ANNOTATIONS
	.align		4
        /*0104*/ 	.byte	0x04, 0x55
        /*0106*/ 	.short	(.L_48 - .L_47)


	//   ....[0]....
.L_47:
        /*0108*/ 	.word	0x00000001
        /*010c*/ 	.byte	0xd0, 0x09, 0x00, 0x00, 0x01, 0x00, 0x00, 0x00, 0x10, 0x0a, 0x00, 0x00, 0x01, 0x00, 0x00, 0x00
        /* <DEDUP_REMOVED lines=3090> */
        /*c23c*/ 	.byte	0x70, 0xad, 0x03, 0x00, 0x01, 0x00, 0x00, 0x00, 0x50, 0xc9, 0x03, 0x00


	//----- nvinfo : EIATTR_INT_WARP_WIDE_INSTR_OFFSETS
	.align		4
.L_48:
        /*c248*/ 	.byte	0x04, 0x31
        /*c24a*/ 	.short	(.L_50 - .L_49)


	//   ....[0]....
.L_49:
        /*c24c*/ 	.word	0x00000ee0


	//   ....[1]....
        /*c250*/ 	.word	0x00000f20


	//   ....[2]....
        /*c254*/ 	.word	0x00007830


	//   ....[3]....
        /*c258*/ 	.word	0x0003ceb0


	//   ....[4]....
        /*c25c*/ 	.word	0x0003cf00


	//----- nvinfo : EIATTR_COOP_GROUP_MASK_REGIDS
	.align		4
.L_50:
        /*c260*/ 	.byte	0x04, 0x29
        /*c262*/ 	.short	(.L_52 - .L_51)


	//   ....[0]....
.L_51:
        /*c264*/ 	.word	0xffffffff


	//   ....[1]....
        /*c268*/ 	.word	0xffffffff


	//   ....[2]....
        /*c26c*/ 	.word	0xffffffff


	//   ....[3]....
        /*c270*/ 	.word	0xffffffff


	//----- nvinfo : EIATTR_COOP_GROUP_INSTR_OFFSETS
	.align		4
.L_52:
        /*c274*/ 	.byte	0x04, 0x28
        /*c276*/ 	.short	(.L_54 - .L_53)


	//   ....[0]....
.L_53:
        /*c278*/ 	.word	0x00000070


	//   ....[1]....
        /*c27c*/ 	.word	0x00000330


	//   ....[2]....
        /*c280*/ 	.word	0x0003cd40


	//   ....[3]....
        /*c284*/ 	.word	0x0003cfb0


	//----- nvinfo : EIATTR_VRC_CTA_INIT_COUNT
	.align		4
.L_54:
        /*c288*/ 	.byte	0x02, 0x4a
        /*c28a*/ 	.byte	0x80
	.zero		1


	//----- nvinfo : EIATTR_MBARRIER_INSTR_OFFSETS
	.align		4
        /*c28c*/ 	.byte	0x04, 0x39
        /*c28e*/ 	.short	(.L_56 - .L_55)


	//   ....[0]....
.L_55:
        /*c290*/ 	.word	0x00001120
        /*c294*/ 	.word	0x000000ff
        /*c298*/ 	.word	0x00000000
        /*c29c*/ 	.short	0x0100
        /*c29e*/ 	.byte	0x08
	.zero		1


	//   ....[1]....
        /*c2a0*/ 	.word	0x00007850
        /*c2a4*/ 	.word	0x000000ff
        /*c2a8*/ 	.word	0x00030008
        /*c2ac*/ 	.short	0x0100
        /*c2ae*/ 	.byte	0x04
	.zero		1


	//   ....[2]....
        /*c2b0*/ 	.word	0x00020320
        /*c2b4*/ 	.word	0x000000ff
        /*c2b8*/ 	.word	0x00000000
        /*c2bc*/ 	.short	0x010a
        /*c2be*/ 	.byte	0x08
	.zero		1


	//   ....[3]....
        /*c2c0*/ 	.word	0x00034870
        /*c2c4*/ 	.word	0x000000ff
        /*c2c8*/ 	.word	0x00000000
        /*c2cc*/ 	.short	0x010a
        /*c2ce*/ 	.byte	0x08
	.zero		1


	//   ....[4]....
        /*c2d0*/ 	.word	0x00034910
        /*c2d4*/ 	.word	0x000000ff
        /*c2d8*/ 	.word	0x00030000
        /*c2dc*/ 	.short	0x0108
        /*c2de*/ 	.byte	0x04
	.zero		1


	//   ....[5]....
        /*c2e0*/ 	.word	0x00034990
        /*c2e4*/ 	.word	0x000000ff
        /*c2e8*/ 	.word	0x00030008
        /*c2ec*/ 	.short	0x0108
        /*c2ee*/ 	.byte	0x04
	.zero		1


	//   ....[6]....
        /*c2f0*/ 	.word	0x0003cfd0
        /*c2f4*/ 	.word	0x000000ff
        /*c2f8*/ 	.word	0x00000000
        /*c2fc*/ 	.short	0x010a
        /*c2fe*/ 	.byte	0x08
	.zero		1


	//   ....[7]....
        /*c300*/ 	.word	0x0003d000
        /*c304*/ 	.word	0x000000ff
        /*c308*/ 	.word	0x00000000
        /*c30c*/ 	.short	0x010a
        /*c30e*/ 	.byte	0x08
	.zero		1


	//----- nvinfo : EIATTR_NUM_MBARRIERS
	.align		4
.L_56:
        /*c310*/ 	.byte	0x03, 0x38
        /*c312*/ 	.short	0x0002


	//----- nvinfo : EIATTR_EXIT_INSTR_OFFSETS
	.align		4
        /*c314*/ 	.byte	0x04, 0x1c
        /*c316*/ 	.short	(.L_58 - .L_57)


	//   ....[0]....
.L_57:
        /*c318*/ 	.word	0x0003cfc0


	//----- nvinfo : EIATTR_REQNTID
	.align		4
.L_58:
        /*c31c*/ 	.byte	0x04, 0x10
        /*c31e*/ 	.short	(.L_60 - .L_59)
.L_59:
        /*c320*/ 	.word	0x00000080
        /*c324*/ 	.word	0x00000001
        /*c328*/ 	.word	0x00000001


	//----- nvinfo : EIATTR_CRS_STACK_SIZE
	.align		4
.L_60:
        /*c32c*/ 	.byte	0x04, 0x1e
        /*c32e*/ 	.short	(.L_62 - .L_61)
.L_61:
        /*c330*/ 	.word	0x00000000


	//----- nvinfo : EIATTR_CBANK_PARAM_SIZE
	.align		4
.L_62:
        /*c334*/ 	.byte	0x03, 0x19
        /*c336*/ 	.short	0x0050


	//----- nvinfo : EIATTR_PARAM_CBANK
	.align		4
        /*c338*/ 	.byte	0x04, 0x0a
        /*c33a*/ 	.short	(.L_64 - .L_63)
	.align		4
.L_63:
        /*c33c*/ 	.word	index@(.nv.constant0.matmul_kernel)
        /*c340*/ 	.short	0x0380
        /*c342*/ 	.short	0x0050


	//----- nvinfo : EIATTR_SW_WAR
	.align		4
.L_64:
        /*c344*/ 	.byte	0x04, 0x36
        /*c346*/ 	.short	(.L_66 - .L_65)
.L_65:
        /*c348*/ 	.word	0x00000008
.L_66:


//--------------------- .nv.compat                --------------------------
	.section	.nv.compat,"",@"SHT_CUDA_COMPAT_INFO"
	.align	4
        /*0000*/ 	.byte	0x02, 0x02, 0x02, 0x00, 0x02, 0x05, 0x05, 0x00, 0x02, 0x03, 0x00, 0x00, 0x02, 0x06, 0x01, 0x00


//--------------------- .nv.callgraph             --------------------------
	.section	.nv.callgraph,"",@"SHT_CUDA_CALLGRAPH"
	.align	4
	.sectionentsize	8
	.align		4
        /*0000*/ 	.word	0x00000000
	.align		4
        /*0004*/ 	.word	0xffffffff
	.align		4
        /*0008*/ 	.word	0x00000000
	.align		4
        /*000c*/ 	.word	0xfffffffe
	.align		4
        /*0010*/ 	.word	0x00000000
	.align		4
        /*0014*/ 	.word	0xfffffffd
	.align		4
        /*0018*/ 	.word	0x00000000
	.align		4
        /*001c*/ 	.word	0xfffffffc


//--------------------- .text.matmul_kernel       --------------------------
	.section	.text.matmul_kernel,"ax",@progbits
	.align	128
        .global         matmul_kernel
        .type           matmul_kernel,@function
        .size           matmul_kernel,(.L_x_20 - matmul_kernel)
        .other          matmul_kernel,@"STO_CUDA_ENTRY STV_DEFAULT"
matmul_kernel:
.text.matmul_kernel:
[----:B------:R-:W0:Y:S01]  /*0000*/  LDC R1, c[0x0][0x37c] ;  /* 0x0000df00ff017b82 */ /* 0x000e220000000800 */
[----:B------:R-:W1:Y:S01]  /*0010*/  S2R R0, SR_TID.X ;  /* 0x0000000000007919 */ /* 0x000e620000002100 */
[----:B0-----:R-:W-:Y:S01]  /*0020*/  VIADD R1, R1, 0xffffe1c8 ;  /* 0xffffe1c801017836 */ /* 0x001fe20000000000 */
[----:B-1----:R-:W-:-:S13]  /*0030*/  ISETP.GE.U32.AND P0, PT, R0, 0x20, PT ;  /* 0x000000200000780c */ /* 0x002fda0003f06070 */
[----:B------:R-:W-:Y:S02]  /*0040*/  VOTEU.ANY UP0, P0 ;  /* 0x0000000000ff7886 */ /* 0x000fe40000000100 */
[----:B------:R-:W-:Y:S05]  /*0050*/  BRA.U UP0, `(.L_x_0) ;  /* 0x0000000100b87547 */ /* 0x000fea000b800000 */
[----:B------:R-:W0:Y:S01]  /*0060*/  S2UR UR6, SR_CgaCtaId ;  /* 0x00000000000679c3 */ /* 0x000e220000008800 */
[----:B------:R-:W-:Y:S01]  /*0070*/  NOP ;  /* 0x0000000000007918 */ /* 0x000fe20000000000 */
[----:B------:R-:W-:Y:S02]  /*0080*/  UMOV UR4, 0x40 ;  /* 0x0000004000047882 */ /* 0x000fe40000000000 */
[----:B0-----:R-:W-:-:S09]  /*0090*/  ULEA UR4, UR6, UR4, 0x18 ;  /* 0x0000000406047291 */ /* 0x001fd2000f8ec0ff */
[----:B------:R-:W0:Y:S01]  /*00a0*/  LDS.U8 R0, [UR4] ;  /* 0x00000004ff007984 */ /* 0x000e220008000000 */
[----:B------:R-:W-:Y:S02]  /*00b0*/  UMOV UR4, 0x400 ;  /* 0x0000040000047882 */ /* 0x000fe40000000000 */
[----:B------:R-:W-:Y:S01]  /*00c0*/  ULEA UR4, UR6, UR4, 0x18 ;  /* 0x0000000406047291 */ /* 0x000fe2000f8ec0ff */
[----:B0-----:R-:W-:-:S13]  /*00d0*/  ISETP.NE.AND P0, PT, R0, RZ, PT ;  /* 0x000000ff0000720c */ /* 0x001fda0003f05270 */
[----:B------:R-:W-:Y:S05]  /*00e0*/  @P0 BRA `(.L_x_1) ;  /* 0x00000000007c0947 */ /* 0x000fea0003800000 */
[----:B------:R-:W-:-:S13]  /*00f0*/  ELECT P0, URZ, PT ;  /* 0x0000000000ff782f */ /* 0x000fda0003800000 */
[----:B------:R-:W-:Y:S05]  /*0100*/  @!P0 BRA `(.L_x_2) ;  /* 0x0000000000848947 */ /* 0x000fea0003800000 */
[----:B------:R-:W-:Y:S01]  /*0110*/  UMOV UR5, 0x8 ;  /* 0x0000000800057882 */ /* 0x000fe20000000000 */
[----:B------:R-:W-:Y:S02]  /*0120*/  IMAD.MOV.U32 R4, RZ, RZ, 0x1 ;  /* 0x00000001ff047424 */ /* 0x000fe400078e00ff */
[----:B------:R-:W-:Y:S02]  /*0130*/  IMAD.MOV.U32 R5, RZ, RZ, 0xff ;  /* 0x000000ffff057424 */ /* 0x000fe400078e00ff */
[----:B------:R-:W-:Y:S04]  /*0140*/  DEPBAR.LE SB0, 0x36 ;  /* 0x00008d800000791a */ /* 0x000fe80000000000 */
[----:B------:R-:W0:Y:S02]  /*0150*/  UTCATOMSWS.FIND_AND_SET.ALIGN UP1, UR5, UR5 ;  /* 0x00000005000575e3 */ /* 0x000e240008020800 */
[----:B0-----:R-:W-:-:S04]  /*0160*/  PLOP3.LUT P0, PT, PT, PT, UP1, 0x80, 0x8 ;  /* 0x000000000008781c */ /* 0x001fc80003f0f018 */
[----:B------:R-:W-:-:S04]  /*0170*/  SEL R0, RZ, 0xffffffff, !P0 ;  /* 0xffffffffff007807 */ /* 0x000fc80004000000 */
[----:B------:R-:W-:Y:S01]  /*0180*/  ISETP.NE.AND P0, PT, R0, RZ, PT ;  /* 0x000000ff0000720c */ /* 0x000fe20003f05270 */
[----:B------:R-:W-:-:S12]  /*0190*/  IMAD.U32 R0, RZ, RZ, UR5 ;  /* 0x00000005ff007e24 */ /* 0x000fd8000f8e00ff */
[----:B------:R-:W-:Y:S05]  /*01a0*/  @P0 BRA `(.L_x_3) ;  /* 0x0000000000240947 */ /* 0x000fea0003800000 */
.L_x_4:
[----:B------:R-:W-:Y:S05]  /*01b0*/  NANOSLEEP 0x64 ;  /* 0x000000640000795d */ /* 0x000fea0003800000 */
[----:B------:R-:W-:-:S05]  /*01c0*/  UMOV UR5, 0x8 ;  /* 0x0000000800057882 */ /* 0x000fca0000000000 */
[----:B------:R-:W-:Y:S04]  /*01d0*/  DEPBAR.LE SB0, 0x36 ;  /* 0x00008d800000791a */ /* 0x000fe80000000000 */
[----:B------:R-:W0:Y:S02]  /*01e0*/  UTCATOMSWS.FIND_AND_SET.ALIGN UP1, UR5, UR5 ;  /* 0x00000005000575e3 */ /* 0x000e240008020800 */
[----:B0-----:R-:W-:-:S04]  /*01f0*/  PLOP3.LUT P0, PT, PT, PT, UP1, 0x80, 0x8 ;  /* 0x000000000008781c */ /* 0x001fc80003f0f018 */
[----:B------:R-:W-:-:S04]  /*0200*/  SEL R0, RZ, 0xffffffff, !P0 ;  /* 0xffffffffff007807 */ /* 0x000fc80004000000 */
[----:B------:R-:W-:Y:S01]  /*0210*/  ISETP.NE.AND P0, PT, R0, RZ, PT ;  /* 0x000000ff0000720c */ /* 0x000fe20003f05270 */
[----:B------:R-:W-:-:S12]  /*0220*/  IMAD.U32 R0, RZ, RZ, UR5 ;  /* 0x00000005ff007e24 */ /* 0x000fd8000f8e00ff */
[----:B------:R-:W-:Y:S05]  /*0230*/  @!P0 BRA `(.L_x_4) ;  /* 0xfffffffc00dc8947 */ /* 0x000fea000383ffff */
.L_x_3:
[C---:B------:R-:W-:Y:S01]  /*0240*/  VIADD R3, R0.reuse, 0x10 ;  /* 0x0000001000037836 */ /* 0x040fe20000000000 */
[----:B------:R-:W-:Y:S01]  /*0250*/  UMOV UR5, 0x50 ;  /* 0x0000005000057882 */ /* 0x000fe20000000000 */
[----:B------:R-:W-:Y:S01]  /*0260*/  SHF.L.U32 R2, R5, R0, RZ ;  /* 0x0000000005027219 */ /* 0x000fe200000006ff */
[----:B------:R-:W-:Y:S01]  /*0270*/  ULEA UR5, UR6, UR5, 0x18 ;  /* 0x0000000506057291 */ /* 0x000fe2000f8ec0ff */
[----:B------:R-:W-:Y:S01]  /*0280*/  IMAD.SHL.U32 R0, R0, 0x20, RZ ;  /* 0x0000002000007824 */ /* 0x000fe200078e00ff */
[----:B------:R-:W-:-:S04]  /*0290*/  SHF.L.U32 R3, R4, R3, RZ ;  /* 0x0000000304037219 */ /* 0x000fc800000006ff */
[----:B------:R-:W-:-:S05]  /*02a0*/  LOP3.LUT R2, R3, R2, RZ, 0xfc, !PT ;  /* 0x0000000203027212 */ /* 0x000fca00078efcff */
[----:B------:R0:W-:Y:S04]  /*02b0*/  ATOMS.OR RZ, [UR5], R2 ;  /* 0x00000002ffff798c */ /* 0x0001e8000b000005 */
[----:B------:R0:W-:Y:S01]  /*02c0*/  STS [UR4], R0 ;  /* 0x00000000ff007988 */ /* 0x0001e20008000804 */
[----:B------:R-:W-:Y:S05]  /*02d0*/  BRA `(.L_x_2) ;  /* 0x0000000000107947 */ /* 0x000fea0003800000 */
.L_x_1:
[----:B------:R-:W-:Y:S01]  /*02e0*/  IMAD.MOV.U32 R0, RZ, RZ, -0x1 ;  /* 0xffffffffff007424 */ /* 0x000fe200078e00ff */
[----:B------:R-:W-:-:S04]  /*02f0*/  MOV R2, 0x320 ;  /* 0x0000032000027802 */ /* 0x000fc80000000f00 */
[----:B------:R0:W-:Y:S03]  /*0300*/  STS [UR4], R0 ;  /* 0x00000000ff007988 */ /* 0x0001e60008000804 */
[----:B0-----:R-:W-:Y:S05]  /*0310*/  CALL.REL.NOINC `($__internal_1_$__cuda_sm10x_tcgen05_guardrail_trap_phase_invalid_during_alloc) ;  /* 0x000003cc00507944 */ /* 0x001fea0003c00000 */
.L_x_2:
[----:B------:R-:W-:Y:S05]  /*0320*/  WARPSYNC.ALL ;  /* 0x0000000000007948 */ /* 0x000fea0003800000 */
[----:B------:R-:W-:Y:S01]  /*0330*/  NOP ;  /* 0x0000000000007918 */ /* 0x000fe20000000000 */
.L_x_0:
[----:B------:R-:W1:Y:S01]  /*0340*/  LDC.64 R84, c[0x0][0x398] ;  /* 0x0000e600ff547b82 */ /* 0x000e620000000a00 */
[----:B------:R-:W2:Y:S01]  /*0350*/  S2R R5, SR_CTAID.X ;  /* 0x0000000000057919 */ /* 0x000ea20000002500 */
[----:B------:R-:W-:Y:S01]  /*0360*/  UMOV UR4, 0x400 ;  /* 0x0000040000047882 */ /* 0x000fe20000000000 */
[----:B------:R-:W3:Y:S01]  /*0370*/  LDCU UR9, c[0x0][0x3a4] ;  /* 0x00007480ff0977ac */ /* 0x000ee20008000800 */
[----:B------:R-:W4:Y:S01]  /*0380*/  S2R R17, SR_TID.X ;  /* 0x0000000000117919 */ /* 0x000f220000002100 */
[----:B------:R-:W0:Y:S03]  /*0390*/  LDCU.128 UR12, c[0x0][0x380] ;  /* 0x00007000ff0c77ac */ /* 0x000e260008000c00 */
[----:B------:R-:W5:Y:S01]  /*03a0*/  S2UR UR6, SR_CgaCtaId ;  /* 0x00000000000679c3 */ /* 0x000f620000008800 */
[----:B------:R-:W-:Y:S01]  /*03b0*/  UMOV UR10, 0x1 ;  /* 0x00000001000a7882 */ /* 0x000fe20000000000 */
[----:B01----:R-:W-:-:S05]  /*03c0*/  VIADD R0, R85, 0x7f ;  /* 0x0000007f55007836 */ /* 0x003fca0000000000 */
[----:B------:R-:W-:Y:S01]  /*03d0*/  SHF.R.S32.HI R3, RZ, 0x1f, R0 ;  /* 0x0000001fff037819 */ /* 0x000fe20000011400 */
[----:B-----5:R-:W-:-:S03]  /*03e0*/  ULEA UR4, UR6, UR4, 0x18 ;  /* 0x0000000406047291 */ /* 0x020fc6000f8ec0ff */
[----:B------:R-:W-:Y:S02]  /*03f0*/  LEA.HI R3, R3, R0, RZ, 0x7 ;  /* 0x0000000003037211 */ /* 0x000fe400078f38ff */
[----:B--2---:R-:W-:Y:S02]  /*0400*/  IABS R8, R5 ;  /* 0x0000000500087213 */ /* 0x004fe40000000000 */
[----:B------:R-:W-:Y:S02]  /*0410*/  SHF.R.S32.HI R4, RZ, 0x7, R3 ;  /* 0x00000007ff047819 */ /* 0x000fe40000011403 */
[----:B----4-:R-:W-:Y:S02]  /*0420*/  LOP3.LUT R14, R17, 0x7f, RZ, 0xc0, !PT ;  /* 0x0000007f110e7812 */ /* 0x010fe400078ec0ff */
[-C--:B------:R-:W-:Y:S02]  /*0430*/  IABS R7, R4.reuse ;  /* 0x0000000400077213 */ /* 0x080fe40000000000 */
[----:B------:R-:W-:-:S02]  /*0440*/  IABS R10, R4 ;  /* 0x00000004000a7213 */ /* 0x000fc40000000000 */
[----:B------:R-:W0:Y:S08]  /*0450*/  I2F.RP R0, R7 ;  /* 0x0000000700007306 */ /* 0x000e300000209400 */
[----:B0-----:R-:W0:Y:S02]  /*0460*/  MUFU.RCP R0, R0 ;  /* 0x0000000000007308 */ /* 0x001e240000001000 */
[----:B0-----:R-:W-:Y:S01]  /*0470*/  VIADD R2, R0, 0xffffffe ;  /* 0x0ffffffe00027836 */ /* 0x001fe20000000000 */
[----:B------:R-:W-:-:S05]  /*0480*/  IADD3 R0, PT, PT, RZ, -R10, RZ ;  /* 0x8000000aff007210 */ /* 0x000fca0007ffe0ff */
[----:B------:R0:W1:Y:S02]  /*0490*/  F2I.FTZ.U32.TRUNC.NTZ R3, R2 ;  /* 0x0000000200037305 */ /* 0x000064000021f000 */
[----:B0-----:R-:W-:Y:S02]  /*04a0*/  IMAD.MOV.U32 R2, RZ, RZ, RZ ;  /* 0x000000ffff027224 */ /* 0x001fe400078e00ff */
[----:B-1----:R-:W-:-:S04]  /*04b0*/  IMAD.MOV R6, RZ, RZ, -R3 ;  /* 0x000000ffff067224 */ /* 0x002fc800078e0a03 */
[----:B------:R-:W-:Y:S02]  /*04c0*/  IMAD R9, R6, R7, RZ ;  /* 0x0000000706097224 */ /* 0x000fe400078e02ff */
[----:B------:R-:W-:Y:S02]  /*04d0*/  IMAD.MOV.U32 R6, RZ, RZ, R8 ;  /* 0x000000ffff067224 */ /* 0x000fe400078e0008 */
[----:B------:R-:W-:-:S06]  /*04e0*/  IMAD.HI.U32 R3, R3, R9, R2 ;  /* 0x0000000903037227 */ /* 0x000fcc00078e0002 */
[----:B------:R-:W-:-:S04]  /*04f0*/  IMAD.HI.U32 R3, R3, R6, RZ ;  /* 0x0000000603037227 */ /* 0x000fc800078e00ff */
[----:B------:R-:W-:Y:S01]  /*0500*/  IMAD R0, R3, R0, R6 ;  /* 0x0000000003007224 */ /* 0x000fe200078e0206 */
[----:B------:R-:W-:Y:S04]  /*0510*/  BAR.SYNC.DEFER_BLOCKING 0x0 ;  /* 0x0000000000007b1d */ /* 0x000fe80000010000 */
[----:B------:R-:W-:-:S13]  /*0520*/  ISETP.GT.U32.AND P1, PT, R7, R0, PT ;  /* 0x000000000700720c */ /* 0x000fda0003f24070 */
[----:B------:R-:W-:Y:S02]  /*0530*/  @!P1 IMAD.IADD R0, R0, 0x1, -R7 ;  /* 0x0000000100009824 */ /* 0x000fe400078e0a07 */
[----:B------:R-:W-:Y:S01]  /*0540*/  @!P1 VIADD R3, R3, 0x1 ;  /* 0x0000000103039836 */ /* 0x000fe20000000000 */
[----:B------:R-:W-:Y:S02]  /*0550*/  ISETP.NE.AND P1, PT, R4, RZ, PT ;  /* 0x000000ff0400720c */ /* 0x000fe40003f25270 */
[----:B------:R-:W-:Y:S02]  /*0560*/  ISETP.GE.U32.AND P0, PT, R0, R7, PT ;  /* 0x000000070000720c */ /* 0x000fe40003f06070 */
[----:B------:R-:W-:-:S04]  /*0570*/  LOP3.LUT R0, R5, R4, RZ, 0x3c, !PT ;  /* 0x0000000405007212 */ /* 0x000fc800078e3cff */
[----:B------:R-:W-:Y:S01]  /*0580*/  ISETP.GE.AND P2, PT, R0, RZ, PT ;  /* 0x000000ff0000720c */ /* 0x000fe20003f46270 */
[----:B------:R-:W-:-:S06]  /*0590*/  VIADD R0, R84, 0xff ;  /* 0x000000ff54007836 */ /* 0x000fcc0000000000 */
[----:B------:R-:W-:-:S04]  /*05a0*/  @P0 VIADD R3, R3, 0x1 ;  /* 0x0000000103030836 */ /* 0x000fc80000000000 */
[----:B------:R-:W-:Y:S01]  /*05b0*/  IMAD.MOV.U32 R9, RZ, RZ, R3 ;  /* 0x000000ffff097224 */ /* 0x000fe200078e0003 */
[----:B------:R-:W-:-:S03]  /*05c0*/  SHF.R.S32.HI R3, RZ, 0x1f, R0 ;  /* 0x0000001fff037819 */ /* 0x000fc60000011400 */
[----:B------:R-:W-:Y:S01]  /*05d0*/  @!P2 IMAD.MOV R9, RZ, RZ, -R9 ;  /* 0x000000ffff09a224 */ /* 0x000fe200078e0a09 */
[----:B------:R-:W-:Y:S02]  /*05e0*/  LEA.HI R3, R3, R0, RZ, 0x8 ;  /* 0x0000000003037211 */ /* 0x000fe400078f40ff */
[----:B------:R-:W-:-:S04]  /*05f0*/  @!P1 LOP3.LUT R9, RZ, R4, RZ, 0x33, !PT ;  /* 0x00000004ff099212 */ /* 0x000fc800078e33ff */
[----:B------:R-:W-:Y:S01]  /*0600*/  LEA.HI.SX32 R3, R3, -R9, 0x18 ;  /* 0x8000000903037211 */ /* 0x000fe200078fc2ff */
[----:B------:R-:W-:-:S03]  /*0610*/  IMAD.MOV R6, RZ, RZ, -R9 ;  /* 0x000000ffff067224 */ /* 0x000fc600078e0a09 */
[----:B------:R-:W-:Y:S01]  /*0620*/  VIMNMX R11, PT, PT, R3, 0x1, PT ;  /* 0x00000001030b7848 */ /* 0x000fe20003fe0100 */
[----:B------:R-:W-:-:S03]  /*0630*/  IMAD R10, R4, R6, R5 ;  /* 0x00000006040a7224 */ /* 0x000fc600078e0205 */
[----:B------:R-:W-:Y:S02]  /*0640*/  IABS R7, R11 ;  /* 0x0000000b00077213 */ /* 0x000fe40000000000 */
[----:B------:R-:W-:Y:S02]  /*0650*/  IABS R6, R10 ;  /* 0x0000000a00067213 */ /* 0x000fe40000000000 */
[----:B------:R-:W0:Y:S08]  /*0660*/  I2F.RP R0, R7 ;  /* 0x0000000700007306 */ /* 0x000e300000209400 */
[----:B0-----:R-:W0:Y:S02]  /*0670*/  MUFU.RCP R0, R0 ;  /* 0x0000000000007308 */ /* 0x001e240000001000 */
[----:B0-----:R-:W-:-:S06]  /*0680*/  VIADD R2, R0, 0xffffffe ;  /* 0x0ffffffe00027836 */ /* 0x001fcc0000000000 */
[----:B------:R0:W1:Y:S02]  /*0690*/  F2I.FTZ.U32.TRUNC.NTZ R3, R2 ;  /* 0x0000000200037305 */ /* 0x000064000021f000 */
[----:B0-----:R-:W-:Y:S02]  /*06a0*/  IMAD.MOV.U32 R2, RZ, RZ, RZ ;  /* 0x000000ffff027224 */ /* 0x001fe400078e00ff */
[----:B-1----:R-:W-:-:S04]  /*06b0*/  IMAD.MOV R8, RZ, RZ, -R3 ;  /* 0x000000ffff087224 */ /* 0x002fc800078e0a03 */
[----:B------:R-:W-:Y:S01]  /*06c0*/  IMAD.MOV.U32 R4, RZ, RZ, R8 ;  /* 0x000000ffff047224 */ /* 0x000fe200078e0008 */
[----:B------:R-:W-:-:S03]  /*06d0*/  IABS R8, R11 ;  /* 0x0000000b00087213 */ /* 0x000fc60000000000 */
[----:B------:R-:W-:Y:S02]  /*06e0*/  IMAD R5, R4, R7, RZ ;  /* 0x0000000704057224 */ /* 0x000fe400078e02ff */
[----:B------:R-:W-:Y:S02]  /*06f0*/  IMAD.MOV.U32 R4, RZ, RZ, R6 ;  /* 0x000000ffff047224 */ /* 0x000fe400078e0006 */
[----:B------:R-:W-:Y:S01]  /*0700*/  IMAD.HI.U32 R3, R3, R5, R2 ;  /* 0x0000000503037227 */ /* 0x000fe200078e0002 */
[----:B------:R-:W-:-:S03]  /*0710*/  IABS R2, R85 ;  /* 0x0000005500027213 */ /* 0x000fc60000000000 */
[----:B------:R-:W-:Y:S01]  /*0720*/  IMAD.MOV R0, RZ, RZ, -R8 ;  /* 0x000000ffff007224 */ /* 0x000fe200078e0a08 */
[----:B------:R-:W-:Y:S01]  /*0730*/  IABS R8, R84 ;  /* 0x0000005400087213 */ /* 0x000fe20000000000 */
[----:B------:R-:W-:Y:S01]  /*0740*/  IMAD.HI.U32 R3, R3, R4, RZ ;  /* 0x0000000403037227 */ /* 0x000fe200078e00ff */
[----:B------:R-:W0:Y:S03]  /*0750*/  I2F.RP R5, R2 ;  /* 0x0000000200057306 */ /* 0x000e260000209400 */
[----:B------:R-:W-:-:S05]  /*0760*/  IMAD R0, R3, R0, R4 ;  /* 0x0000000003007224 */ /* 0x000fca00078e0204 */
[----:B------:R-:W-:Y:S01]  /*0770*/  ISETP.GT.U32.AND P1, PT, R7, R0, PT ;  /* 0x000000000700720c */ /* 0x000fe20003f24070 */
[----:B------:R-:W1:Y:S08]  /*0780*/  I2F.RP R4, R8 ;  /* 0x0000000800047306 */ /* 0x000e700000209400 */
[----:B0-----:R-:W0:Y:S04]  /*0790*/  MUFU.RCP R5, R5 ;  /* 0x0000000500057308 */ /* 0x001e280000001000 */
[----:B------:R-:W-:Y:S01]  /*07a0*/  @!P1 IADD3 R0, PT, PT, R0, -R7, RZ ;  /* 0x8000000700009210 */ /* 0x000fe20007ffe0ff */
[----:B------:R-:W-:Y:S01]  /*07b0*/  @!P1 VIADD R3, R3, 0x1 ;  /* 0x0000000103039836 */ /* 0x000fe20000000000 */
[----:B------:R-:W-:-:S02]  /*07c0*/  ISETP.NE.AND P1, PT, R11, RZ, PT ;  /* 0x000000ff0b00720c */ /* 0x000fc40003f25270 */
[----:B-1----:R-:W1:Y:S01]  /*07d0*/  MUFU.RCP R4, R4 ;  /* 0x0000000400047308 */ /* 0x002e620000001000 */
[----:B------:R-:W-:Y:S02]  /*07e0*/  ISETP.GE.U32.AND P0, PT, R0, R7, PT ;  /* 0x000000070000720c */ /* 0x000fe40003f06070 */
[----:B------:R-:W-:-:S04]  /*07f0*/  LOP3.LUT R0, R10, R11, RZ, 0x3c, !PT ;  /* 0x0000000b0a007212 */ /* 0x000fc800078e3cff */
[----:B------:R-:W-:Y:S01]  /*0800*/  ISETP.GE.AND P2, PT, R0, RZ, PT ;  /* 0x000000ff0000720c */ /* 0x000fe20003f46270 */
[----:B0-----:R-:W-:-:S04]  /*0810*/  VIADD R6, R5, 0xffffffe ;  /* 0x0ffffffe05067836 */ /* 0x001fc80000000000 */
[----:B------:R0:W2:Y:S02]  /*0820*/  F2I.FTZ.U32.TRUNC.NTZ R7, R6 ;  /* 0x0000000600077305 */ /* 0x0000a4000021f000 */
[----:B------:R-:W-:Y:S02]  /*0830*/  @P0 VIADD R3, R3, 0x1 ;  /* 0x0000000103030836 */ /* 0x000fe40000000000 */
[----:B-1----:R-:W-:Y:S02]  /*0840*/  VIADD R5, R4, 0xffffffe ;  /* 0x0ffffffe04057836 */ /* 0x002fe40000000000 */
[----:B------:R-:W-:Y:S02]  /*0850*/  HFMA2 R4, -RZ, RZ, 0, 0 ;  /* 0x00000000ff047431 */ /* 0x000fe400000001ff */
[----:B------:R-:W-:Y:S02]  /*0860*/  IMAD.MOV.U32 R12, RZ, RZ, R3 ;  /* 0x000000ffff0c7224 */ /* 0x000fe400078e0003 */
[----:B0-----:R-:W-:Y:S01]  /*0870*/  IMAD.MOV.U32 R6, RZ, RZ, RZ ;  /* 0x000000ffff067224 */ /* 0x001fe200078e00ff */
[----:B------:R-:W0:Y:S01]  /*0880*/  F2I.FTZ.U32.TRUNC.NTZ R5, R5 ;  /* 0x0000000500057305 */ /* 0x000e22000021f000 */
[----:B------:R-:W-:Y:S01]  /*0890*/  @!P2 IMAD.MOV R12, RZ, RZ, -R12 ;  /* 0x000000ffff0ca224 */ /* 0x000fe200078e0a0c */
[----:B------:R-:W-:Y:S01]  /*08a0*/  @!P1 LOP3.LUT R12, RZ, R11, RZ, 0x33, !PT ;  /* 0x0000000bff0c9212 */ /* 0x000fe200078e33ff */
[----:B--2---:R-:W-:-:S04]  /*08b0*/  IMAD.MOV R13, RZ, RZ, -R7 ;  /* 0x000000ffff0d7224 */ /* 0x004fc800078e0a07 */
[----:B------:R-:W-:Y:S02]  /*08c0*/  IMAD.MOV R0, RZ, RZ, -R12 ;  /* 0x000000ffff007224 */ /* 0x000fe400078e0a0c */
[----:B------:R-:W-:Y:S02]  /*08d0*/  IMAD.SHL.U32 R16, R12, 0x80, RZ ;  /* 0x000000800c107824 */ /* 0x000fe400078e00ff */
[----:B------:R-:W-:Y:S01]  /*08e0*/  IMAD R0, R11, R0, R10 ;  /* 0x000000000b007224 */ /* 0x000fe200078e020a */
[----:B------:R-:W-:Y:S01]  /*08f0*/  SHF.R.U32.HI R10, RZ, 0x5, R17 ;  /* 0x00000005ff0a7819 */ /* 0x000fe20000011611 */
[----:B------:R-:W-:Y:S01]  /*0900*/  VIADD R12, R16, 0x7f ;  /* 0x0000007f100c7836 */ /* 0x000fe20000000000 */
[----:B------:R-:W1:Y:S01]  /*0910*/  LDC R17, c[0x0][0x3a0] ;  /* 0x0000e800ff117b82 */ /* 0x000e620000000800 */
[----:B------:R-:W-:Y:S02]  /*0920*/  IMAD.IADD R3, R9, 0x1, R0 ;  /* 0x0000000109037824 */ /* 0x000fe400078e0200 */
[----:B------:R-:W-:-:S02]  /*0930*/  IMAD R9, R13, R2, RZ ;  /* 0x000000020d097224 */ /* 0x000fc400078e02ff */
[----:B0-----:R-:W-:Y:S01]  /*0940*/  IMAD.MOV R11, RZ, RZ, -R5 ;  /* 0x000000ffff0b7224 */ /* 0x001fe200078e0a05 */
[----:B------:R-:W0:Y:S01]  /*0950*/  LDS R13, [UR4] ;  /* 0x00000004ff0d7984 */ /* 0x000e220008000800 */
[----:B------:R-:W-:-:S04]  /*0960*/  IMAD.HI.U32 R0, R7, R9, R6 ;  /* 0x0000000907007227 */ /* 0x000fc800078e0006 */
[----:B------:R-:W-:Y:S01]  /*0970*/  IMAD R7, R11, R8, RZ ;  /* 0x000000080b077224 */ /* 0x000fe200078e02ff */
[----:B------:R-:W-:Y:S01]  /*0980*/  IABS R11, R12 ;  /* 0x0000000c000b7213 */ /* 0x000fe20000000000 */
[----:B------:R-:W-:Y:S02]  /*0990*/  IMAD R18, R3, 0x100, R14 ;  /* 0x0000010003127824 */ /* 0x000fe400078e020e */
[----:B------:R-:W-:-:S03]  /*09a0*/  IMAD.HI.U32 R4, R5, R7, R4 ;  /* 0x0000000705047227 */ /* 0x000fc600078e0004 */
[----:B------:R-:W-:Y:S01]  /*09b0*/  IABS R7, R18 ;  /* 0x0000001200077213 */ /* 0x000fe20000000000 */
[----:B------:R-:W-:Y:S01]  /*09c0*/  VIADD R15, R18, 0x80 ;  /* 0x00000080120f7836 */ /* 0x000fe20000000000 */
[----:B------:R-:W-:Y:S01]  /*09d0*/  STL [R1+0x304], R18 ;  /* 0x0003041201007387 */ /* 0x000fe20000100800 */
[----:B------:R-:W-:-:S03]  /*09e0*/  IMAD.HI.U32 R5, R0, R11, RZ ;  /* 0x0000000b00057227 */ /* 0x000fc600078e00ff */
[----:B------:R-:W-:Y:S01]  /*09f0*/  IABS R9, R15 ;  /* 0x0000000f00097213 */ /* 0x000fe20000000000 */
[C---:B------:R-:W-:Y:S01]  /*0a00*/  IMAD.HI.U32 R3, R4.reuse, R7, RZ ;  /* 0x0000000704037227 */ /* 0x040fe200078e00ff */
[----:B------:R-:W-:Y:S03]  /*0a10*/  STL [R1+0x300], R16 ;  /* 0x0003001001007387 */ /* 0x000fe60000100800 */
[----:B------:R-:W-:Y:S01]  /*0a20*/  IMAD.HI.U32 R4, R4, R9, RZ ;  /* 0x0000000904047227 */ /* 0x000fe200078e00ff */
[----:B------:R-:W-:Y:S03]  /*0a30*/  STL [R1+0x6b0], R15 ;  /* 0x0006b00f01007387 */ /* 0x000fe60000100800 */
[----:B------:R-:W-:Y:S02]  /*0a40*/  IMAD.MOV R3, RZ, RZ, -R3 ;  /* 0x000000ffff037224 */ /* 0x000fe400078e0a03 */
[----:B------:R-:W-:-:S02]  /*0a50*/  IMAD.MOV R5, RZ, RZ, -R5 ;  /* 0x000000ffff057224 */ /* 0x000fc400078e0a05 */
[----:B------:R-:W-:Y:S02]  /*0a60*/  IMAD.MOV R4, RZ, RZ, -R4 ;  /* 0x000000ffff047224 */ /* 0x000fe400078e0a04 */
[----:B------:R-:W-:Y:S02]  /*0a70*/  IMAD R3, R8, R3, R7 ;  /* 0x0000000308037224 */ /* 0x000fe400078e0207 */
[----:B------:R-:W-:Y:S02]  /*0a80*/  IMAD R7, R2, R5, R11 ;  /* 0x0000000502077224 */ /* 0x000fe400078e020b */
[C---:B------:R-:W-:Y:S01]  /*0a90*/  IMAD R4, R8.reuse, R4, R9 ;  /* 0x0000000408047224 */ /* 0x040fe200078e0209 */
[----:B------:R-:W-:Y:S01]  /*0aa0*/  BAR.SYNC.DEFER_BLOCKING 0x0 ;  /* 0x0000000000007b1d */ /* 0x000fe20000010000 */
[----:B------:R-:W-:Y:S01]  /*0ab0*/  ISETP.GT.U32.AND P0, PT, R8, R3, PT ;  /* 0x000000030800720c */ /* 0x000fe20003f04070 */
[----:B------:R-:W-:Y:S01]  /*0ac0*/  IMAD.SHL.U32 R5, R10, 0x200000, RZ ;  /* 0x002000000a057824 */ /* 0x000fe200078e00ff */
[----:B------:R-:W-:Y:S01]  /*0ad0*/  ISETP.GT.U32.AND P2, PT, R2, R7, PT ;  /* 0x000000070200720c */ /* 0x000fe20003f44070 */
[----:B------:R-:W-:Y:S01]  /*0ae0*/  VIADD R10, R16, 0x1 ;  /* 0x00000001100a7836 */ /* 0x000fe20000000000 */
[----:B------:R-:W-:Y:S01]  /*0af0*/  ISETP.GT.U32.AND P1, PT, R8, R4, PT ;  /* 0x000000040800720c */ /* 0x000fe20003f24070 */
[C---:B------:R-:W-:Y:S01]  /*0b00*/  VIADD R11, R16.reuse, 0x2 ;  /* 0x00000002100b7836 */ /* 0x040fe20000000000 */
[----:B------:R-:W-:Y:S01]  /*0b10*/  LOP3.LUT R5, R5, 0x600000, RZ, 0xc0, !PT ;  /* 0x0060000005057812 */ /* 0x000fe200078ec0ff */
[----:B------:R-:W-:Y:S01]  /*0b20*/  VIADD R75, R16, 0x4 ;  /* 0x00000004104b7836 */ /* 0x000fe20000000000 */
[----:B------:R-:W-:-:S02]  /*0b30*/  IABS R69, R10 ;  /* 0x0000000a00457213 */ /* 0x000fc40000000000 */
[----:B------:R-:W-:Y:S02]  /*0b40*/  R2UR UR8, R5 ;  /* 0x00000000050872ca */ /* 0x000fe400000e0000 */
[----:B------:R-:W-:Y:S01]  /*0b50*/  IABS R9, R11 ;  /* 0x0000000b00097213 */ /* 0x000fe20000000000 */
[----:B------:R-:W-:Y:S01]  /*0b60*/  @!P0 IMAD.IADD R3, R3, 0x1, -R8 ;  /* 0x0000000103038824 */ /* 0x000fe200078e0a08 */
[----:B0-----:R-:W-:Y:S01]  /*0b70*/  R2UR UR5, R13 ;  /* 0x000000000d0572ca */ /* 0x001fe200000e0000 */
[----:B------:R-:W-:Y:S01]  /*0b80*/  @!P2 IMAD.IADD R7, R7, 0x1, -R2 ;  /* 0x000000010707a824 */ /* 0x000fe200078e0a02 */
[----:B------:R-:W-:Y:S01]  /*0b90*/  ISETP.GE.AND P3, PT, R10, RZ, PT ;  /* 0x000000ff0a00720c */ /* 0x000fe20003f66270 */
[----:B------:R-:W-:Y:S01]  /*0ba0*/  @!P1 IMAD.IADD R4, R4, 0x1, -R8 ;  /* 0x0000000104049824 */ /* 0x000fe200078e0a08 */
[----:B------:R-:W-:Y:S01]  /*0bb0*/  ISETP.GT.U32.AND P0, PT, R8, R3, PT ;  /* 0x000000030800720c */ /* 0x000fe20003f04070 */
[----:B------:R-:W-:Y:S01]  /*0bc0*/  IMAD.HI.U32 R5, R0, R69, RZ ;  /* 0x0000004500057227 */ /* 0x000fe200078e00ff */
[----:B------:R-:W-:-:S02]  /*0bd0*/  ISETP.GT.U32.AND P2, PT, R2, R7, PT ;  /* 0x000000070200720c */ /* 0x000fc40003f44070 */
[----:B------:R-:W-:Y:S01]  /*0be0*/  ISETP.GT.U32.AND P5, PT, R8, R4, PT ;  /* 0x000000040800720c */ /* 0x000fe20003fa4070 */
[----:B------:R-:W-:Y:S01]  /*0bf0*/  IMAD.MOV R5, RZ, RZ, -R5 ;  /* 0x000000ffff057224 */ /* 0x000fe200078e0a05 */
[----:B------:R-:W-:Y:S01]  /*0c00*/  ISETP.GE.AND P1, PT, R12, RZ, PT ;  /* 0x000000ff0c00720c */ /* 0x000fe20003f26270 */
[----:B------:R-:W-:Y:S01]  /*0c10*/  IMAD.HI.U32 R6, R0, R9, RZ ;  /* 0x0000000900067227 */ /* 0x000fe200078e00ff */
[----:B------:R-:W-:-:S03]  /*0c20*/  ISETP.GE.AND P4, PT, R11, RZ, PT ;  /* 0x000000ff0b00720c */ /* 0x000fc60003f86270 */
[----:B------:R-:W-:Y:S01]  /*0c30*/  IMAD R69, R2, R5, R69 ;  /* 0x0000000502457224 */ /* 0x000fe200078e0245 */
[----:B-1----:R-:W-:Y:S01]  /*0c40*/  IADD3 R5, PT, PT, R17, -0x1, RZ ;  /* 0xffffffff11057810 */ /* 0x002fe20007ffe0ff */
[----:B------:R-:W-:Y:S02]  /*0c50*/  @!P0 IMAD.IADD R3, R3, 0x1, -R8 ;  /* 0x0000000103038824 */ /* 0x000fe400078e0a08 */
[----:B------:R-:W-:Y:S01]  /*0c60*/  @!P2 IMAD.IADD R7, R7, 0x1, -R2 ;  /* 0x000000010707a824 */ /* 0x000fe200078e0a02 */
[----:B------:R-:W-:Y:S01]  /*0c70*/  ISETP.GE.U32.AND P0, PT, R5, 0x7fffff80, PT ;  /* 0x7fffff800500780c */ /* 0x000fe20003f06070 */
[----:B------:R-:W-:Y:S01]  /*0c80*/  @!P5 IMAD.IADD R4, R4, 0x1, -R8 ;  /* 0x000000010404d824 */ /* 0x000fe200078e0a08 */
[----:B------:R-:W-:Y:S01]  /*0c90*/  ISETP.GE.AND P5, PT, R18, RZ, PT ;  /* 0x000000ff1200720c */ /* 0x000fe20003fa6270 */
[----:B------:R-:W-:Y:S02]  /*0ca0*/  IMAD.MOV.U32 R8, RZ, RZ, R7 ;  /* 0x000000ffff087224 */ /* 0x000fe400078e0007 */
[----:B------:R-:W-:-:S02]  /*0cb0*/  IMAD.MOV R6, RZ, RZ, -R6 ;  /* 0x000000ffff067224 */ /* 0x000fc400078e0a06 */
[----:B------:R-:W-:Y:S01]  /*0cc0*/  @!P1 IMAD.MOV R8, RZ, RZ, -R8 ;  /* 0x000000ffff089224 */ /* 0x000fe200078e0a08 */
[----:B------:R-:W-:Y:S01]  /*0cd0*/  ISETP.GE.AND P1, PT, R15, RZ, PT ;  /* 0x000000ff0f00720c */ /* 0x000fe20003f26270 */
[----:B------:R-:W-:Y:S02]  /*0ce0*/  VIADD R5, R16, 0x3 ;  /* 0x0000000310057836 */ /* 0x000fe40000000000 */
[----:B------:R-:W-:Y:S01]  /*0cf0*/  IMAD R68, R2, R6, R9 ;  /* 0x0000000602447224 */ /* 0x000fe200078e0209 */
[----:B------:R-:W-:Y:S01]  /*0d00*/  IABS R9, R75 ;  /* 0x0000004b00097213 */ /* 0x000fe20000000000 */
[----:B------:R-:W-:Y:S01]  /*0d10*/  VIADD R6, R17, 0xfffffff7 ;  /* 0xfffffff711067836 */ /* 0x000fe20000000000 */
[----:B------:R-:W-:Y:S01]  /*0d20*/  IABS R7, R5 ;  /* 0x0000000500077213 */ /* 0x000fe20000000000 */
[----:B------:R-:W-:Y:S01]  /*0d30*/  @!P5 IMAD.MOV R3, RZ, RZ, -R3 ;  /* 0x000000ffff03d224 */ /* 0x000fe200078e0a03 */
[----:B------:R-:W-:Y:S01]  /*0d40*/  ISETP.NE.AND P5, PT, R84, RZ, PT ;  /* 0x000000ff5400720c */ /* 0x000fe20003fa5270 */
[----:B------:R0:W-:Y:S01]  /*0d50*/  STL [R1+0x894], R8 ;  /* 0x0008940801007387 */ /* 0x0001e20000100800 */
[----:B------:R-:W-:Y:S01]  /*0d60*/  ISETP.GE.AND P2, PT, R5, RZ, PT ;  /* 0x000000ff0500720c */ /* 0x000fe20003f46270 */
[----:B------:R-:W-:Y:S01]  /*0d70*/  IMAD.HI.U32 R5, R0, R7, RZ ;  /* 0x0000000700057227 */ /* 0x000fe200078e00ff */
[----:B------:R-:W-:-:S02]  /*0d80*/  ISETP.GE.U32.AND P6, PT, R6, 0x7fffff78, PT ;  /* 0x7fffff780600780c */ /* 0x000fc40003fc6070 */
[----:B------:R-:W-:Y:S01]  /*0d90*/  LOP3.LUT R84, RZ, R84, RZ, 0x33, !PT ;  /* 0x00000054ff547212 */ /* 0x000fe200078e33ff */
[----:B------:R-:W-:-:S04]  /*0da0*/  IMAD.HI.U32 R6, R0, R9, RZ ;  /* 0x0000000900067227 */ /* 0x000fc800078e00ff */
[----:B------:R-:W-:Y:S01]  /*0db0*/  @!P1 IMAD.MOV R4, RZ, RZ, -R4 ;  /* 0x000000ffff049224 */ /* 0x000fe200078e0a04 */
[----:B0-----:R-:W-:Y:S01]  /*0dc0*/  SEL R8, R84, R3, !P5 ;  /* 0x0000000354087207 */ /* 0x001fe20006800000 */
[----:B------:R-:W-:Y:S01]  /*0dd0*/  IMAD.MOV R5, RZ, RZ, -R5 ;  /* 0x000000ffff057224 */ /* 0x000fe200078e0a05 */
[----:B------:R-:W-:Y:S01]  /*0de0*/  ISETP.NE.U32.AND P1, PT, R14, RZ, PT ;  /* 0x000000ff0e00720c */ /* 0x000fe20003f25070 */
[----:B------:R-:W-:Y:S01]  /*0df0*/  IMAD.MOV R6, RZ, RZ, -R6 ;  /* 0x000000ffff067224 */ /* 0x000fe200078e0a06 */
[----:B------:R-:W-:Y:S01]  /*0e00*/  SEL R84, R84, R4, !P5 ;  /* 0x0000000454547207 */ /* 0x000fe20006800000 */
[C---:B------:R-:W-:Y:S02]  /*0e10*/  IMAD R3, R2.reuse, R5, R7 ;  /* 0x0000000502037224 */ /* 0x040fe400078e0207 */
[----:B------:R-:W-:Y:S02]  /*0e20*/  IMAD R70, R2, R6, R9 ;  /* 0x0000000602467224 */ /* 0x000fe400078e0209 */
[----:B---3--:R-:W-:Y:S01]  /*0e30*/  IMAD R4, R8, UR9, RZ ;  /* 0x0000000908047c24 */ /* 0x008fe2000f8e02ff */
[----:B------:R-:W-:Y:S06]  /*0e40*/  BRA.U UP0, `(.L_x_5) ;  /* 0x0000000100187547 */ /* 0x000fec000b800000 */
[----:B------:R-:W-:Y:S01]  /*0e50*/  ELECT P5, URZ, PT ;  /* 0x0000000000ff782f */ /* 0x000fe200038a0000 */
[----:B------:R-:W-:Y:S01]  /*0e60*/  IMAD.MOV.U32 R5, RZ, RZ, 0x1 ;  /* 0x00000001ff057424 */ /* 0x000fe200078e00ff */
[----:B------:R-:W-:Y:S01]  /*0e70*/  UMOV UR7, 0x40 ;  /* 0x0000004000077882 */ /* 0x000fe20000000000 */
[----:B------:R-:W-:Y:S01]  /*0e80*/  UVIRTCOUNT.DEALLOC.SMPOOL 0x80 ;  /* 0x000000800000784c */ /* 0x000fe20000000000 */
[----:B------:R-:W-:-:S09]  /*0e90*/  ULEA UR7, UR6, UR7, 0x18 ;  /* 0x0000000706077291 */ /* 0x000fd2000f8ec0ff */
[----:B------:R0:W-:Y:S03]  /*0ea0*/  @P5 STS.U8 [UR7], R5 ;  /* 0x00000005ff005988 */ /* 0x0001e60008000007 */
.L_x_5:
[----:B------:R-:W-:Y:S01]  /*0eb0*/  UIADD3 UR6, UPT, UPT, UR5, UR8, URZ ;  /* 0x0000000805067290 */ /* 0x000fe2000fffe0ff */
[----:B0-----:R-:W-:Y:S01]  /*0ec0*/  IMAD R5, R84, UR9, RZ ;  /* 0x0000000954057c24 */ /* 0x001fe2000f8e02ff */
[C---:B------:R-:W-:Y:S01]  /*0ed0*/  LEA R66, P5, R4.reuse, UR12, 0x1 ;  /* 0x0000000c04427c11 */ /* 0x040fe2000f8a08ff */
[----:B------:R-:W-:Y:S01]  /*0ee0*/  VOTEU.ALL UP1, P1 ;  /* 0x0000000000ff7886 */ /* 0x000fe20000820000 */
[----:B------:R-:W-:Y:S01]  /*0ef0*/  STL.64 [R1+0x1888], R60 ;  /* 0x0018883c01007387 */ /* 0x000fe20000100a00 */
[----:B------:R-:W-:Y:S01]  /*0f00*/  UIADD3 UR8, UPT, UPT, UR4, 0x30000, URZ ;  /* 0x0003000004087890 */ /* 0x000fe2000fffe0ff */
[----:B------:R-:W-:Y:S01]  /*0f10*/  LEA.HI.X.SX32 R67, R4, UR13, 0x1, P5 ;  /* 0x0000000d04437c11 */ /* 0x000fe2000a8f0eff */
[----:B------:R-:W-:Y:S01]  /*0f20*/  VOTEU.ALL UP2, P1 ;  /* 0x0000000000ff7886 */ /* 0x000fe20000840000 */
[C---:B------:R-:W-:Y:S01]  /*0f30*/  LEA R64, P5, R5.reuse, UR12, 0x1 ;  /* 0x0000000c05407c11 */ /* 0x040fe2000f8a08ff */
[----:B------:R-:W-:Y:S01]  /*0f40*/  STTM.x64 tmem[UR6], RZ ;  /* 0x000000ff000079ed */ /* 0x000fe20008340006 */
[----:B------:R-:W-:Y:S01]  /*0f50*/  STTM.x64 tmem[UR6+0x40], RZ ;  /* 0x000040ff000079ed */ /* 0x000fe20008340006 */
[----:B------:R-:W-:Y:S01]  /*0f60*/  STTM.x64 tmem[UR6+0x80], RZ ;  /* 0x000080ff000079ed */ /* 0x000fe20008340006 */
[----:B------:R-:W-:Y:S01]  /*0f70*/  STTM.x64 tmem[UR6+0xc0], RZ ;  /* 0x0000c0ff000079ed */ /* 0x000fe20008340006 */
[----:B------:R-:W0:Y:S01]  /*0f80*/  FENCE.VIEW.ASYNC.T ;  /* 0x00000000000073c6 */ /* 0x000e220000000200 */
[----:B------:R-:W-:Y:S01]  /*0f90*/  LEA.HI.X.SX32 R65, R5, UR13, 0x1, P5 ;  /* 0x0000000d05417c11 */ /* 0x000fe2000a8f0eff */
[----:B------:R-:W-:Y:S01]  /*0fa0*/  STL.64 [R1+0x1880], R54 ;  /* 0x0018803601007387 */ /* 0x000fe20000100a00 */
[----:B------:R-:W-:-:S04]  /*0fb0*/  @!UP1 UIADD3 UR12, UPT, UPT, -UR10, 0x100000, URZ ;  /* 0x001000000a0c9890 */ /* 0x000fc8000fffe1ff */
[----:B------:R-:W-:Y:S02]  /*0fc0*/  @!UP1 USHF.L.U32 UR13, UR12, 0xb, URZ ;  /* 0x0000000b0c0d9899 */ /* 0x000fe400080006ff */
[----:B------:R-:W-:Y:S01]  /*0fd0*/  @!UP1 USHF.L.U32 UR12, UR12, 0x1, URZ ;  /* 0x000000010c0c9899 */ /* 0x000fe200080006ff */
[----:B------:R-:W1:Y:S01]  /*0fe0*/  LDC.64 R62, c[0x0][0x3a8] ;  /* 0x0000ea00ff3e7b82 */ /* 0x000e620000000a00 */
[----:B------:R-:W2:Y:S07]  /*0ff0*/  LDCU.64 UR20, c[0x0][0x358] ;  /* 0x00006b00ff1477ac */ /* 0x000eae0008000a00 */
[----:B0-----:R-:W-:Y:S01]  /*1000*/  BAR.SYNC.DEFER_BLOCKING 0x0 ;  /* 0x0000000000007b1d */ /* 0x001fe20000010000 */
[----:B------:R-:W-:-:S02]  /*1010*/  PRMT R77, RZ, 0x7610, R77 ;  /* 0x00007610ff4d7816 */ /* 0x000fc4000000004d */
[----:B------:R-:W-:Y:S02]  /*1020*/  PRMT R79, RZ, 0x7610, R79 ;  /* 0x00007610ff4f7816 */ /* 0x000fe4000000004f */
[----:B------:R-:W-:Y:S01]  /*1030*/  PRMT R73, RZ, 0x7610, R73 ;  /* 0x00007610ff497816 */ /* 0x000fe20000000049 */
[----:B------:R-:W0:Y:S01]  /*1040*/  LDCU UR7, c[0x0][0x3b0] ;  /* 0x00007600ff0777ac */ /* 0x000e220008000800 */
[----:B------:R-:W-:Y:S01]  /*1050*/  STL [R1+0x1878], R0 ;  /* 0x0018780001007387 */ /* 0x000fe20000100800 */
[----:B------:R-:W-:Y:S01]  /*1060*/  PRMT R72, RZ, 0x7610, R72 ;  /* 0x00007610ff487816 */ /* 0x000fe20000000048 */
[----:B------:R-:W3:Y:S02]  /*1070*/  LDCU UR9, c[0x0][0x3b0] ;  /* 0x00007600ff0977ac */ /* 0x000ee40008000800 */
[----:B------:R-:W-:Y:S01]  /*1080*/  STL.64 [R1+0x1868], R50 ;  /* 0x0018683201007387 */ /* 0x000fe20000100a00 */
[----:B------:R-:W-:Y:S01]  /*1090*/  PRMT R71, RZ, 0x7610, R71 ;  /* 0x00007610ff477816 */ /* 0x000fe20000000047 */
[----:B------:R-:W4:Y:S02]  /*10a0*/  LDCU UR16, c[0x0][0x3b0] ;  /* 0x00007600ff1077ac */ /* 0x000f240008000800 */
[----:B------:R0:W-:Y:S01]  /*10b0*/  STL.64 [R1+0x1848], R48 ;  /* 0x0018483001007387 */ /* 0x0001e20000100a00 */
[----:B------:R-:W-:Y:S01]  /*10c0*/  PRMT R14, RZ, 0x7610, R14 ;  /* 0x00007610ff0e7816 */ /* 0x000fe2000000000e */
[----:B------:R-:W0:Y:S02]  /*10d0*/  LDCU UR17, c[0x0][0x3b0] ;  /* 0x00007600ff1177ac */ /* 0x000e240008000800 */
[----:B------:R-:W-:Y:S01]  /*10e0*/  STL.64 [R1+0x1840], R52 ;  /* 0x0018403401007387 */ /* 0x000fe20000100a00 */
[----:B------:R-:W-:Y:S01]  /*10f0*/  PRMT R10, RZ, 0x7610, R10 ;  /* 0x00007610ff0a7816 */ /* 0x000fe2000000000a */
[----:B------:R-:W0:Y:S02]  /*1100*/  LDCU UR18, c[0x0][0x3b0] ;  /* 0x00007600ff1277ac */ /* 0x000e240008000800 */
[----:B------:R-:W0:Y:S02]  /*1110*/  FENCE.VIEW.ASYNC.S ;  /* 0x00000000000073c6 */ /* 0x000e240000000000 */
[----:B0-----:R0:W0:Y:S02]  /*1120*/  @!UP2 SYNCS.EXCH.64 URZ, [UR8], UR12 ;  /* 0x0000000c08ffa5b2 */ /* 0x0010240008000100 */
[----:B0-----:R-:W-:Y:S01]  /*1130*/  BAR.SYNC.DEFER_BLOCKING 0x0 ;  /* 0x0000000000007b1d */ /* 0x001fe20000010000 */
[----:B------:R-:W-:-:S02]  /*1140*/  PRMT R13, RZ, 0x7610, R13 ;  /* 0x00007610ff0d7816 */ /* 0x000fc4000000000d */
[----:B------:R-:W-:Y:S02]  /*1150*/  PRMT R15, RZ, 0x7610, R15 ;  /* 0x00007610ff0f7816 */ /* 0x000fe4000000000f */
[----:B------:R-:W-:Y:S01]  /*1160*/  PRMT R78, RZ, 0x7610, R78 ;  /* 0x00007610ff4e7816 */ /* 0x000fe2000000004e */
[----:B------:R-:W0:Y:S01]  /*1170*/  LDCU UR19, c[0x0][0x3b0] ;  /* 0x00007600ff1377ac */ /* 0x000e220008000800 */
[----:B------:R-:W-:Y:S01]  /*1180*/  STL.64 [R1+0x1858], R52 ;  /* 0x0018583401007387 */ /* 0x000fe20000100a00 */
[C---:B-1----:R-:W-:Y:S01]  /*1190*/  IMAD.SHL.U32 R5, R62.reuse, 0x8, RZ ;  /* 0x000000083e057824 */ /* 0x042fe200078e00ff */
[----:B------:R-:W-:Y:S01]  /*11a0*/  PRMT R12, RZ, 0x7610, R12 ;  /* 0x00007610ff0c7816 */ /* 0x000fe2000000000c */
[----:B------:R-:W-:Y:S01]  /*11b0*/  IMAD.SHL.U32 R7, R62, 0x10, RZ ;  /* 0x000000103e077824 */ /* 0x000fe200078e00ff */
[----:B------:R-:W-:Y:S01]  /*11c0*/  STL.64 [R1+0x1870], R52 ;  /* 0x0018703401007387 */ /* 0x000fe20000100a00 */
[----:B------:R-:W-:Y:S01]  /*11d0*/  PRMT R9, RZ, 0x7610, R9 ;  /* 0x00007610ff097816 */ /* 0x000fe20000000009 */
[----:B------:R-:W1:Y:S01]  /*11e0*/  LDCU UR12, c[0x0][0x3b0] ;  /* 0x00007600ff0c77ac */ /* 0x000e620008000800 */
[----:B------:R-:W0:Y:S01]  /*11f0*/  LDC R49, c[0x0][0x3a0] ;  /* 0x0000e800ff317b82 */ /* 0x000e220000000800 */
[----:B------:R-:W-:Y:S01]  /*1200*/  STL.64 [R1+0x1838], R46 ;  /* 0x0018382e01007387 */ /* 0x000fe20000100a00 */
[----:B------:R-:W-:Y:S01]  /*1210*/  PRMT R76, RZ, 0x7610, R76 ;  /* 0x00007610ff4c7816 */ /* 0x000fe2000000004c */
[----:B------:R-:W0:Y:S02]  /*1220*/  LDCU UR13, c[0x0][0x3b0] ;  /* 0x00007600ff0d77ac */ /* 0x000e240008000800 */
        /* <DEDUP_REMOVED lines=10> */
[----:B------:R-:W0:Y:S03]  /*12d0*/  LDCU UR28, c[0x0][0x3b0] ;  /* 0x00007600ff1c77ac */ /* 0x000e260008000800 */
[----:B------:R-:W-:Y:S01]  /*12e0*/  STL.64 [R1+0x1820], R38 ;  /* 0x0018202601007387 */ /* 0x000fe20000100a00 */
[----:B------:R-:W0:Y:S02]  /*12f0*/  LDCU UR25, c[0x0][0x3b0] ;  /* 0x00007600ff1977ac */ /* 0x000e240008000800 */
[C---:B0-----:R-:W-:Y:S01]  /*1300*/  IADD3 R6, PT, PT, R49.reuse, -0x11, RZ ;  /* 0xffffffef31067810 */ /* 0x041fe20007ffe0ff */
[----:B------:R-:W-:Y:S01]  /*1310*/  STL [R1+0x1818], R70 ;  /* 0x0018184601007387 */ /* 0x000fe20000100800 */
[----:B------:R-:W-:Y:S01]  /*1320*/  VIADD R4, R49, 0xffffffe7 ;  /* 0xffffffe731047836 */ /* 0x000fe20000000000 */
[----:B------:R-:W0:Y:S01]  /*1330*/  LDCU UR26, c[0x0][0x3b0] ;  /* 0x00007600ff1a77ac */ /* 0x000e220008000800 */
[----:B------:R-:W-:Y:S01]  /*1340*/  ISETP.GE.U32.AND P5, PT, R6, 0x7fffff70, PT ;  /* 0x7fffff700600780c */ /* 0x000fe20003fa6070 */
[----:B------:R-:W-:Y:S01]  /*1350*/  STL.64 [R1+0x1810], R42 ;  /* 0x0018102a01007387 */ /* 0x000fe20000100a00 */
[----:B------:R-:W0:Y:S03]  /*1360*/  LDCU UR27, c[0x0][0x3b0] ;  /* 0x00007600ff1b77ac */ /* 0x000e260008000800 */
        /* <DEDUP_REMOVED lines=19> */
[C---:B------:R-:W-:Y:S01]  /*14a0*/  IMAD.WIDE R54, R5.reuse, 0x2, R66 ;  /* 0x0000000205367825 */ /* 0x040fe200078e0242 */
[----:B------:R-:W0:Y:S02]  /*14b0*/  LDCU UR58, c[0x0][0x3b0] ;  /* 0x00007600ff3a77ac */ /* 0x000e240008000800 */
[----:B------:R-:W-:Y:S01]  /*14c0*/  STL.64 [R1+0x17d8], R32 ;  /* 0x0017d82001007387 */ /* 0x000fe20000100a00 */
[----:B------:R-:W-:Y:S01]  /*14d0*/  IMAD.WIDE R60, R5, 0x2, R64 ;  /* 0x00000002053c7825 */ /* 0x000fe200078e0240 */
[----:B------:R-:W0:Y:S02]  /*14e0*/  LDCU UR36, c[0x0][0x3b0] ;  /* 0x00007600ff2477ac */ /* 0x000e240008000800 */
[----:B------:R-:W-:Y:S01]  /*14f0*/  STL.64 [R1+0x17b0], R28 ;  /* 0x0017b01c01007387 */ /* 0x000fe20000100a00 */
[----:B------:R-:W0:Y:S03]  /*1500*/  LDCU UR37, c[0x0][0x3b0] ;  /* 0x00007600ff2577ac */ /* 0x000e260008000800 */
[----:B------:R-:W-:Y:S01]  /*1510*/  STL.64 [R1+0x17a8], R26 ;  /* 0x0017a81a01007387 */ /* 0x000fe20000100a00 */
[----:B------:R-:W0:Y:S03]  /*1520*/  LDCU UR38, c[0x0][0x3b0] ;  /* 0x00007600ff2677ac */ /* 0x000e260008000800 */
[----:B--2---:R-:W2:Y:S01]  /*1530*/  @!P0 LDG.E.U16 R77, desc[UR20][R66.64] ;  /* 0x00000014424d8981 */ /* 0x004ea2000c1e1500 */
[----:B------:R-:W0:Y:S03]  /*1540*/  LDCU UR39, c[0x0][0x3b0] ;  /* 0x00007600ff2777ac */ /* 0x000e260008000800 */
[----:B------:R-:W2:Y:S01]  /*1550*/  @!P0 LDG.E.U16 R79, desc[UR20][R64.64] ;  /* 0x00000014404f8981 */ /* 0x000ea2000c1e1500 */
[----:B------:R-:W-:Y:S01]  /*1560*/  ISETP.GE.U32.AND P0, PT, R4, 0x7fffff68, PT ;  /* 0x7fffff680400780c */ /* 0x000fe20003f06070 */
[----:B------:R-:W-:Y:S01]  /*1570*/  VIADD R4, R49, 0xffffffdf ;  /* 0xffffffdf31047836 */ /* 0x000fe20000000000 */
[----:B------:R-:W0:Y:S01]  /*1580*/  LDCU UR40, c[0x0][0x3b0] ;  /* 0x00007600ff2877ac */ /* 0x000e220008000800 */
[----:B------:R-:W-:Y:S01]  /*1590*/  STL.64 [R1+0x17a0], R22 ;  /* 0x0017a01601007387 */ /* 0x000fe20000100a00 */
[C---:B------:R-:W-:Y:S01]  /*15a0*/  IMAD.WIDE R58, R7.reuse, 0x2, R66 ;  /* 0x00000002073a7825 */ /* 0x040fe200078e0242 */
[----:B------:R-:W0:Y:S02]  /*15b0*/  LDCU UR41, c[0x0][0x3b0] ;  /* 0x00007600ff2977ac */ /* 0x000e240008000800 */
[----:B------:R-:W-:Y:S01]  /*15c0*/  STL.64 [R1+0x1798], R20 ;  /* 0x0017981401007387 */ /* 0x000fe20000100a00 */
[--C-:B------:R-:W-:Y:S01]  /*15d0*/  IMAD.WIDE R56, R7, 0x2, R64.reuse ;  /* 0x0000000207387825 */ /* 0x100fe200078e0240 */
[----:B------:R-:W0:Y:S02]  /*15e0*/  LDCU UR42, c[0x0][0x3b0] ;  /* 0x00007600ff2a77ac */ /* 0x000e240008000800 */
[----:B------:R-:W-:Y:S01]  /*15f0*/  STL.64 [R1+0x1790], R24 ;  /* 0x0017901801007387 */ /* 0x000fe20000100a00 */
[----:B------:R-:W-:Y:S01]  /*1600*/  VIADD R5, R49, 0xffffffd7 ;  /* 0xffffffd731057836 */ /* 0x000fe20000000000 */
[----:B------:R-:W0:Y:S02]  /*1610*/  LDCU UR44, c[0x0][0x3b0] ;  /* 0x00007600ff2c77ac */ /* 0x000e240008000800 */
[----:B------:R-:W-:Y:S01]  /*1620*/  STL.64 [R1+0x1788], R18 ;  /* 0x0017881201007387 */ /* 0x000fe20000100a00 */
[----:B------:R-:W0:Y:S03]  /*1630*/  LDCU UR43, c[0x0][0x3b0] ;  /* 0x00007600ff2b77ac */ /* 0x000e260008000800 */
[----:B------:R-:W-:Y:S01]  /*1640*/  STL.64 [R1+0x1780], R16 ;  /* 0x0017801001007387 */ /* 0x000fe20000100a00 */
[----:B------:R-:W0:Y:S03]  /*1650*/  LDCU UR45, c[0x0][0x3b0] ;  /* 0x00007600ff2d77ac */ /* 0x000e260008000800 */
[----:B------:R-:W-:Y:S01]  /*1660*/  STL.64 [R1+0x1778], R2 ;  /* 0x0017780201007387 */ /* 0x000fe20000100a00 */
[----:B------:R-:W0:Y:S03]  /*1670*/  LDCU UR46, c[0x0][0x3b0] ;  /* 0x00007600ff2e77ac */ /* 0x000e260008000800 */
[----:B------:R0:W2:Y:S01]  /*1680*/  @!P6 LDG.E.U16 R73, desc[UR20][R54.64] ;  /* 0x000000143649e981 */ /* 0x0000a2000c1e1500 */
[----:B------:R-:W0:Y:S03]  /*1690*/  LDCU UR47, c[0x0][0x3b0] ;  /* 0x00007600ff2f77ac */ /* 0x000e260008000800 */
[----:B------:R0:W2:Y:S01]  /*16a0*/  @!P6 LDG.E.U16 R72, desc[UR20][R60.64] ;  /* 0x000000143c48e981 */ /* 0x0000a2000c1e1500 */
[----:B------:R-:W-:Y:S01]  /*16b0*/  ISETP.GE.U32.AND P6, PT, R4, 0x7fffff60, PT ;  /* 0x7fffff600400780c */ /* 0x000fe20003fc6070 */
[----:B------:R-:W0:Y:S02]  /*16c0*/  LDCU UR48, c[0x0][0x3b0] ;  /* 0x00007600ff3077ac */ /* 0x000e240008000800 */
[----:B------:R-:W-:Y:S01]  /*16d0*/  STL.64 [R1+0x1770], R68 ;  /* 0x0017704401007387 */ /* 0x000fe20000100a00 */
[C---:B------:R-:W-:Y:S01]  /*16e0*/  IMAD.SHL.U32 R7, R62.reuse, 0x20, RZ ;  /* 0x000000203e077824 */ /* 0x040fe200078e00ff */
[----:B------:R-:W0:Y:S02]  /*16f0*/  LDCU UR49, c[0x0][0x3b0] ;  /* 0x00007600ff3177ac */ /* 0x000e240008000800 */
[----:B------:R-:W-:Y:S01]  /*1700*/  STL [R1+0x1768], R75 ;  /* 0x0017684b01007387 */ /* 0x000fe20000100800 */
[----:B------:R-:W0:Y:S03]  /*1710*/  LDCU UR50, c[0x0][0x3b0] ;  /* 0x00007600ff3277ac */ /* 0x000e260008000800 */
[----:B------:R-:W-:Y:S01]  /*1720*/  STL [R1+0x16a0], R85 ;  /* 0x0016a05501007387 */ /* 0x000fe20000100800 */
[----:B------:R-:W0:Y:S03]  /*1730*/  LDCU UR51, c[0x0][0x3b0] ;  /* 0x00007600ff3377ac */ /* 0x000e260008000800 */
[----:B------:R0:W2:Y:S01]  /*1740*/  @!P5 LDG.E.U16 R71, desc[UR20][R58.64] ;  /* 0x000000143a47d981 */ /* 0x0000a2000c1e1500 */
[----:B------:R-:W0:Y:S03]  /*1750*/  LDCU UR52, c[0x0][0x3b0] ;  /* 0x00007600ff3477ac */ /* 0x000e260008000800 */
[----:B------:R0:W2:Y:S01]  /*1760*/  @!P5 LDG.E.U16 R14, desc[UR20][R56.64] ;  /* 0x00000014380ed981 */ /* 0x0000a2000c1e1500 */
[----:B------:R-:W-:Y:S01]  /*1770*/  ISETP.GE.U32.AND P5, PT, R5, 0x7fffff58, PT ;  /* 0x7fffff580500780c */ /* 0x000fe20003fa6070 */
[C---:B------:R-:W-:Y:S01]  /*1780*/  IMAD R5, R62.reuse, 0x18, RZ ;  /* 0x000000183e057824 */ /* 0x040fe200078e02ff */
[----:B------:R-:W0:Y:S01]  /*1790*/  LDCU UR53, c[0x0][0x3b0] ;  /* 0x00007600ff3577ac */ /* 0x000e220008000800 */
[----:B------:R-:W-:Y:S01]  /*17a0*/  STL [R1+0x16a4], R63 ;  /* 0x0016a43f01007387 */ /* 0x000fe20000100800 */
[----:B------:R-:W1:Y:S03]  /*17b0*/  LDCU UR54, c[0x0][0x3b0] ;  /* 0x00007600ff3677ac */ /* 0x000e660008000800 */
[----:B------:R0:W-:Y:S01]  /*17c0*/  STL.64 [R1+0x638], R54 ;  /* 0x0006383601007387 */ /* 0x0001e20000100a00 */
[----:B------:R-:W1:Y:S03]  /*17d0*/  LDCU UR55, c[0x0][0x3b0] ;  /* 0x00007600ff3777ac */ /* 0x000e660008000800 */
[----:B------:R3:W-:Y:S01]  /*17e0*/  STL.64 [R1+0x630], R60 ;  /* 0x0006303c01007387 */ /* 0x0007e20000100a00 */
[----:B------:R-:W1:Y:S03]  /*17f0*/  LDCU UR56, c[0x0][0x3b0] ;  /* 0x00007600ff3877ac */ /* 0x000e660008000800 */
[----:B------:R4:W-:Y:S01]  /*1800*/  STL.64 [R1+0x5b8], R58 ;  /* 0x0005b83a01007387 */ /* 0x0009e20000100a00 */
[----:B------:R-:W1:Y:S03]  /*1810*/  LDCU UR57, c[0x0][0x3b0] ;  /* 0x00007600ff3977ac */ /* 0x000e660008000800 */
[----:B------:R1:W-:Y:S01]  /*1820*/  STL.64 [R1+0x5b0], R56 ;  /* 0x0005b03801007387 */ /* 0x0003e20000100a00 */
[----:B0-----:R-:W-:Y:S01]  /*1830*/  IMAD.WIDE R54, R7, 0x2, R64 ;  /* 0x0000000207367825 */ /* 0x001fe200078e0240 */
[----:B------:R-:W0:Y:S03]  /*1840*/  LDCU UR59, c[0x0][0x3b0] ;  /* 0x00007600ff3b77ac */ /* 0x000e260008000800 */
[C---:B---3--:R-:W-:Y:S01]  /*1850*/  IMAD.WIDE R60, R5.reuse, 0x2, R66 ;  /* 0x00000002053c7825 */ /* 0x048fe200078e0242 */
[----:B------:R-:W3:Y:S01]  /*1860*/  @!P6 LDG.E.U16 R13, desc[UR20][R54.64] ;  /* 0x00000014360de981 */ /* 0x000ee2000c1e1500 */
[----:B------:R-:W0:Y:S02]  /*1870*/  LDCU UR61, c[0x0][0x3b0] ;  /* 0x00007600ff3d77ac */ /* 0x000e240008000800 */
[----:B----4-:R-:W-:Y:S01]  /*1880*/  IMAD.WIDE R58, R5, 0x2, R64 ;  /* 0x00000002053a7825 */ /* 0x010fe200078e0240 */
[----:B------:R4:W2:Y:S01]  /*1890*/  @!P0 LDG.E.U16 R15, desc[UR20][R60.64] ;  /* 0x000000143c0f8981 */ /* 0x0008a2000c1e1500 */
[----:B------:R-:W0:Y:S02]  /*18a0*/  LDCU UR62, c[0x0][0x3b0] ;  /* 0x00007600ff3e77ac */ /* 0x000e240008000800 */
[--C-:B-1----:R-:W-:Y:S01]  /*18b0*/  IMAD.WIDE R56, R7, 0x2, R66.reuse ;  /* 0x0000000207387825 */ /* 0x102fe200078e0242 */
[----:B------:R4:W-:Y:S01]  /*18c0*/  STL.64 [R1+0x538], R60 ;  /* 0x0005383c01007387 */ /* 0x0009e20000100a00 */
[----:B------:R-:W1:Y:S02]  /*18d0*/  LDCU UR63, c[0x0][0x3b0] ;  /* 0x00007600ff3f77ac */ /* 0x000e640008000800 */
[C---:B------:R-:W-:Y:S01]  /*18e0*/  VIADD R5, R49.reuse, 0xffffffc7 ;  /* 0xffffffc731057836 */ /* 0x040fe20000000000 */
[----:B------:R-:W2:Y:S01]  /*18f0*/  @!P6 LDG.E.U16 R10, desc[UR20][R56.64] ;  /* 0x00000014380ae981 */ /* 0x000ea2000c1e1500 */
[----:B------:R-:W-:Y:S01]  /*1900*/  VIADD R4, R49, 0xffffffcf ;  /* 0xffffffcf31047836 */ /* 0x000fe20000000000 */
[----:B------:R-:W0:Y:S02]  /*1910*/  LDCU UR64, c[0x0][0x3b0] ;  /* 0x00007600ff4077ac */ /* 0x000e240008000800 */
[----:B------:R-:W-:Y:S01]  /*1920*/  ISETP.GE.U32.AND P6, PT, R5, 0x7fffff48, PT ;  /* 0x7fffff480500780c */ /* 0x000fe20003fc6070 */
[----:B------:R-:W-:Y:S01]  /*1930*/  IMAD R5, R62, 0x28, RZ ;  /* 0x000000283e057824 */ /* 0x000fe200078e02ff */
[----:B------:R0:W-:Y:S03]  /*1940*/  STL.64 [R1+0x530], R58 ;  /* 0x0005303a01007387 */ /* 0x0001e60000100a00 */
[----:B----4-:R-:W-:Y:S01]  /*1950*/  IMAD.WIDE R60, R5, 0x2, R66 ;  /* 0x00000002053c7825 */ /* 0x010fe200078e0242 */
[----:B------:R0:W4:Y:S01]  /*1960*/  @!P0 LDG.E.U16 R78, desc[UR20][R58.64] ;  /* 0x000000143a4e8981 */ /* 0x000122000c1e1500 */
[----:B------:R-:W-:-:S02]  /*1970*/  ISETP.GE.U32.AND P0, PT, R4, 0x7fffff50, PT ;  /* 0x7fffff500400780c */ /* 0x000fc40003f06070 */
[----:B------:R-:W-:Y:S01]  /*1980*/  VIADD R4, R49, 0xffffffbf ;  /* 0xffffffbf31047836 */ /* 0x000fe20000000000 */
[----:B------:R-:W2:Y:S01]  /*1990*/  @!P5 LDG.E.U16 R12, desc[UR20][R60.64] ;  /* 0x000000143c0cd981 */ /* 0x000ea2000c1e1500 */
[----:B------:R-:W-:Y:S02]  /*19a0*/  IMAD R7, R62, 0x30, RZ ;  /* 0x000000303e077824 */ /* 0x000fe400078e02ff */
[----:B0-----:R-:W-:Y:S01]  /*19b0*/  IMAD.WIDE R58, R5, 0x2, R64 ;  /* 0x00000002053a7825 */ /* 0x001fe200078e0240 */
[----:B------:R0:W-:Y:S04]  /*19c0*/  STL.64 [R1+0x4b8], R56 ;  /* 0x0004b83801007387 */ /* 0x0001e80000100a00 */
[----:B------:R-:W2:Y:S01]  /*19d0*/  @!P5 LDG.E.U16 R9, desc[UR20][R58.64] ;  /* 0x000000143a09d981 */ /* 0x000ea2000c1e1500 */
[----:B------:R-:W-:-:S03]  /*19e0*/  ISETP.GE.U32.AND P5, PT, R4, 0x7fffff40, PT ;  /* 0x7fffff400400780c */ /* 0x000fc60003fa6070 */
[----:B------:R1:W-:Y:S01]  /*19f0*/  STL.64 [R1+0x4b0], R54 ;  /* 0x0004b03601007387 */ /* 0x0003e20000100a00 */
[----:B0-----:R-:W-:-:S03]  /*1a00*/  IMAD.WIDE R56, R7, 0x2, R66 ;  /* 0x0000000207387825 */ /* 0x001fc600078e0242 */
[----:B------:R-:W-:Y:S01]  /*1a10*/  STL.64 [R1+0x438], R60 ;  /* 0x0004383c01007387 */ /* 0x000fe20000100a00 */
[----:B------:R-:W-:-:S03]  /*1a20*/  PRMT R50, RZ, 0x7610, R50 ;  /* 0x00007610ff327816 */ /* 0x000fc60000000032 */
[----:B------:R-:W-:Y:S01]  /*1a30*/  STL.64 [R1+0x430], R58 ;  /* 0x0004303a01007387 */ /* 0x000fe20000100a00 */
[----:B-1----:R-:W-:-:S03]  /*1a40*/  IMAD.WIDE R54, R7, 0x2, R64 ;  /* 0x0000000207367825 */ /* 0x002fc600078e0240 */
[----:B------:R-:W-:Y:S01]  /*1a50*/  STL.64 [R1+0x3b8], R56 ;  /* 0x0003b83801007387 */ /* 0x000fe20000100a00 */
[----:B------:R-:W-:-:S03]  /*1a60*/  IMAD.SHL.U32 R7, R62, 0x40, RZ ;  /* 0x000000403e077824 */ /* 0x000fc600078e00ff */
[----:B------:R0:W-:Y:S01]  /*1a70*/  STL.64 [R1+0x3b0], R54 ;  /* 0x0003b03601007387 */ /* 0x0001e20000100a00 */
[----:B------:R-:W-:-:S03]  /*1a80*/  PRMT R51, RZ, 0x7610, R51 ;  /* 0x00007610ff337816 */ /* 0x000fc60000000033 */
[----:B------:R0:W2:Y:S04]  /*1a90*/  @!P0 LDG.E.U16 R76, desc[UR20][R54.64] ;  /* 0x00000014364c8981 */ /* 0x0000a8000c1e1500 */
[----:B------:R1:W2:Y:S01]  /*1aa0*/  @!P0 LDG.E.U16 R8, desc[UR20][R56.64] ;  /* 0x0000001438088981 */ /* 0x0002a2000c1e1500 */
[----:B0-----:R-:W-:-:S04]  /*1ab0*/  IMAD.WIDE R54, R7, 0x2, R64 ;  /* 0x0000000207367825 */ /* 0x001fc800078e0240 */
[----:B-1----:R-:W-:Y:S01]  /*1ac0*/  IMAD.WIDE R56, R7, 0x2, R66 ;  /* 0x0000000207387825 */ /* 0x002fe200078e0242 */
[----:B------:R-:W2:Y:S04]  /*1ad0*/  @!P5 LDG.E.U16 R50, desc[UR20][R54.64] ;  /* 0x000000143632d981 */ /* 0x000ea8000c1e1500 */
[----:B------:R-:W3:Y:S01]  /*1ae0*/  @!P5 LDG.E.U16 R51, desc[UR20][R56.64] ;  /* 0x000000143833d981 */ /* 0x000ee2000c1e1500 */
[----:B------:R-:W-:-:S05]  /*1af0*/  VIADD R5, R49, 0xffffffb7 ;  /* 0xffffffb731057836 */ /* 0x000fca0000000000 */
[----:B------:R-:W-:Y:S01]  /*1b00*/  ISETP.GE.U32.AND P0, PT, R5, 0x7fffff38, PT ;  /* 0x7fffff380500780c */ /* 0x000fe20003f06070 */
[----:B------:R-:W-:-:S04]  /*1b10*/  IMAD R5, R62, 0x38, RZ ;  /* 0x000000383e057824 */ /* 0x000fc800078e02ff */
[----:B------:R-:W-:-:S04]  /*1b20*/  IMAD.WIDE R60, R5, 0x2, R66 ;  /* 0x00000002053c7825 */ /* 0x000fc800078e0242 */
[----:B------:R-:W-:Y:S01]  /*1b30*/  IMAD.WIDE R58, R5, 0x2, R64 ;  /* 0x00000002053a7825 */ /* 0x000fe200078e0240 */
[----:B------:R-:W4:Y:S03]  /*1b40*/  @!P6 LDG.E.U16 R74, desc[UR20][R60.64] ;  /* 0x000000143c4ae981 */ /* 0x000f26000c1e1500 */
[C---:B------:R-:W-:Y:S01]  /*1b50*/  VIADD R5, R49.reuse, 0xffffffa7 ;  /* 0xffffffa731057836 */ /* 0x040fe20000000000 */
[----:B------:R0:W-:Y:S01]  /*1b60*/  STL.64 [R1+0x338], R60 ;  /* 0x0003383c01007387 */ /* 0x0001e20000100a00 */
[----:B------:R-:W-:-:S03]  /*1b70*/  VIADD R4, R49, 0xffffffaf ;  /* 0xffffffaf31047836 */ /* 0x000fc60000000000 */
[----:B------:R-:W-:Y:S01]  /*1b80*/  ISETP.GE.U32.AND P5, PT, R5, 0x7fffff28, PT ;  /* 0x7fffff280500780c */ /* 0x000fe20003fa6070 */
[----:B------:R1:W-:Y:S01]  /*1b90*/  STL.64 [R1+0x330], R58 ;  /* 0x0003303a01007387 */ /* 0x0003e20000100a00 */
[----:B------:R-:W-:-:S03]  /*1ba0*/  IMAD R5, R62, 0x48, RZ ;  /* 0x000000483e057824 */ /* 0x000fc600078e02ff */
[----:B------:R1:W4:Y:S01]  /*1bb0*/  @!P6 LDG.E.U16 R11, desc[UR20][R58.64] ;  /* 0x000000143a0be981 */ /* 0x000322000c1e1500 */
[----:B------:R-:W-:-:S03]  /*1bc0*/  ISETP.GE.U32.AND P6, PT, R4, 0x7fffff30, PT ;  /* 0x7fffff300400780c */ /* 0x000fc60003fc6070 */
[----:B0-----:R-:W4:Y:S04]  /*1bd0*/  LDL.LU.64 R60, [R1+0x1888] ;  /* 0x00188800013c7983 */ /* 0x001f280000300a00 */
[----:B------:R-:W-:Y:S04]  /*1be0*/  STL.64 [R1+0x2b0], R56 ;  /* 0x0002b03801007387 */ /* 0x000fe80000100a00 */
[----:B------:R0:W-:Y:S01]  /*1bf0*/  STL.64 [R1+0x2a8], R54 ;  /* 0x0002a83601007387 */ /* 0x0001e20000100a00 */
[----:B------:R-:W-:Y:S01]  /*1c00*/  PRMT R0, RZ, 0x7610, R0 ;  /* 0x00007610ff007816 */ /* 0x000fe20000000000 */
[----:B------:R-:W-:Y:S01]  /*1c10*/  IMAD R7, R62, 0x50, RZ ;  /* 0x000000503e077824 */ /* 0x000fe200078e02ff */
[----:B------:R-:W-:Y:S01]  /*1c20*/  PRMT R6, RZ, 0x7610, R6 ;  /* 0x00007610ff067816 */ /* 0x000fe20000000006 */
[----:B-1----:R-:W-:-:S04]  /*1c30*/  IMAD.WIDE R58, R5, 0x2, R64 ;  /* 0x00000002053a7825 */ /* 0x002fc800078e0240 */
[----:B0-----:R-:W-:Y:S01]  /*1c40*/  IMAD.WIDE R54, R5, 0x2, R66 ;  /* 0x0000000205367825 */ /* 0x001fe200078e0242 */
[----:B------:R-:W-:-:S04]  /*1c50*/  PRMT R52, RZ, 0x7610, R52 ;  /* 0x00007610ff347816 */ /* 0x000fc80000000034 */
[----:B------:R0:W-:Y:S01]  /*1c60*/  STL.64 [R1+0x230], R54 ;  /* 0x0002303601007387 */ /* 0x0001e20000100a00 */
[----:B------:R-:W-:Y:S01]  /*1c70*/  PRMT R53, RZ, 0x7610, R53 ;  /* 0x00007610ff357816 */ /* 0x000fe20000000035 */
[C---:B------:R-:W-:Y:S02]  /*1c80*/  IMAD.WIDE R56, R7.reuse, 0x2, R66 ;  /* 0x0000000207387825 */ /* 0x040fe400078e0242 */
[----:B------:R-:W4:Y:S04]  /*1c90*/  @!P0 LDG.E.U16 R0, desc[UR20][R54.64] ;  /* 0x0000001436008981 */ /* 0x000f28000c1e1500 */
[----:B------:R-:W4:Y:S04]  /*1ca0*/  @!P6 LDG.E.U16 R52, desc[UR20][R56.64] ;  /* 0x000000143834e981 */ /* 0x000f28000c1e1500 */
[----:B------:R1:W4:Y:S04]  /*1cb0*/  @!P0 LDG.E.U16 R53, desc[UR20][R58.64] ;  /* 0x000000143a358981 */ /* 0x000328000c1e1500 */
[----:B--2---:R-:W-:Y:S04]  /*1cc0*/  STL [R1+0x7f0], R50 ;  /* 0x0007f03201007387 */ /* 0x004fe80000100800 */
[----:B---3--:R2:W-:Y:S04]  /*1cd0*/  STL [R1+0x7f4], R51 ;  /* 0x0007f43301007387 */ /* 0x0085e80000100800 */
[----:B------:R1:W-:Y:S04]  /*1ce0*/  STL.64 [R1+0x228], R58 ;  /* 0x0002283a01007387 */ /* 0x0003e80000100a00 */
[----:B0-----:R-:W3:Y:S01]  /*1cf0*/  LDL.LU.64 R54, [R1+0x1880] ;  /* 0x0018800001367983 */ /* 0x001ee20000300a00 */
[----:B--2---:R-:W-:-:S05]  /*1d00*/  IMAD.WIDE R50, R7, 0x2, R64 ;  /* 0x0000000207327825 */ /* 0x004fca00078e0240 */
[----:B------:R0:W2:Y:S01]  /*1d10*/  @!P6 LDG.E.U16 R6, desc[UR20][R50.64] ;  /* 0x000000143206e981 */ /* 0x0000a2000c1e1500 */
[C---:B------:R-:W-:Y:S01]  /*1d20*/  IADD3 R4, PT, PT, R49.reuse, -0x61, RZ ;  /* 0xffffff9f31047810 */ /* 0x040fe20007ffe0ff */
[----:B------:R-:W-:-:S03]  /*1d30*/  VIADD R5, R49, 0xffffff97 ;  /* 0xffffff9731057836 */ /* 0x000fc60000000000 */
[----:B------:R-:W-:Y:S02]  /*1d40*/  ISETP.GE.U32.AND P0, PT, R4, 0x7fffff20, PT ;  /* 0x7fffff200400780c */ /* 0x000fe40003f06070 */
[----:B------:R-:W-:Y:S01]  /*1d50*/  ISETP.GE.U32.AND P6, PT, R5, 0x7fffff18, PT ;  /* 0x7fffff180500780c */ /* 0x000fe20003fc6070 */
[C---:B------:R-:W-:Y:S02]  /*1d60*/  IMAD R5, R62.reuse, 0x60, RZ ;  /* 0x000000603e057824 */ /* 0x040fe400078e02ff */
[----:B------:R-:W-:Y:S02]  /*1d70*/  IMAD R7, R62, 0x58, RZ ;  /* 0x000000583e077824 */ /* 0x000fe400078e02ff */
[C---:B-1----:R-:W-:Y:S01]  /*1d80*/  IMAD.WIDE R58, R5.reuse, 0x2, R66 ;  /* 0x00000002053a7825 */ /* 0x042fe200078e0242 */
[----:B----4-:R-:W-:Y:S02]  /*1d90*/  PRMT R60, RZ, 0x7610, R60 ;  /* 0x00007610ff3c7816 */ /* 0x010fe4000000003c */
[----:B------:R-:W-:Y:S01]  /*1da0*/  PRMT R61, RZ, 0x7610, R61 ;  /* 0x00007610ff3d7816 */ /* 0x000fe2000000003d */
[----:B------:R1:W-:Y:S04]  /*1db0*/  STL [R1+0x7ec], R0 ;  /* 0x0007ec0001007387 */ /* 0x0003e80000100800 */
[----:B-1----:R-:W4:Y:S04]  /*1dc0*/  LDL.LU R0, [R1+0x1878] ;  /* 0x0018780001007983 */ /* 0x002f280000300800 */
[----:B------:R1:W-:Y:S04]  /*1dd0*/  STL.64 [R1+0x1b0], R56 ;  /* 0x0001b03801007387 */ /* 0x0003e80000100a00 */
[----:B------:R0:W-:Y:S01]  /*1de0*/  STL.64 [R1+0x1a8], R50 ;  /* 0x0001a83201007387 */ /* 0x0001e20000100a00 */
[----:B-1----:R-:W-:-:S04]  /*1df0*/  IMAD.WIDE R56, R5, 0x2, R64 ;  /* 0x0000000205387825 */ /* 0x002fc800078e0240 */
[----:B0-----:R-:W-:-:S05]  /*1e00*/  IMAD.WIDE R50, R7, 0x2, R64 ;  /* 0x0000000207327825 */ /* 0x001fca00078e0240 */
[----:B------:R-:W4:Y:S01]  /*1e10*/  @!P5 LDG.E.U16 R60, desc[UR20][R50.64] ;  /* 0x00000014323cd981 */ /* 0x000f22000c1e1500 */
[----:B---3--:R-:W-:Y:S02]  /*1e20*/  PRMT R54, RZ, 0x7610, R54 ;  /* 0x00007610ff367816 */ /* 0x008fe40000000036 */
[----:B------:R-:W-:-:S04]  /*1e30*/  PRMT R55, RZ, 0x7610, R55 ;  /* 0x00007610ff377816 */ /* 0x000fc80000000037 */
[----:B------:R-:W3:Y:S04]  /*1e40*/  @!P0 LDG.E.U16 R54, desc[UR20][R56.64] ;  /* 0x0000001438368981 */ /* 0x000ee8000c1e1500 */
[----:B--2---:R-:W-:Y:S04]  /*1e50*/  STL [R1+0x7d0], R6 ;  /* 0x0007d00601007387 */ /* 0x004fe80000100800 */
[----:B------:R-:W-:Y:S04]  /*1e60*/  STL [R1+0x7d4], R52 ;  /* 0x0007d43401007387 */ /* 0x000fe80000100800 */
[----:B------:R0:W-:Y:S04]  /*1e70*/  STL [R1+0x7e8], R53 ;  /* 0x0007e83501007387 */ /* 0x0001e80000100800 */
[----:B------:R1:W2:Y:S01]  /*1e80*/  @!P0 LDG.E.U16 R55, desc[UR20][R58.64] ;  /* 0x000000143a378981 */ /* 0x0002a2000c1e1500 */
[----:B0-----:R-:W-:-:S05]  /*1e90*/  IMAD.WIDE R52, R7, 0x2, R66 ;  /* 0x0000000207347825 */ /* 0x001fca00078e0242 */
[----:B------:R-:W4:Y:S01]  /*1ea0*/  @!P5 LDG.E.U16 R61, desc[UR20][R52.64] ;  /* 0x00000014343dd981 */ /* 0x000f22000c1e1500 */
[----:B------:R-:W-:-:S03]  /*1eb0*/  VIADD R6, R49, 0xffffff8f ;  /* 0xffffff8f31067836 */ /* 0x000fc60000000000 */
[----:B------:R0:W-:Y:S01]  /*1ec0*/  STL.64 [R1+0x130], R52 ;  /* 0x0001303401007387 */ /* 0x0001e20000100a00 */
[----:B------:R-:W-:Y:S01]  /*1ed0*/  VIADD R4, R49, 0xffffff87 ;  /* 0xffffff8731047836 */ /* 0x000fe20000000000 */
[----:B------:R-:W-:Y:S02]  /*1ee0*/  ISETP.GE.U32.AND P5, PT, R6, 0x7fffff10, PT ;  /* 0x7fffff100600780c */ /* 0x000fe40003fa6070 */
[----:B------:R1:W-:Y:S02]  /*1ef0*/  STL.64 [R1+0x128], R50 ;  /* 0x0001283201007387 */ /* 0x0003e40000100a00 */
[----:B------:R-:W-:Y:S02]  /*1f00*/  ISETP.GE.U32.AND P0, PT, R4, 0x7fffff08, PT ;  /* 0x7fffff080400780c */ /* 0x000fe40003f06070 */
[----:B0-----:R-:W4:Y:S04]  /*1f10*/  LDL.LU.64 R52, [R1+0x1870] ;  /* 0x0018700001347983 */ /* 0x001f280000300a00 */
[----:B-1----:R-:W4:Y:S04]  /*1f20*/  LDL.LU.64 R50, [R1+0x1868] ;  /* 0x0018680001327983 */ /* 0x002f280000300a00 */
[----:B------:R0:W-:Y:S01]  /*1f30*/  STL.64 [R1+0xb0], R58 ;  /* 0x0000b03a01007387 */ /* 0x0001e20000100a00 */
[----:B------:R-:W-:-:S03]  /*1f40*/  IMAD R4, R62, 0x68, RZ ;  /* 0x000000683e047824 */ /* 0x000fc600078e02ff */
[----:B------:R1:W-:Y:S01]  /*1f50*/  STL.64 [R1+0xa8], R56 ;  /* 0x0000a83801007387 */ /* 0x0003e20000100a00 */
[----:B------:R-:W-:Y:S02]  /*1f60*/  PRMT R6, RZ, 0x7610, R6 ;  /* 0x00007610ff067816 */ /* 0x000fe40000000006 */
[----:B------:R-:W-:Y:S01]  /*1f70*/  PRMT R48, RZ, 0x7610, R48 ;  /* 0x00007610ff307816 */ /* 0x000fe20000000030 */
[----:B0-----:R-:W-:Y:S01]  /*1f80*/  IMAD R58, R62, 0x70, RZ ;  /* 0x000000703e3a7824 */ /* 0x001fe200078e02ff */
[----:B------:R-:W-:Y:S02]  /*1f90*/  PRMT R46, RZ, 0x7610, R46 ;  /* 0x00007610ff2e7816 */ /* 0x000fe4000000002e */
[----:B------:R-:W-:Y:S01]  /*1fa0*/  PRMT R47, RZ, 0x7610, R47 ;  /* 0x00007610ff2f7816 */ /* 0x000fe2000000002f */
[----:B-1----:R-:W-:-:S05]  /*1fb0*/  IMAD.WIDE R56, R4, 0x2, R66 ;  /* 0x0000000204387825 */ /* 0x002fca00078e0242 */
[----:B------:R-:W4:Y:S04]  /*1fc0*/  @!P6 LDG.E.U16 R48, desc[UR20][R56.64] ;  /* 0x000000143830e981 */ /* 0x000f28000c1e1500 */
[----:B---3--:R-:W-:Y:S04]  /*1fd0*/  STL [R1+0x7c0], R54 ;  /* 0x0007c03601007387 */ /* 0x008fe80000100800 */
[----:B--2---:R0:W-:Y:S04]  /*1fe0*/  STL [R1+0x7c4], R55 ;  /* 0x0007c43701007387 */ /* 0x0041e80000100800 */
[----:B----4-:R-:W-:Y:S04]  /*1ff0*/  STL [R1+0x7c8], R60 ;  /* 0x0007c83c01007387 */ /* 0x010fe80000100800 */
[----:B------:R1:W-:Y:S01]  /*2000*/  STL [R1+0x7cc], R61 ;  /* 0x0007cc3d01007387 */ /* 0x0003e20000100800 */
[----:B0-----:R-:W-:-:S05]  /*2010*/  IMAD.WIDE R54, R4, 0x2, R64 ;  /* 0x0000000204367825 */ /* 0x001fca00078e0240 */
[----:B------:R0:W2:Y:S01]  /*2020*/  @!P6 LDG.E.U16 R47, desc[UR20][R54.64] ;  /* 0x00000014362fe981 */ /* 0x0000a2000c1e1500 */
[----:B-1----:R-:W-:-:S04]  /*2030*/  IMAD.WIDE R60, R58, 0x2, R66 ;  /* 0x000000023a3c7825 */ /* 0x002fc800078e0242 */
[----:B------:R-:W-:Y:S01]  /*2040*/  IMAD.WIDE R58, R58, 0x2, R64 ;  /* 0x000000023a3a7825 */ /* 0x000fe200078e0240 */
[----:B------:R-:W3:Y:S04]  /*2050*/  @!P5 LDG.E.U16 R46, desc[UR20][R60.64] ;  /* 0x000000143c2ed981 */ /* 0x000ee8000c1e1500 */
[----:B------:R-:W4:Y:S01]  /*2060*/  @!P5 LDG.E.U16 R6, desc[UR20][R58.64] ;  /* 0x000000143a06d981 */ /* 0x000f22000c1e1500 */
[----:B------:R-:W-:-:S03]  /*2070*/  VIADD R5, R49, 0xfffffff6 ;  /* 0xfffffff631057836 */ /* 0x000fc60000000000 */
[----:B------:R-:W-:Y:S04]  /*2080*/  STL.64 [R1+0x30], R56 ;  /* 0x0000303801007387 */ /* 0x000fe80000100a00 */
[----:B------:R0:W-:Y:S04]  /*2090*/  STL.64 [R1+0x28], R54 ;  /* 0x0000283601007387 */ /* 0x0001e80000100a00 */
[----:B------:R-:W-:Y:S01]  /*20a0*/  STL [R1+0x1188], R60 ;  /* 0x0011883c01007387 */ /* 0x000fe20000100800 */
[----:B------:R-:W-:-:S03]  /*20b0*/  VIADD R4, R49, 0xffffffee ;  /* 0xffffffee31047836 */ /* 0x000fc60000000000 */
[----:B------:R-:W-:Y:S04]  /*20c0*/  STL [R1+0x131c], R60 ;  /* 0x00131c3c01007387 */ /* 0x000fe80000100800 */
[----:B------:R-:W-:Y:S01]  /*20d0*/  STL [R1+0x16a8], R60 ;  /* 0x0016a83c01007387 */ /* 0x000fe20000100800 */
[----:B------:R-:W-:-:S03]  /*20e0*/  ISETP.GE.U32.AND P6, PT, R5, 0x7fffff77, PT ;  /* 0x7fffff770500780c */ /* 0x000fc60003fc6070 */
[----:B------:R-:W-:Y:S04]  /*20f0*/  STL [R1+0x1184], R61 ;  /* 0x0011843d01007387 */ /* 0x000fe80000100800 */
[----:B------:R-:W-:Y:S04]  /*2100*/  STL [R1+0x16ac], R61 ;  /* 0x0016ac3d01007387 */ /* 0x000fe80000100800 */
[----:B------:R-:W-:Y:S01]  /*2110*/  STL [R1+0x1190], R58 ;  /* 0x0011903a01007387 */ /* 0x000fe20000100800 */
[----:B------:R-:W-:-:S03]  /*2120*/  ISETP.GE.U32.AND P5, PT, R4, 0x7fffff6f, PT ;  /* 0x7fffff6f0400780c */ /* 0x000fc60003fa6070 */
[----:B------:R-:W-:Y:S01]  /*2130*/  STL [R1+0x1330], R58 ;  /* 0x0013303a01007387 */ /* 0x000fe20000100800 */
[----:B------:R-:W-:-:S03]  /*2140*/  IMAD R4, R62, 0x9, RZ ;  /* 0x000000093e047824 */ /* 0x000fc600078e02ff */
[----:B------:R-:W-:Y:S01]  /*2150*/  STL [R1+0x118c], R59 ;  /* 0x00118c3b01007387 */ /* 0x000fe20000100800 */
[----:B0-----:R-:W-:-:S03]  /*2160*/  IMAD R54, R62, 0x78, RZ ;  /* 0x000000783e367824 */ /* 0x001fc600078e02ff */
[----:B------:R-:W-:Y:S04]  /*2170*/  STL [R1+0x1324], R59 ;  /* 0x0013243b01007387 */ /* 0x000fe80000100800 */
[----:B------:R-:W-:Y:S01]  /*2180*/  STL [R1+0x16b0], R59 ;  /* 0x0016b03b01007387 */ /* 0x000fe20000100800 */
[----:B------:R-:W-:Y:S01]  /*2190*/  PRMT R44, RZ, 0x7610, R44 ;  /* 0x00007610ff2c7816 */ /* 0x000fe2000000002c */
[----:B------:R-:W-:Y:S01]  /*21a0*/  VIADD R5, R49, 0xffffffde ;  /* 0xffffffde31057836 */ /* 0x000fe20000000000 */
[----:B------:R-:W-:Y:S01]  /*21b0*/  PRMT R45, RZ, 0x7610, R45 ;  /* 0x00007610ff2d7816 */ /* 0x000fe2000000002d */
[C---:B------:R-:W-:Y:S01]  /*21c0*/  IMAD.WIDE R56, R54.reuse, 0x2, R66 ;  /* 0x0000000236387825 */ /* 0x040fe200078e0242 */
[----:B------:R-:W-:Y:S02]  /*21d0*/  PRMT R52, RZ, 0x7610, R52 ;  /* 0x00007610ff347816 */ /* 0x000fe40000000034 */
[----:B------:R-:W-:Y:S01]  /*21e0*/  PRMT R53, RZ, 0x7610, R53 ;  /* 0x00007610ff357816 */ /* 0x000fe20000000035 */
[----:B------:R-:W-:-:S05]  /*21f0*/  IMAD.WIDE R54, R54, 0x2, R64 ;  /* 0x0000000236367825 */ /* 0x000fca00078e0240 */
[----:B------:R-:W2:Y:S04]  /*2200*/  @!P0 LDG.E.U16 R52, desc[UR20][R54.64] ;  /* 0x0000001436348981 */ /* 0x000ea8000c1e1500 */
[----:B------:R0:W2:Y:S04]  /*2210*/  @!P0 LDG.E.U16 R53, desc[UR20][R56.64] ;  /* 0x0000001438358981 */ /* 0x0000a8000c1e1500 */
[----:B----4-:R1:W-:Y:S04]  /*2220*/  STL [R1+0x858], R6 ;  /* 0x0008580601007387 */ /* 0x0103e80000100800 */
[----:B------:R4:W-:Y:S04]  /*2230*/  STL [R1+0x7bc], R48 ;  /* 0x0007bc3001007387 */ /* 0x0009e80000100800 */
[----:B---3--:R-:W-:Y:S01]  /*2240*/  STL [R1+0x85c], R46 ;  /* 0x00085c2e01007387 */ /* 0x008fe20000100800 */
[----:B-1----:R-:W-:-:S03]  /*2250*/  VIADD R6, R49, 0xffffffe6 ;  /* 0xffffffe631067836 */ /* 0x002fc60000000000 */
[----:B--2---:R1:W-:Y:S01]  /*2260*/  STL [R1+0x7b8], R47 ;  /* 0x0007b82f01007387 */ /* 0x0043e20000100800 */
[----:B----4-:R-:W-:-:S05]  /*2270*/  IMAD.WIDE R48, R4, 0x2, R66 ;  /* 0x0000000204307825 */ /* 0x010fca00078e0242 */
[----:B------:R-:W2:Y:S01]  /*2280*/  @!P6 LDG.E.U16 R45, desc[UR20][R48.64] ;  /* 0x00000014302de981 */ /* 0x000ea2000c1e1500 */
[----:B-1----:R-:W-:-:S05]  /*2290*/  IMAD.WIDE R46, R4, 0x2, R64 ;  /* 0x00000002042e7825 */ /* 0x002fca00078e0240 */
[----:B------:R1:W3:Y:S04]  /*22a0*/  @!P6 LDG.E.U16 R44, desc[UR20][R46.64] ;  /* 0x000000142e2ce981 */ /* 0x0002e8000c1e1500 */
[----:B------:R-:W-:Y:S04]  /*22b0*/  STL [R1+0x1198], R56 ;  /* 0x0011983801007387 */ /* 0x000fe80000100800 */
[----:B------:R-:W-:Y:S04]  /*22c0*/  STL.64 [R1+0x628], R48 ;  /* 0x0006283001007387 */ /* 0x000fe80000100a00 */
[----:B------:R0:W-:Y:S04]  /*22d0*/  STL [R1+0x14f4], R56 ;  /* 0x0014f43801007387 */ /* 0x0001e80000100800 */
[----:B------:R1:W-:Y:S04]  /*22e0*/  STL.64 [R1+0x620], R46 ;  /* 0x0006202e01007387 */ /* 0x0003e80000100a00 */
[----:B------:R-:W-:Y:S01]  /*22f0*/  STL [R1+0x1194], R57 ;  /* 0x0011943901007387 */ /* 0x000fe20000100800 */
[----:B------:R-:W-:Y:S01]  /*2300*/  ISETP.GE.U32.AND P0, PT, R6, 0x7fffff67, PT ;  /* 0x7fffff670600780c */ /* 0x000fe20003f06070 */
[C---:B------:R-:W-:Y:S01]  /*2310*/  IMAD R4, R62.reuse, 0x19, RZ ;  /* 0x000000193e047824 */ /* 0x040fe200078e02ff */
[----:B------:R-:W-:Y:S01]  /*2320*/  ISETP.GE.U32.AND P6, PT, R5, 0x7fffff5f, PT ;  /* 0x7fffff5f0500780c */ /* 0x000fe20003fc6070 */
[----:B------:R-:W-:Y:S01]  /*2330*/  STL [R1+0x14e8], R57 ;  /* 0x0014e83901007387 */ /* 0x000fe20000100800 */
[----:B------:R-:W-:Y:S01]  /*2340*/  IMAD R5, R62, 0x11, RZ ;  /* 0x000000113e057824 */ /* 0x000fe200078e02ff */
[----:B------:R-:W-:Y:S01]  /*2350*/  PRMT R51, RZ, 0x7610, R51 ;  /* 0x00007610ff337816 */ /* 0x000fe20000000033 */
[----:B0-----:R-:W0:Y:S01]  /*2360*/  LDC R56, c[0x0][0x3a0] ;  /* 0x0000e800ff387b82 */ /* 0x001e220000000800 */
[----:B------:R-:W-:Y:S04]  /*2370*/  STL [R1+0x11a0], R54 ;  /* 0x0011a03601007387 */ /* 0x000fe80000100800 */
[----:B------:R-:W-:Y:S04]  /*2380*/  STL [R1+0x1530], R54 ;  /* 0x0015303601007387 */ /* 0x000fe80000100800 */
[----:B------:R-:W-:Y:S04]  /*2390*/  STL [R1+0x119c], R55 ;  /* 0x00119c3701007387 */ /* 0x000fe80000100800 */
[----:B------:R-:W-:Y:S01]  /*23a0*/  STL [R1+0x1508], R55 ;  /* 0x0015083701007387 */ /* 0x000fe20000100800 */
[----:B------:R-:W-:Y:S01]  /*23b0*/  PRMT R50, RZ, 0x7610, R50 ;  /* 0x00007610ff327816 */ /* 0x000fe20000000032 */
[----:B-1----:R-:W-:Y:S01]  /*23c0*/  IMAD.WIDE R46, R4, 0x2, R64 ;  /* 0x00000002042e7825 */ /* 0x002fe200078e0240 */
[----:B------:R-:W-:-:S02]  /*23d0*/  PRMT R40, RZ, 0x7610, R40 ;  /* 0x00007610ff287816 */ /* 0x000fc40000000028 */
[----:B------:R-:W-:Y:S01]  /*23e0*/  PRMT R41, RZ, 0x7610, R41 ;  /* 0x00007610ff297816 */ /* 0x000fe20000000029 */
[----:B------:R-:W-:-:S03]  /*23f0*/  IMAD.WIDE R48, R4, 0x2, R66 ;  /* 0x0000000204307825 */ /* 0x000fc600078e0242 */
[----:B------:R-:W4:Y:S04]  /*2400*/  @!P0 LDG.E.U16 R40, desc[UR20][R46.64] ;  /* 0x000000142e288981 */ /* 0x000f28000c1e1500 */
[----:B------:R-:W4:Y:S04]  /*2410*/  @!P0 LDG.E.U16 R41, desc[UR20][R48.64] ;  /* 0x0000001430298981 */ /* 0x000f28000c1e1500 */
[----:B---3--:R-:W-:Y:S04]  /*2420*/  STL [R1+0x840], R44 ;  /* 0x0008402c01007387 */ /* 0x008fe80000100800 */
[----:B--2---:R1:W-:Y:S04]  /*2430*/  STL [R1+0x844], R45 ;  /* 0x0008442d01007387 */ /* 0x0043e80000100800 */
[----:B------:R-:W-:Y:S04]  /*2440*/  STL [R1+0x82c], R52 ;  /* 0x00082c3401007387 */ /* 0x000fe80000100800 */
[----:B------:R2:W-:Y:S01]  /*2450*/  STL [R1+0x830], R53 ;  /* 0x0008303501007387 */ /* 0x0005e20000100800 */
[----:B-1----:R-:W-:-:S04]  /*2460*/  IMAD.WIDE R44, R5, 0x2, R66 ;  /* 0x00000002052c7825 */ /* 0x002fc800078e0242 */
[----:B--2---:R-:W-:Y:S01]  /*2470*/  IMAD.WIDE R52, R5, 0x2, R64 ;  /* 0x0000000205347825 */ /* 0x004fe200078e0240 */
[----:B------:R1:W-:Y:S04]  /*2480*/  STL.64 [R1+0x5a8], R44 ;  /* 0x0005a82c01007387 */ /* 0x0003e80000100a00 */
[----:B------:R2:W-:Y:S04]  /*2490*/  STL.64 [R1+0x5a0], R52 ;  /* 0x0005a03401007387 */ /* 0x0005e80000100a00 */
[----:B------:R-:W3:Y:S04]  /*24a0*/  @!P5 LDG.E.U16 R51, desc[UR20][R44.64] ;  /* 0x000000142c33d981 */ /* 0x000ee8000c1e1500 */
[----:B------:R-:W3:Y:S04]  /*24b0*/  @!P5 LDG.E.U16 R50, desc[UR20][R52.64] ;  /* 0x000000143432d981 */ /* 0x000ee8000c1e1500 */
[----:B-1----:R-:W3:Y:S04]  /*24c0*/  LDL.LU.64 R44, [R1+0x1860] ;  /* 0x00186000012c7983 */ /* 0x002ee80000300a00 */
[----:B--2---:R-:W2:Y:S01]  /*24d0*/  LDL.LU.64 R52, [R1+0x1858] ;  /* 0x0018580001347983 */ /* 0x004ea20000300a00 */
[----:B0-----:R-:W-:-:S02]  /*24e0*/  VIADD R5, R56, 0xffffffce ;  /* 0xffffffce38057836 */ /* 0x001fc40000000000 */
[----:B------:R-:W-:Y:S01]  /*24f0*/  VIADD R6, R56, 0xffffffd6 ;  /* 0xffffffd638067836 */ /* 0x000fe20000000000 */
[----:B------:R0:W-:Y:S02]  /*2500*/  STL.64 [R1+0x528], R48 ;  /* 0x0005283001007387 */ /* 0x0001e40000100a00 */
[----:B------:R-:W-:Y:S01]  /*2510*/  ISETP.GE.U32.AND P0, PT, R5, 0x7fffff4f, PT ;  /* 0x7fffff4f0500780c */ /* 0x000fe20003f06070 */
[----:B------:R-:W-:Y:S01]  /*2520*/  IMAD R5, R62, 0x21, RZ ;  /* 0x000000213e057824 */ /* 0x000fe200078e02ff */
[----:B------:R-:W-:Y:S01]  /*2530*/  STL.64 [R1+0x520], R46 ;  /* 0x0005202e01007387 */ /* 0x000fe20000100a00 */
[----:B------:R-:W-:-:S03]  /*2540*/  ISETP.GE.U32.AND P5, PT, R6, 0x7fffff57, PT ;  /* 0x7fffff570600780c */ /* 0x000fc60003fa6070 */
[----:B----4-:R-:W-:Y:S04]  /*2550*/  STL [R1+0x808], R40 ;  /* 0x0008082801007387 */ /* 0x010fe80000100800 */
[----:B------:R1:W-:Y:S01]  /*2560*/  STL [R1+0x80c], R41 ;  /* 0x00080c2901007387 */ /* 0x0003e20000100800 */
[----:B0-----:R-:W-:-:S04]  /*2570*/  IMAD.WIDE R48, R5, 0x2, R64 ;  /* 0x0000000205307825 */ /* 0x001fc800078e0240 */
[----:B------:R-:W-:Y:S02]  /*2580*/  IMAD R4, R62, 0x29, RZ ;  /* 0x000000293e047824 */ /* 0x000fe400078e02ff */
[----:B-1----:R-:W-:-:S04]  /*2590*/  IMAD.WIDE R40, R5, 0x2, R66 ;  /* 0x0000000205287825 */ /* 0x002fc800078e0242 */
[----:B------:R-:W-:Y:S01]  /*25a0*/  IMAD.WIDE R46, R4, 0x2, R64 ;  /* 0x00000002042e7825 */ /* 0x000fe200078e0240 */
[----:B---3--:R-:W-:Y:S01]  /*25b0*/  STL [R1+0x810], R50 ;  /* 0x0008103201007387 */ /* 0x008fe20000100800 */
[----:B--2---:R-:W-:Y:S02]  /*25c0*/  PRMT R52, RZ, 0x7610, R52 ;  /* 0x00007610ff347816 */ /* 0x004fe40000000034 */
[----:B------:R-:W-:Y:S01]  /*25d0*/  PRMT R53, RZ, 0x7610, R53 ;  /* 0x00007610ff357816 */ /* 0x000fe20000000035 */
[----:B------:R0:W-:Y:S01]  /*25e0*/  STL [R1+0x814], R51 ;  /* 0x0008143301007387 */ /* 0x0001e20000100800 */
[----:B------:R-:W-:-:S03]  /*25f0*/  PRMT R44, RZ, 0x7610, R44 ;  /* 0x00007610ff2c7816 */ /* 0x000fc6000000002c */
[----:B------:R-:W2:Y:S01]  /*2600*/  @!P6 LDG.E.U16 R52, desc[UR20][R48.64] ;  /* 0x000000143034e981 */ /* 0x000ea2000c1e1500 */
[----:B------:R-:W-:-:S03]  /*2610*/  PRMT R45, RZ, 0x7610, R45 ;  /* 0x00007610ff2d7816 */ /* 0x000fc6000000002d */
[----:B------:R-:W3:Y:S01]  /*2620*/  @!P6 LDG.E.U16 R53, desc[UR20][R40.64] ;  /* 0x000000142835e981 */ /* 0x000ee2000c1e1500 */
[----:B0-----:R-:W-:-:S03]  /*2630*/  IMAD.WIDE R50, R4, 0x2, R66 ;  /* 0x0000000204327825 */ /* 0x001fc600078e0242 */
[----:B------:R0:W-:Y:S04]  /*2640*/  STL.64 [R1+0x4a8], R40 ;  /* 0x0004a82801007387 */ /* 0x0001e80000100a00 */
[----:B------:R1:W-:Y:S04]  /*2650*/  STL.64 [R1+0x4a0], R48 ;  /* 0x0004a03001007387 */ /* 0x0003e80000100a00 */
[----:B------:R-:W4:Y:S04]  /*2660*/  @!P5 LDG.E.U16 R44, desc[UR20][R46.64] ;  /* 0x000000142e2cd981 */ /* 0x000f28000c1e1500 */
[----:B0-----:R-:W4:Y:S04]  /*2670*/  LDL.LU.64 R40, [R1+0x1850] ;  /* 0x0018500001287983 */ /* 0x001f280000300a00 */
[----:B------:R0:W4:Y:S01]  /*2680*/  @!P5 LDG.E.U16 R45, desc[UR20][R50.64] ;  /* 0x00000014322dd981 */ /* 0x000122000c1e1500 */
[----:B------:R-:W-:-:S02]  /*2690*/  VIADD R6, R56, 0xffffffc6 ;  /* 0xffffffc638067836 */ /* 0x000fc40000000000 */
[----:B------:R-:W-:Y:S01]  /*26a0*/  IMAD R4, R62, 0x31, RZ ;  /* 0x000000313e047824 */ /* 0x000fe200078e02ff */
[----:B-1----:R-:W4:Y:S01]  /*26b0*/  LDL.LU.64 R48, [R1+0x1848] ;  /* 0x0018480001307983 */ /* 0x002f220000300a00 */
[----:B------:R-:W-:-:S03]  /*26c0*/  VIADD R5, R56, 0xffffffbe ;  /* 0xffffffbe38057836 */ /* 0x000fc60000000000 */
[----:B------:R0:W-:Y:S01]  /*26d0*/  STL.64 [R1+0x428], R50 ;  /* 0x0004283201007387 */ /* 0x0001e20000100a00 */
[----:B------:R-:W-:-:S03]  /*26e0*/  ISETP.GE.U32.AND P6, PT, R6, 0x7fffff47, PT ;  /* 0x7fffff470600780c */ /* 0x000fc60003fc6070 */
[----:B------:R1:W-:Y:S01]  /*26f0*/  STL.64 [R1+0x420], R46 ;  /* 0x0004202e01007387 */ /* 0x0003e20000100a00 */
[----:B------:R-:W-:Y:S01]  /*2700*/  ISETP.GE.U32.AND P5, PT, R5, 0x7fffff3f, PT ;  /* 0x7fffff3f0500780c */ /* 0x000fe20003fa6070 */
[----:B------:R-:W-:Y:S01]  /*2710*/  IMAD R5, R62, 0x39, RZ ;  /* 0x000000393e057824 */ /* 0x000fe200078e02ff */
[----:B------:R-:W-:Y:S02]  /*2720*/  PRMT R88, RZ, 0x7610, R88 ;  /* 0x00007610ff587816 */ /* 0x000fe40000000058 */
[----:B------:R-:W-:Y:S01]  /*2730*/  PRMT R89, RZ, 0x7610, R89 ;  /* 0x00007610ff597816 */ /* 0x000fe20000000059 */
[----:B0-----:R-:W-:-:S04]  /*2740*/  IMAD.WIDE R50, R5, 0x2, R66 ;  /* 0x0000000205327825 */ /* 0x001fc800078e0242 */
[----:B-1----:R-:W-:-:S05]  /*2750*/  IMAD.WIDE R46, R4, 0x2, R64 ;  /* 0x00000002042e7825 */ /* 0x002fca00078e0240 */
[----:B------:R-:W4:Y:S04]  /*2760*/  @!P0 LDG.E.U16 R88, desc[UR20][R46.64] ;  /* 0x000000142e588981 */ /* 0x000f28000c1e1500 */
[----:B--2---:R-:W-:Y:S04]  /*2770*/  STL [R1+0x7e0], R52 ;  /* 0x0007e03401007387 */ /* 0x004fe80000100800 */
[----:B---3--:R0:W-:Y:S02]  /*2780*/  STL [R1+0x7e4], R53 ;  /* 0x0007e43501007387 */ /* 0x0081e40000100800 */
[----:B0-----:R-:W-:-:S05]  /*2790*/  IMAD.WIDE R52, R4, 0x2, R66 ;  /* 0x0000000204347825 */ /* 0x001fca00078e0242 */
[----:B------:R-:W-:Y:S01]  /*27a0*/  STL.64 [R1+0x3a8], R52 ;  /* 0x0003a83401007387 */ /* 0x000fe20000100a00 */
[----:B----4-:R-:W-:-:S03]  /*27b0*/  PRMT R40, RZ, 0x7610, R40 ;  /* 0x00007610ff287816 */ /* 0x010fc60000000028 */
[----:B------:R-:W-:Y:S01]  /*27c0*/  STL [R1+0x7d8], R44 ;  /* 0x0007d82c01007387 */ /* 0x000fe20000100800 */
[----:B------:R-:W-:-:S03]  /*27d0*/  PRMT R41, RZ, 0x7610, R41 ;  /* 0x00007610ff297816 */ /* 0x000fc60000000029 */
[----:B------:R0:W-:Y:S04]  /*27e0*/  STL [R1+0x7dc], R45 ;  /* 0x0007dc2d01007387 */ /* 0x0001e80000100800 */
[----:B------:R1:W2:Y:S04]  /*27f0*/  @!P6 LDG.E.U16 R41, desc[UR20][R50.64] ;  /* 0x000000143229e981 */ /* 0x0002a8000c1e1500 */
[----:B------:R-:W3:Y:S01]  /*2800*/  @!P0 LDG.E.U16 R89, desc[UR20][R52.64] ;  /* 0x0000001434598981 */ /* 0x000ee2000c1e1500 */
[----:B0-----:R-:W-:-:S05]  /*2810*/  IMAD.WIDE R44, R5, 0x2, R64 ;  /* 0x00000002052c7825 */ /* 0x001fca00078e0240 */
[----:B------:R-:W4:Y:S01]  /*2820*/  @!P6 LDG.E.U16 R40, desc[UR20][R44.64] ;  /* 0x000000142c28e981 */ /* 0x000f22000c1e1500 */
[----:B------:R-:W-:-:S03]  /*2830*/  VIADD R6, R56, 0xffffffb6 ;  /* 0xffffffb638067836 */ /* 0x000fc60000000000 */
[----:B------:R0:W-:Y:S02]  /*2840*/  STL.64 [R1+0x3a0], R46 ;  /* 0x0003a02e01007387 */ /* 0x0001e40000100a00 */
[----:B------:R-:W-:Y:S02]  /*2850*/  ISETP.GE.U32.AND P0, PT, R6, 0x7fffff37, PT ;  /* 0x7fffff370600780c */ /* 0x000fe40003f06070 */
[----:B------:R-:W3:Y:S01]  /*2860*/  LDL.LU.64 R52, [R1+0x1840] ;  /* 0x0018400001347983 */ /* 0x000ee20000300a00 */
[----:B------:R-:W-:Y:S01]  /*2870*/  IMAD R5, R62, 0x49, RZ ;  /* 0x000000493e057824 */ /* 0x000fe200078e02ff */
[----:B------:R-:W-:Y:S02]  /*2880*/  PRMT R38, RZ, 0x7610, R38 ;  /* 0x00007610ff267816 */ /* 0x000fe40000000026 */
[----:B0-----:R-:W3:Y:S04]  /*2890*/  LDL.LU.64 R46, [R1+0x1838] ;  /* 0x00183800012e7983 */ /* 0x001ee80000300a00 */
[----:B------:R1:W-:Y:S04]  /*28a0*/  STL.64 [R1+0x328], R50 ;  /* 0x0003283201007387 */ /* 0x0003e80000100a00 */
[----:B------:R-:W-:Y:S01]  /*28b0*/  STL.64 [R1+0x320], R44 ;  /* 0x0003202c01007387 */ /* 0x000fe20000100a00 */
[----:B------:R-:W-:Y:S01]  /*28c0*/  PRMT R39, RZ, 0x7610, R39 ;  /* 0x00007610ff277816 */ /* 0x000fe20000000027 */
[----:B-1----:R-:W-:-:S05]  /*28d0*/  IMAD.WIDE R50, R5, 0x2, R64 ;  /* 0x0000000205327825 */ /* 0x002fca00078e0240 */
[----:B------:R-:W3:Y:S04]  /*28e0*/  @!P0 LDG.E.U16 R38, desc[UR20][R50.64] ;  /* 0x0000001432268981 */ /* 0x000ee8000c1e1500 */
[----:B----4-:R-:W-:Y:S04]  /*28f0*/  STL [R1+0x7a8], R40 ;  /* 0x0007a82801007387 */ /* 0x010fe80000100800 */
[----:B--2---:R-:W-:Y:S04]  /*2900*/  STL [R1+0x7ac], R41 ;  /* 0x0007ac2901007387 */ /* 0x004fe80000100800 */
[----:B------:R-:W-:Y:S04]  /*2910*/  STL [R1+0x7b0], R88 ;  /* 0x0007b05801007387 */ /* 0x000fe80000100800 */
[----:B---3--:R0:W-:Y:S02]  /*2920*/  STL [R1+0x7b4], R89 ;  /* 0x0007b45901007387 */ /* 0x0081e40000100800 */
[----:B0-----:R-:W-:-:S05]  /*2930*/  IMAD.WIDE R88, R5, 0x2, R66 ;  /* 0x0000000205587825 */ /* 0x001fca00078e0242 */
[----:B------:R0:W2:Y:S01]  /*2940*/  @!P0 LDG.E.U16 R39, desc[UR20][R88.64] ;  /* 0x0000001458278981 */ /* 0x0000a2000c1e1500 */
[----:B------:R-:W-:Y:S01]  /*2950*/  VIADD R4, R56, 0xffffffae ;  /* 0xffffffae38047836 */ /* 0x000fe20000000000 */
[----:B------:R-:W-:-:S04]  /*2960*/  PRMT R92, RZ, 0x7610, R92 ;  /* 0x00007610ff5c7816 */ /* 0x000fc8000000005c */
[----:B------:R-:W-:Y:S01]  /*2970*/  ISETP.GE.U32.AND P6, PT, R4, 0x7fffff2f, PT ;  /* 0x7fffff2f0400780c */ /* 0x000fe20003fc6070 */
[----:B------:R-:W-:Y:S01]  /*2980*/  IMAD R4, R62, 0x41, RZ ;  /* 0x000000413e047824 */ /* 0x000fe200078e02ff */
[----:B------:R-:W-:-:S03]  /*2990*/  PRMT R93, RZ, 0x7610, R93 ;  /* 0x00007610ff5d7816 */ /* 0x000fc6000000005d */
[----:B------:R-:W-:-:S04]  /*29a0*/  IMAD.WIDE R40, R4, 0x2, R64 ;  /* 0x0000000204287825 */ /* 0x000fc800078e0240 */
[----:B------:R-:W-:Y:S01]  /*29b0*/  IMAD.WIDE R44, R4, 0x2, R66 ;  /* 0x00000002042c7825 */ /* 0x000fe200078e0242 */
[----:B------:R-:W3:Y:S03]  /*29c0*/  @!P5 LDG.E.U16 R92, desc[UR20][R40.64] ;  /* 0x00000014285cd981 */ /* 0x000ee6000c1e1500 */
[C---:B------:R-:W-:Y:S01]  /*29d0*/  VIADD R4, R56.reuse, 0xffffff9e ;  /* 0xffffff9e38047836 */ /* 0x040fe20000000000 */
[----:B------:R1:W-:Y:S01]  /*29e0*/  STL.64 [R1+0x2a0], R44 ;  /* 0x0002a02c01007387 */ /* 0x0003e20000100a00 */
[----:B------:R-:W-:-:S03]  /*29f0*/  IADD3 R6, PT, PT, R56, -0x5a, RZ ;  /* 0xffffffa638067810 */ /* 0x000fc60007ffe0ff */
[----:B------:R-:W4:Y:S01]  /*2a00*/  @!P5 LDG.E.U16 R93, desc[UR20][R44.64] ;  /* 0x000000142c5dd981 */ /* 0x000f22000c1e1500 */
[----:B------:R-:W-:-:S03]  /*2a10*/  ISETP.GE.U32.AND P0, PT, R4, 0x7fffff1f, PT ;  /* 0x7fffff1f0400780c */ /* 0x000fc60003f06070 */
[----:B------:R0:W-:Y:S01]  /*2a20*/  STL.64 [R1+0x298], R40 ;  /* 0x0002982801007387 */ /* 0x0001e20000100a00 */
[----:B------:R-:W-:Y:S01]  /*2a30*/  IMAD R4, R62, 0x51, RZ ;  /* 0x000000513e047824 */ /* 0x000fe200078e02ff */
[----:B------:R-:W-:Y:S02]  /*2a40*/  ISETP.GE.U32.AND P5, PT, R6, 0x7fffff27, PT ;  /* 0x7fffff270600780c */ /* 0x000fe40003fa6070 */
[----:B-1----:R-:W4:Y:S01]  /*2a50*/  LDL.LU.64 R44, [R1+0x1830] ;  /* 0x00183000012c7983 */ /* 0x002f220000300a00 */
[----:B------:R-:W-:-:S03]  /*2a60*/  PRMT R70, RZ, 0x7610, R70 ;  /* 0x00007610ff467816 */ /* 0x000fc60000000046 */
[----:B0-----:R-:W4:Y:S04]  /*2a70*/  LDL.LU.64 R40, [R1+0x1828] ;  /* 0x0018280001287983 */ /* 0x001f280000300a00 */
[----:B------:R0:W-:Y:S04]  /*2a80*/  STL.64 [R1+0x220], R88 ;  /* 0x0002205801007387 */ /* 0x0001e80000100a00 */
[----:B------:R1:W-:Y:S01]  /*2a90*/  STL.64 [R1+0x218], R50 ;  /* 0x0002183201007387 */ /* 0x0003e20000100a00 */
[----:B------:R-:W-:-:S03]  /*2aa0*/  IMAD R5, R62, 0x59, RZ ;  /* 0x000000593e057824 */ /* 0x000fc600078e02ff */
[----:B------:R-:W-:Y:S01]  /*2ab0*/  STL [R1+0x798], R38 ;  /* 0x0007982601007387 */ /* 0x000fe20000100800 */
[----:B------:R-:W-:Y:S02]  /*2ac0*/  PRMT R48, RZ, 0x7610, R48 ;  /* 0x00007610ff307816 */ /* 0x000fe40000000030 */
[----:B------:R-:W-:Y:S01]  /*2ad0*/  PRMT R49, RZ, 0x7610, R49 ;  /* 0x00007610ff317816 */ /* 0x000fe20000000031 */
[----:B0-----:R-:W-:-:S04]  /*2ae0*/  IMAD.WIDE R88, R5, 0x2, R66 ;  /* 0x0000000205587825 */ /* 0x001fc800078e0242 */
[----:B-1----:R-:W-:Y:S01]  /*2af0*/  IMAD.WIDE R50, R5, 0x2, R64 ;  /* 0x0000000205327825 */ /* 0x002fe200078e0240 */
[----:B------:R-:W4:Y:S04]  /*2b00*/  @!P5 LDG.E.U16 R49, desc[UR20][R88.64] ;  /* 0x000000145831d981 */ /* 0x000f28000c1e1500 */
[----:B------:R-:W4:Y:S04]  /*2b10*/  @!P5 LDG.E.U16 R48, desc[UR20][R50.64] ;  /* 0x000000143230d981 */ /* 0x000f28000c1e1500 */
[----:B--2---:R0:W-:Y:S02]  /*2b20*/  STL [R1+0x79c], R39 ;  /* 0x00079c2701007387 */ /* 0x0041e40000100800 */
[----:B0-----:R-:W-:-:S05]  /*2b30*/  IMAD.WIDE R38, R4, 0x2, R66 ;  /* 0x0000000204267825 */ /* 0x001fca00078e0242 */
[----:B------:R-:W2:Y:S04]  /*2b40*/  @!P6 LDG.E.U16 R70, desc[UR20][R38.64] ;  /* 0x000000142646e981 */ /* 0x000ea8000c1e1500 */
[----:B---3--:R-:W-:Y:S04]  /*2b50*/  STL [R1+0x7a0], R92 ;  /* 0x0007a05c01007387 */ /* 0x008fe80000100800 */
[----:B----4-:R0:W-:Y:S01]  /*2b60*/  STL [R1+0x7a4], R93 ;  /* 0x0007a45d01007387 */ /* 0x0101e20000100800 */
[----:B------:R-:W-:Y:S01]  /*2b70*/  PRMT R83, RZ, 0x7610, R83 ;  /* 0x00007610ff537816 */ /* 0x000fe20000000053 */
[----:B------:R-:W-:-:S02]  /*2b80*/  VIADD R6, R56, 0xffffff96 ;  /* 0xffffff9638067836 */ /* 0x000fc40000000000 */
[----:B0-----:R-:W-:-:S04]  /*2b90*/  IMAD.WIDE R92, R4, 0x2, R64 ;  /* 0x00000002045c7825 */ /* 0x001fc800078e0240 */
[----:B------:R-:W-:Y:S01]  /*2ba0*/  VIADD R4, R56, 0xffffff8e ;  /* 0xffffff8e38047836 */ /* 0x000fe20000000000 */
[----:B------:R0:W-:Y:S04]  /*2bb0*/  STL.64 [R1+0x1a0], R38 ;  /* 0x0001a02601007387 */ /* 0x0001e80000100a00 */
[----:B------:R-:W-:Y:S01]  /*2bc0*/  ISETP.GE.U32.AND P5, PT, R4, 0x7fffff0f, PT ;  /* 0x7fffff0f0400780c */ /* 0x000fe20003fa6070 */
[----:B------:R-:W-:Y:S01]  /*2bd0*/  IMAD R4, R62, 0x61, RZ ;  /* 0x000000613e047824 */ /* 0x000fe200078e02ff */
[----:B------:R1:W-:Y:S04]  /*2be0*/  STL.64 [R1+0x198], R92 ;  /* 0x0001985c01007387 */ /* 0x0003e80000100a00 */
[----:B------:R1:W3:Y:S01]  /*2bf0*/  @!P6 LDG.E.U16 R83, desc[UR20][R92.64] ;  /* 0x000000145c53e981 */ /* 0x0002e2000c1e1500 */
[----:B------:R-:W-:-:S03]  /*2c00*/  ISETP.GE.U32.AND P6, PT, R6, 0x7fffff17, PT ;  /* 0x7fffff170600780c */ /* 0x000fc60003fc6070 */
[----:B0-----:R-:W4:Y:S01]  /*2c10*/  LDL.LU.64 R38, [R1+0x1820] ;  /* 0x0018200001267983 */ /* 0x001f220000300a00 */
[----:B------:R-:W-:Y:S02]  /*2c20*/  IMAD R5, R62, 0x69, RZ ;  /* 0x000000693e057824 */ /* 0x000fe400078e02ff */
[----:B-1----:R-:W-:Y:S01]  /*2c30*/  IMAD.WIDE R92, R4, 0x2, R66 ;  /* 0x00000002045c7825 */ /* 0x002fe200078e0242 */
[----:B------:R-:W-:Y:S02]  /*2c40*/  PRMT R46, RZ, 0x7610, R46 ;  /* 0x00007610ff2e7816 */ /* 0x000fe4000000002e */
[----:B------:R-:W-:Y:S02]  /*2c50*/  PRMT R52, RZ, 0x7610, R52 ;  /* 0x00007610ff347816 */ /* 0x000fe40000000034 */
[----:B------:R-:W-:Y:S02]  /*2c60*/  PRMT R53, RZ, 0x7610, R53 ;  /* 0x00007610ff357816 */ /* 0x000fe40000000035 */
[----:B------:R-:W-:-:S04]  /*2c70*/  PRMT R47, RZ, 0x7610, R47 ;  /* 0x00007610ff2f7816 */ /* 0x000fc8000000002f */
[----:B------:R-:W3:Y:S04]  /*2c80*/  @!P0 LDG.E.U16 R53, desc[UR20][R92.64] ;  /* 0x000000145c358981 */ /* 0x000ee8000c1e1500 */
[----:B--2---:R0:W-:Y:S04]  /*2c90*/  STL [R1+0x794], R70 ;  /* 0x0007944601007387 */ /* 0x0041e80000100800 */
[----:B0-----:R-:W2:Y:S04]  /*2ca0*/  LDL.LU R70, [R1+0x1818] ;  /* 0x0018180001467983 */ /* 0x001ea80000300800 */
[----:B------:R0:W-:Y:S04]  /*2cb0*/  STL.64 [R1+0x120], R88 ;  /* 0x0001205801007387 */ /* 0x0001e80000100a00 */
[----:B------:R1:W-:Y:S04]  /*2cc0*/  STL.64 [R1+0x118], R50 ;  /* 0x0001183201007387 */ /* 0x0003e80000100a00 */
[----:B------:R-:W-:Y:S04]  /*2cd0*/  STL.64 [R1+0xa0], R92 ;  /* 0x0000a05c01007387 */ /* 0x000fe80000100a00 */
[----:B------:R-:W-:Y:S04]  /*2ce0*/  STL [R1+0x788], R48 ;  /* 0x0007883001007387 */ /* 0x000fe80000100800 */
[----:B------:R4:W-:Y:S01]  /*2cf0*/  STL [R1+0x78c], R49 ;  /* 0x00078c3101007387 */ /* 0x0009e20000100800 */
[----:B0-----:R-:W-:-:S04]  /*2d00*/  IMAD.WIDE R88, R4, 0x2, R64 ;  /* 0x0000000204587825 */ /* 0x001fc800078e0240 */
[C---:B-1----:R-:W-:Y:S01]  /*2d10*/  IMAD.WIDE R50, R5.reuse, 0x2, R66 ;  /* 0x0000000205327825 */ /* 0x042fe200078e0242 */
[----:B------:R-:W2:Y:S03]  /*2d20*/  @!P0 LDG.E.U16 R52, desc[UR20][R88.64] ;  /* 0x0000001458348981 */ /* 0x000ea6000c1e1500 */
[----:B----4-:R-:W-:Y:S01]  /*2d30*/  IMAD.WIDE R48, R5, 0x2, R64 ;  /* 0x0000000205307825 */ /* 0x010fe200078e0240 */
[----:B------:R0:W4:Y:S04]  /*2d40*/  @!P6 LDG.E.U16 R47, desc[UR20][R50.64] ;  /* 0x00000014322fe981 */ /* 0x000128000c1e1500 */
[----:B------:R-:W2:Y:S01]  /*2d50*/  @!P6 LDG.E.U16 R46, desc[UR20][R48.64] ;  /* 0x00000014302ee981 */ /* 0x000ea2000c1e1500 */
[----:B------:R-:W-:-:S03]  /*2d60*/  VIADD R6, R56, 0xffffff86 ;  /* 0xffffff8638067836 */ /* 0x000fc60000000000 */
[----:B------:R-:W-:Y:S02]  /*2d70*/  STL.64 [R1+0x98], R88 ;  /* 0x0000985801007387 */ /* 0x000fe40000100a00 */
[----:B------:R-:W-:Y:S02]  /*2d80*/  ISETP.GE.U32.AND P0, PT, R6, 0x7fffff07, PT ;  /* 0x7fffff070600780c */ /* 0x000fe40003f06070 */
[----:B------:R0:W-:Y:S04]  /*2d90*/  STL.64 [R1+0x20], R50 ;  /* 0x0000203201007387 */ /* 0x0001e80000100a00 */
[----:B------:R-:W-:Y:S04]  /*2da0*/  STL.64 [R1+0x18], R48 ;  /* 0x0000183001007387 */ /* 0x000fe80000100a00 */
[----:B---3--:R-:W-:Y:S01]  /*2db0*/  STL [R1+0x790], R83 ;  /* 0x0007905301007387 */ /* 0x008fe20000100800 */
[----:B------:R-:W-:Y:S01]  /*2dc0*/  PRMT R6, RZ, 0x7610, R6 ;  /* 0x00007610ff067816 */ /* 0x000fe20000000006 */
[----:B0-----:R-:W-:Y:S01]  /*2dd0*/  IMAD R50, R62, 0x71, RZ ;  /* 0x000000713e327824 */ /* 0x001fe200078e02ff */
[----:B------:R-:W-:-:S02]  /*2de0*/  PRMT R42, RZ, 0x7610, R42 ;  /* 0x00007610ff2a7816 */ /* 0x000fc4000000002a */
[----:B------:R-:W-:Y:S02]  /*2df0*/  PRMT R43, RZ, 0x7610, R43 ;  /* 0x00007610ff2b7816 */ /* 0x000fe4000000002b */
[----:B------:R-:W-:Y:S01]  /*2e00*/  PRMT R82, RZ, 0x7610, R82 ;  /* 0x00007610ff527816 */ /* 0x000fe20000000052 */
[----:B--2---:R0:W-:Y:S04]  /*2e10*/  STL [R1+0x778], R46 ;  /* 0x0007782e01007387 */ /* 0x0041e80000100800 */
[----:B------:R-:W-:Y:S01]  /*2e20*/  STL [R1+0x780], R52 ;  /* 0x0007803401007387 */ /* 0x000fe20000100800 */
[----:B0-----:R-:W-:-:S03]  /*2e30*/  IMAD R46, R62, 0x79, RZ ;  /* 0x000000793e2e7824 */ /* 0x001fc600078e02ff */
[----:B------:R0:W-:Y:S01]  /*2e40*/  STL [R1+0x784], R53 ;  /* 0x0007843501007387 */ /* 0x0001e20000100800 */
[----:B------:R-:W-:-:S03]  /*2e50*/  IMAD.WIDE R48, R46, 0x2, R66 ;  /* 0x000000022e307825 */ /* 0x000fc600078e0242 */
[----:B----4-:R1:W-:Y:S04]  /*2e60*/  STL [R1+0x77c], R47 ;  /* 0x00077c2f01007387 */ /* 0x0103e80000100800 */
[----:B------:R-:W2:Y:S01]  /*2e70*/  @!P0 LDG.E.U16 R42, desc[UR20][R48.64] ;  /* 0x00000014302a8981 */ /* 0x000ea2000c1e1500 */
[----:B0-----:R-:W-:-:S04]  /*2e80*/  IMAD.WIDE R52, R50, 0x2, R66 ;  /* 0x0000000232347825 */ /* 0x001fc800078e0242 */
[--C-:B-1----:R-:W-:Y:S01]  /*2e90*/  IMAD.WIDE R46, R46, 0x2, R64.reuse ;  /* 0x000000022e2e7825 */ /* 0x102fe200078e0240 */
[----:B------:R-:W3:Y:S03]  /*2ea0*/  @!P5 LDG.E.U16 R82, desc[UR20][R52.64] ;  /* 0x000000143452d981 */ /* 0x000ee6000c1e1500 */
[----:B------:R-:W-:Y:S01]  /*2eb0*/  IMAD.WIDE R50, R50, 0x2, R64 ;  /* 0x0000000232327825 */ /* 0x000fe200078e0240 */
[----:B------:R-:W4:Y:S04]  /*2ec0*/  @!P0 LDG.E.U16 R6, desc[UR20][R46.64] ;  /* 0x000000142e068981 */ /* 0x000f28000c1e1500 */
[----:B------:R-:W2:Y:S04]  /*2ed0*/  @!P5 LDG.E.U16 R43, desc[UR20][R50.64] ;  /* 0x00000014322bd981 */ /* 0x000ea8000c1e1500 */
[----:B------:R-:W-:Y:S04]  /*2ee0*/  STL [R1+0x11a8], R52 ;  /* 0x0011a83401007387 */ /* 0x000fe80000100800 */
[----:B------:R-:W-:Y:S01]  /*2ef0*/  STL [R1+0x1580], R52 ;  /* 0x0015803401007387 */ /* 0x000fe20000100800 */
[----:B------:R-:W-:-:S03]  /*2f00*/  VIADD R4, R56, 0xfffffffe ;  /* 0xfffffffe38047836 */ /* 0x000fc60000000000 */
[----:B------:R-:W-:Y:S04]  /*2f10*/  STL [R1+0x11a4], R53 ;  /* 0x0011a43501007387 */ /* 0x000fe80000100800 */
[----:B------:R-:W-:Y:S04]  /*2f20*/  STL [R1+0x154c], R53 ;  /* 0x00154c3501007387 */ /* 0x000fe80000100800 */
[----:B------:R-:W-:Y:S04]  /*2f30*/  STL [R1+0x11b0], R50 ;  /* 0x0011b03201007387 */ /* 0x000fe80000100800 */
[----:B------:R-:W-:Y:S04]  /*2f40*/  STL [R1+0x11ac], R51 ;  /* 0x0011ac3301007387 */ /* 0x000fe80000100800 */
[----:B------:R-:W-:Y:S01]  /*2f50*/  STL [R1+0x15d8], R51 ;  /* 0x0015d83301007387 */ /* 0x000fe20000100800 */
[----:B------:R-:W-:-:S03]  /*2f60*/  ISETP.GE.U32.AND P6, PT, R4, 0x7fffff7f, PT ;  /* 0x7fffff7f0400780c */ /* 0x000fc60003fc6070 */
[----:B------:R-:W-:Y:S04]  /*2f70*/  STL.64 [R1+0x15f8], R50 ;  /* 0x0015f83201007387 */ /* 0x000fe80000100a00 */
[----:B------:R-:W-:Y:S04]  /*2f80*/  STL [R1+0x11b8], R48 ;  /* 0x0011b83001007387 */ /* 0x000fe80000100800 */
[----:B------:R-:W-:Y:S01]  /*2f90*/  STL [R1+0x133c], R48 ;  /* 0x00133c3001007387 */ /* 0x000fe20000100800 */
[----:B------:R-:W-:-:S03]  /*2fa0*/  VIADD R5, R56, 0xfffffffd ;  /* 0xfffffffd38057836 */ /* 0x000fc60000000000 */
[----:B------:R-:W-:Y:S04]  /*2fb0*/  STL [R1+0x16b4], R48 ;  /* 0x0016b43001007387 */ /* 0x000fe80000100800 */
[----:B------:R-:W-:Y:S04]  /*2fc0*/  STL [R1+0x11b4], R49 ;  /* 0x0011b43101007387 */ /* 0x000fe80000100800 */
[----:B------:R-:W-:Y:S01]  /*2fd0*/  STL [R1+0x1664], R49 ;  /* 0x0016643101007387 */ /* 0x000fe20000100800 */
[----:B------:R-:W-:-:S03]  /*2fe0*/  VIADD R4, R56, 0xfffffff5 ;  /* 0xfffffff538047836 */ /* 0x000fc60000000000 */
[----:B------:R-:W-:Y:S01]  /*2ff0*/  STL [R1+0x11c0], R46 ;  /* 0x0011c02e01007387 */ /* 0x000fe20000100800 */
[----:B------:R-:W-:-:S03]  /*3000*/  PRMT R90, RZ, 0x7610, R90 ;  /* 0x00007610ff5a7816 */ /* 0x000fc6000000005a */
[----:B------:R-:W-:Y:S01]  /*3010*/  STL [R1+0x1348], R46 ;  /* 0x0013482e01007387 */ /* 0x000fe20000100800 */
[----:B------:R-:W-:-:S03]  /*3020*/  ISETP.GE.U32.AND P5, PT, R5, 0x7fffff7e, PT ;  /* 0x7fffff7e0500780c */ /* 0x000fc60003fa6070 */
[----:B------:R-:W-:Y:S01]  /*3030*/  STL [R1+0x11bc], R47 ;  /* 0x0011bc2f01007387 */ /* 0x000fe20000100800 */
[----:B------:R-:W-:Y:S01]  /*3040*/  PRMT R91, RZ, 0x7610, R91 ;  /* 0x00007610ff5b7816 */ /* 0x000fe2000000005b */
[----:B------:R-:W-:Y:S01]  /*3050*/  IMAD.WIDE R92, R62, 0x2, R64 ;  /* 0x000000023e5c7825 */ /* 0x000fe200078e0240 */
[----:B------:R-:W-:-:S03]  /*3060*/  ISETP.GE.U32.AND P0, PT, R4, 0x7fffff76, PT ;  /* 0x7fffff760400780c */ /* 0x000fc60003f06070 */
[----:B------:R-:W-:Y:S01]  /*3070*/  IMAD.SHL.U32 R4, R62, 0x2, RZ ;  /* 0x000000023e047824 */ /* 0x000fe200078e00ff */
[----:B------:R-:W3:Y:S01]  /*3080*/  @!P6 LDG.E.U16 R90, desc[UR20][R92.64] ;  /* 0x000000145c5ae981 */ /* 0x000ee2000c1e1500 */
[----:B------:R-:W-:Y:S02]  /*3090*/  PRMT R44, RZ, 0x7610, R44 ;  /* 0x00007610ff2c7816 */ /* 0x000fe4000000002c */
[----:B------:R-:W-:Y:S01]  /*30a0*/  PRMT R45, RZ, 0x7610, R45 ;  /* 0x00007610ff2d7816 */ /* 0x000fe2000000002d */
[----:B------:R-:W-:-:S05]  /*30b0*/  IMAD.WIDE R88, R4, 0x2, R66 ;  /* 0x0000000204587825 */ /* 0x000fca00078e0242 */
[----:B------:R0:W3:Y:S04]  /*30c0*/  @!P5 LDG.E.U16 R45, desc[UR20][R88.64] ;  /* 0x00000014582dd981 */ /* 0x0000e8000c1e1500 */
[----:B----4-:R-:W-:Y:S04]  /*30d0*/  STL [R1+0x770], R6 ;  /* 0x0007700601007387 */ /* 0x010fe80000100800 */
[----:B--2---:R-:W-:Y:S04]  /*30e0*/  STL [R1+0x774], R42 ;  /* 0x0007742a01007387 */ /* 0x004fe80000100800 */
[----:B------:R1:W-:Y:S04]  /*30f0*/  STL [R1+0x768], R43 ;  /* 0x0007682b01007387 */ /* 0x0003e80000100800 */
[----:B---3--:R2:W-:Y:S01]  /*3100*/  STL [R1+0x76c], R82 ;  /* 0x00076c5201007387 */ /* 0x0085e20000100800 */
[----:B-1----:R-:W-:-:S05]  /*3110*/  IMAD.WIDE R42, R62, 0x2, R66 ;  /* 0x000000023e2a7825 */ /* 0x002fca00078e0242 */
[----:B------:R-:W3:Y:S01]  /*3120*/  @!P6 LDG.E.U16 R91, desc[UR20][R42.64] ;  /* 0x000000142a5be981 */ /* 0x000ee2000c1e1500 */
[----:B--2---:R-:W-:-:S05]  /*3130*/  IMAD.WIDE R82, R4, 0x2, R64 ;  /* 0x0000000204527825 */ /* 0x004fca00078e0240 */
[----:B------:R1:W2:Y:S01]  /*3140*/  @!P5 LDG.E.U16 R44, desc[UR20][R82.64] ;  /* 0x00000014522cd981 */ /* 0x0002a2000c1e1500 */
[----:B------:R-:W-:-:S03]  /*3150*/  VIADD R6, R56, 0xffffffed ;  /* 0xffffffed38067836 */ /* 0x000fc60000000000 */
[----:B------:R4:W-:Y:S01]  /*3160*/  STL.64 [R1+0x6a8], R42 ;  /* 0x0006a82a01007387 */ /* 0x0009e20000100a00 */
[----:B------:R-:W-:-:S03]  /*3170*/  IMAD R4, R62, 0xa, RZ ;  /* 0x0000000a3e047824 */ /* 0x000fc600078e02ff */
[----:B------:R0:W-:Y:S01]  /*3180*/  STL.64 [R1+0x6a0], R92 ;  /* 0x0006a05c01007387 */ /* 0x0001e20000100a00 */
[----:B------:R-:W-:Y:S01]  /*3190*/  VIADD R5, R56, 0xffffffe5 ;  /* 0xffffffe538057836 */ /* 0x000fe20000000000 */
[----:B------:R-:W-:Y:S02]  /*31a0*/  PRMT R86, RZ, 0x7610, R86 ;  /* 0x00007610ff567816 */ /* 0x000fe40000000056 */
[----:B----4-:R-:W4:Y:S04]  /*31b0*/  LDL.LU.64 R42, [R1+0x1810] ;  /* 0x00181000012a7983 */ /* 0x010f280000300a00 */
[----:B0-----:R-:W4:Y:S04]  /*31c0*/  LDL.LU.64 R92, [R1+0x1808] ;  /* 0x00180800015c7983 */ /* 0x001f280000300a00 */
[----:B------:R0:W-:Y:S01]  /*31d0*/  STL.64 [R1+0x698], R88 ;  /* 0x0006985801007387 */ /* 0x0001e20000100a00 */
[----:B------:R-:W-:-:S03]  /*31e0*/  ISETP.GE.U32.AND P6, PT, R6, 0x7fffff6e, PT ;  /* 0x7fffff6e0600780c */ /* 0x000fc60003fc6070 */
[----:B------:R1:W-:Y:S01]  /*31f0*/  STL.64 [R1+0x690], R82 ;  /* 0x0006905201007387 */ /* 0x0003e20000100a00 */
[----:B------:R-:W-:Y:S02]  /*3200*/  PRMT R87, RZ, 0x7610, R87 ;  /* 0x00007610ff577816 */ /* 0x000fe40000000057 */
[----:B------:R-:W-:Y:S01]  /*3210*/  ISETP.GE.U32.AND P5, PT, R5, 0x7fffff66, PT ;  /* 0x7fffff660500780c */ /* 0x000fe20003fa6070 */
[----:B------:R-:W-:Y:S02]  /*3220*/  IMAD R5, R62, 0x12, RZ ;  /* 0x000000123e057824 */ /* 0x000fe400078e02ff */
[----:B0-----:R-:W-:Y:S01]  /*3230*/  IMAD.WIDE R88, R4, 0x2, R64 ;  /* 0x0000000204587825 */ /* 0x001fe200078e0240 */
[----:B------:R-:W-:-:S04]  /*3240*/  PRMT R40, RZ, 0x7610, R40 ;  /* 0x00007610ff287816 */ /* 0x000fc80000000028 */
[----:B------:R-:W4:Y:S04]  /*3250*/  @!P0 LDG.E.U16 R86, desc[UR20][R88.64] ;  /* 0x0000001458568981 */ /* 0x000f28000c1e1500 */
[----:B------:R-:W-:Y:S01]  /*3260*/  STL [R1+0x760], R90 ;  /* 0x0007605a01007387 */ /* 0x000fe20000100800 */
[----:B------:R-:W-:Y:S01]  /*3270*/  PRMT R41, RZ, 0x7610, R41 ;  /* 0x00007610ff297816 */ /* 0x000fe20000000029 */
[----:B-1----:R-:W-:-:S05]  /*3280*/  IMAD.WIDE R82, R5, 0x2, R66 ;  /* 0x0000000205527825 */ /* 0x002fca00078e0242 */
[----:B------:R0:W4:Y:S04]  /*3290*/  @!P6 LDG.E.U16 R41, desc[UR20][R82.64] ;  /* 0x000000145229e981 */ /* 0x000128000c1e1500 */
[----:B---3--:R1:W-:Y:S02]  /*32a0*/  STL [R1+0x764], R91 ;  /* 0x0007645b01007387 */ /* 0x0083e40000100800 */
[----:B-1----:R-:W-:-:S05]  /*32b0*/  IMAD.WIDE R90, R4, 0x2, R66 ;  /* 0x00000002045a7825 */ /* 0x002fca00078e0242 */
[----:B------:R-:W-:Y:S04]  /*32c0*/  STL.64 [R1+0x618], R90 ;  /* 0x0006185a01007387 */ /* 0x000fe80000100a00 */
[----:B--2---:R-:W-:Y:S04]  /*32d0*/  STL [R1+0x758], R44 ;  /* 0x0007582c01007387 */ /* 0x004fe80000100800 */
[----:B------:R-:W2:Y:S04]  /*32e0*/  @!P0 LDG.E.U16 R87, desc[UR20][R90.64] ;  /* 0x000000145a578981 */ /* 0x000ea8000c1e1500 */
[----:B------:R1:W-:Y:S02]  /*32f0*/  STL [R1+0x75c], R45 ;  /* 0x00075c2d01007387 */ /* 0x0003e40000100800 */
[----:B-1----:R-:W-:-:S05]  /*3300*/  IMAD.WIDE R44, R5, 0x2, R64 ;  /* 0x00000002052c7825 */ /* 0x002fca00078e0240 */
[----:B------:R1:W3:Y:S01]  /*3310*/  @!P6 LDG.E.U16 R40, desc[UR20][R44.64] ;  /* 0x000000142c28e981 */ /* 0x0002e2000c1e1500 */
[----:B------:R-:W-:-:S03]  /*3320*/  VIADD R4, R56, 0xffffffd5 ;  /* 0xffffffd538047836 */ /* 0x000fc60000000000 */
[----:B------:R0:W-:Y:S01]  /*3330*/  STL.64 [R1+0x610], R88 ;  /* 0x0006105801007387 */ /* 0x0001e20000100a00 */
[----:B------:R-:W-:Y:S01]  /*3340*/  VIADD R6, R56, 0xffffffdd ;  /* 0xffffffdd38067836 */ /* 0x000fe20000000000 */
[----:B------:R-:W-:Y:S02]  /*3350*/  ISETP.GE.U32.AND P6, PT, R4, 0x7fffff56, PT ;  /* 0x7fffff560400780c */ /* 0x000fe40003fc6070 */
[----:B------:R-:W3:Y:S01]  /*3360*/  LDL.LU.64 R90, [R1+0x1800] ;  /* 0x00180000015a7983 */ /* 0x000ee20000300a00 */
[----:B------:R-:W-:Y:S01]  /*3370*/  IMAD R4, R62, 0x1a, RZ ;  /* 0x0000001a3e047824 */ /* 0x000fe200078e02ff */
[----:B------:R-:W-:Y:S02]  /*3380*/  PRMT R80, RZ, 0x7610, R80 ;  /* 0x00007610ff507816 */ /* 0x000fe40000000050 */
[----:B0-----:R-:W3:Y:S04]  /*3390*/  LDL.LU.64 R88, [R1+0x17f8] ;  /* 0x0017f80001587983 */ /* 0x001ee80000300a00 */
[----:B------:R0:W-:Y:S01]  /*33a0*/  STL.64 [R1+0x598], R82 ;  /* 0x0005985201007387 */ /* 0x0001e20000100a00 */
[----:B------:R-:W-:-:S03]  /*33b0*/  ISETP.GE.U32.AND P0, PT, R6, 0x7fffff5e, PT ;  /* 0x7fffff5e0600780c */ /* 0x000fc60003f06070 */
[----:B------:R1:W-:Y:S01]  /*33c0*/  STL.64 [R1+0x590], R44 ;  /* 0x0005902c01007387 */ /* 0x0003e20000100a00 */
[----:B------:R-:W-:-:S03]  /*33d0*/  PRMT R81, RZ, 0x7610, R81 ;  /* 0x00007610ff517816 */ /* 0x000fc60000000051 */
[----:B----4-:R-:W-:Y:S01]  /*33e0*/  STL [R1+0x748], R86 ;  /* 0x0007485601007387 */ /* 0x010fe20000100800 */
[----:B0-----:R-:W-:Y:S01]  /*33f0*/  IMAD.WIDE R82, R4, 0x2, R64 ;  /* 0x0000000204527825 */ /* 0x001fe200078e0240 */
[----:B------:R-:W-:-:S03]  /*3400*/  PRMT R38, RZ, 0x7610, R38 ;  /* 0x00007610ff267816 */ /* 0x000fc60000000026 */
[----:B------:R-:W-:Y:S01]  /*3410*/  IMAD R5, R62, 0x22, RZ ;  /* 0x000000223e057824 */ /* 0x000fe200078e02ff */
[----:B------:R-:W4:Y:S01]  /*3420*/  @!P5 LDG.E.U16 R80, desc[UR20][R82.64] ;  /* 0x000000145250d981 */ /* 0x000f22000c1e1500 */
[----:B------:R-:W-:Y:S02]  /*3430*/  PRMT R39, RZ, 0x7610, R39 ;  /* 0x00007610ff277816 */ /* 0x000fe40000000027 */
[----:B-1----:R-:W-:-:S05]  /*3440*/  IMAD.WIDE R44, R5, 0x2, R66 ;  /* 0x00000002052c7825 */ /* 0x002fca00078e0242 */
[----:B------:R0:W4:Y:S04]  /*3450*/  @!P0 LDG.E.U16 R39, desc[UR20][R44.64] ;  /* 0x000000142c278981 */ /* 0x000128000c1e1500 */
[----:B--2---:R1:W-:Y:S02]  /*3460*/  STL [R1+0x74c], R87 ;  /* 0x00074c5701007387 */ /* 0x0043e40000100800 */
[----:B-1----:R-:W-:-:S05]  /*3470*/  IMAD.WIDE R86, R4, 0x2, R66 ;  /* 0x0000000204567825 */ /* 0x002fca00078e0242 */
[----:B------:R-:W-:Y:S04]  /*3480*/  STL.64 [R1+0x518], R86 ;  /* 0x0005185601007387 */ /* 0x000fe80000100a00 */
[----:B---3--:R-:W-:Y:S04]  /*3490*/  STL [R1+0x738], R40 ;  /* 0x0007382801007387 */ /* 0x008fe80000100800 */
[----:B------:R-:W2:Y:S04]  /*34a0*/  @!P5 LDG.E.U16 R81, desc[UR20][R86.64] ;  /* 0x000000145651d981 */ /* 0x000ea8000c1e1500 */
[----:B------:R1:W-:Y:S02]  /*34b0*/  STL [R1+0x73c], R41 ;  /* 0x00073c2901007387 */ /* 0x0003e40000100800 */
[----:B-1----:R-:W-:-:S05]  /*34c0*/  IMAD.WIDE R40, R5, 0x2, R64 ;  /* 0x0000000205287825 */ /* 0x002fca00078e0240 */
[----:B------:R1:W3:Y:S01]  /*34d0*/  @!P0 LDG.E.U16 R38, desc[UR20][R40.64] ;  /* 0x0000001428268981 */ /* 0x0002e2000c1e1500 */
[C---:B------:R-:W-:Y:S01]  /*34e0*/  IADD3 R4, PT, PT, R56.reuse, -0x3b, RZ ;  /* 0xffffffc538047810 */ /* 0x040fe20007ffe0ff */
[----:B------:R-:W-:Y:S02]  /*34f0*/  VIADD R6, R56, 0xffffffcd ;  /* 0xffffffcd38067836 */ /* 0x000fe40000000000 */
[----:B------:R0:W-:Y:S01]  /*3500*/  STL.64 [R1+0x510], R82 ;  /* 0x0005105201007387 */ /* 0x0001e20000100a00 */
[----:B------:R-:W-:Y:S01]  /*3510*/  ISETP.GE.U32.AND P0, PT, R4, 0x7fffff46, PT ;  /* 0x7fffff460400780c */ /* 0x000fe20003f06070 */
[----:B------:R-:W-:Y:S02]  /*3520*/  IMAD R4, R62, 0x2a, RZ ;  /* 0x0000002a3e047824 */ /* 0x000fe400078e02ff */
[----:B------:R-:W3:Y:S01]  /*3530*/  LDL.LU.64 R86, [R1+0x17f0] ;  /* 0x0017f00001567983 */ /* 0x000ee20000300a00 */
[----:B------:R-:W-:Y:S02]  /*3540*/  PRMT R42, RZ, 0x7610, R42 ;  /* 0x00007610ff2a7816 */ /* 0x000fe4000000002a */
[----:B------:R-:W-:Y:S01]  /*3550*/  ISETP.GE.U32.AND P5, PT, R6, 0x7fffff4e, PT ;  /* 0x7fffff4e0600780c */ /* 0x000fe20003fa6070 */
[----:B0-----:R-:W3:Y:S04]  /*3560*/  LDL.LU.64 R82, [R1+0x17e8] ;  /* 0x0017e80001527983 */ /* 0x001ee80000300a00 */
[----:B------:R0:W-:Y:S01]  /*3570*/  STL.64 [R1+0x498], R44 ;  /* 0x0004982c01007387 */ /* 0x0001e20000100a00 */
[----:B------:R-:W-:-:S03]  /*3580*/  PRMT R43, RZ, 0x7610, R43 ;  /* 0x00007610ff2b7816 */ /* 0x000fc6000000002b */
[----:B------:R1:W-:Y:S04]  /*3590*/  STL.64 [R1+0x490], R40 ;  /* 0x0004902801007387 */ /* 0x0003e80000100a00 */
        /* <DEDUP_REMOVED lines=16> */
[C---:B------:R-:W-:Y:S02]  /*36a0*/  VIADD R4, R56.reuse, 0xffffffb5 ;  /* 0xffffffb538047836 */ /* 0x040fe40000000000 */
[----:B------:R-:W-:Y:S01]  /*36b0*/  VIADD R6, R56, 0xffffffbd ;  /* 0xffffffbd38067836 */ /* 0x000fe20000000000 */
[----:B------:R-:W-:Y:S02]  /*36c0*/  STL.64 [R1+0x410], R44 ;  /* 0x0004102c01007387 */ /* 0x000fe40000100a00 */
[----:B------:R-:W-:Y:S01]  /*36d0*/  ISETP.GE.U32.AND P5, PT, R4, 0x7fffff36, PT ;  /* 0x7fffff360400780c */ /* 0x000fe20003fa6070 */
[----:B------:R-:W-:Y:S01]  /*36e0*/  IMAD R4, R62, 0x3a, RZ ;  /* 0x0000003a3e047824 */ /* 0x000fe200078e02ff */
[----:B------:R-:W3:Y:S01]  /*36f0*/  LDL.LU.64 R80, [R1+0x17e0] ;  /* 0x0017e00001507983 */ /* 0x000ee20000300a00 */
[----:B------:R-:W-:-:S03]  /*3700*/  PRMT R93, RZ, 0x7610, R93 ;  /* 0x00007610ff5d7816 */ /* 0x000fc6000000005d */
[----:B------:R0:W-:Y:S01]  /*3710*/  STL.64 [R1+0x398], R40 ;  /* 0x0003982801007387 */ /* 0x0001e20000100a00 */
[----:B------:R-:W-:-:S03]  /*3720*/  ISETP.GE.U32.AND P6, PT, R6, 0x7fffff3e, PT ;  /* 0x7fffff3e0600780c */ /* 0x000fc60003fc6070 */
        /* <DEDUP_REMOVED lines=8> */
[----:B------:R-:W4:Y:S04]  /*37b0*/  @!P6 LDG.E.U16 R92, desc[UR20][R38.64] ;  /* 0x00000014265ce981 */ /* 0x000f28000c1e1500 */
[----:B--2---:R0:W-:Y:S02]  /*37c0*/  STL [R1+0x48], R43 ;  /* 0x0000482b01007387 */ /* 0x0041e40000100800 */
[----:B0-----:R-:W-:-:S05]  /*37d0*/  IMAD.WIDE R42, R4, 0x2, R66 ;  /* 0x00000002042a7825 */ /* 0x001fca00078e0242 */
[----:B------:R-:W-:Y:S04]  /*37e0*/  STL.64 [R1+0x318], R42 ;  /* 0x0003182a01007387 */ /* 0x000fe80000100a00 */
[----:B---3--:R-:W-:Y:S04]  /*37f0*/  STL [R1+0x3c], R32 ;  /* 0x00003c2001007387 */ /* 0x008fe80000100800 */
[----:B------:R0:W-:Y:S02]  /*3800*/  STL [R1+0x40], R33 ;  /* 0x0000402101007387 */ /* 0x0001e40000100800 */
[----:B0-----:R-:W-:-:S05]  /*3810*/  IMAD.WIDE R32, R5, 0x2, R64 ;  /* 0x0000000205207825 */ /* 0x001fca00078e0240 */
[----:B------:R-:W2:Y:S01]  /*3820*/  @!P6 LDG.E.U16 R91, desc[UR20][R32.64] ;  /* 0x00000014205be981 */ /* 0x000ea2000c1e1500 */
[----:B------:R-:W-:Y:S01]  /*3830*/  PRMT R31, RZ, 0x7610, R31 ;  /* 0x00007610ff1f7816 */ /* 0x000fe2000000001f */
[C---:B------:R-:W-:Y:S02]  /*3840*/  VIADD R6, R56.reuse, 0xffffffad ;  /* 0xffffffad38067836 */ /* 0x040fe40000000000 */
[----:B------:R-:W-:-:S03]  /*3850*/  VIADD R4, R56, 0xffffffa5 ;  /* 0xffffffa538047836 */ /* 0x000fc60000000000 */
[----:B------:R0:W3:Y:S01]  /*3860*/  @!P0 LDG.E.U16 R31, desc[UR20][R42.64] ;  /* 0x000000142a1f8981 */ /* 0x0000e2000c1e1500 */
[----:B------:R-:W-:Y:S01]  /*3870*/  ISETP.GE.U32.AND P0, PT, R6, 0x7fffff2e, PT ;  /* 0x7fffff2e0600780c */ /* 0x000fe20003f06070 */
[----:B------:R-:W-:Y:S01]  /*3880*/  IMAD R5, R62, 0x52, RZ ;  /* 0x000000523e057824 */ /* 0x000fe200078e02ff */
[----:B------:R-:W-:Y:S01]  /*3890*/  ISETP.GE.U32.AND P6, PT, R4, 0x7fffff26, PT ;  /* 0x7fffff260400780c */ /* 0x000fe20003fc6070 */
[----:B------:R1:W-:Y:S01]  /*38a0*/  STL.64 [R1+0x310], R40 ;  /* 0x0003102801007387 */ /* 0x0003e20000100a00 */
[----:B------:R-:W-:Y:S01]  /*38b0*/  IMAD R4, R62, 0x4a, RZ ;  /* 0x0000004a3e047824 */ /* 0x000fe200078e02ff */
[----:B------:R-:W-:Y:S02]  /*38c0*/  PRMT R90, RZ, 0x7610, R90 ;  /* 0x00007610ff5a7816 */ /* 0x000fe4000000005a */
[----:B------:R1:W-:Y:S01]  /*38d0*/  STL.64 [R1+0x290], R38 ;  /* 0x0002902601007387 */ /* 0x0003e20000100a00 */
[----:B------:R-:W-:Y:S01]  /*38e0*/  PRMT R88, RZ, 0x7610, R88 ;  /* 0x00007610ff587816 */ /* 0x000fe20000000058 */
[C---:B0-----:R-:W-:Y:S01]  /*38f0*/  IMAD.WIDE R42, R4.reuse, 0x2, R66 ;  /* 0x00000002042a7825 */ /* 0x041fe200078e0242 */
[----:B------:R-:W-:Y:S01]  /*3900*/  PRMT R87, RZ, 0x7610, R87 ;  /* 0x00007610ff577816 */ /* 0x000fe20000000057 */
[----:B----4-:R-:W-:Y:S04]  /*3910*/  STL [R1+0x1710], R93 ;  /* 0x0017105d01007387 */ /* 0x010fe80000100800 */
[----:B------:R0:W-:Y:S01]  /*3920*/  STL.64 [R1+0x288], R32 ;  /* 0x0002882001007387 */ /* 0x0001e20000100a00 */
[----:B-1----:R-:W-:Y:S01]  /*3930*/  IMAD.WIDE R40, R4, 0x2, R64 ;  /* 0x0000000204287825 */ /* 0x002fe200078e0240 */
[----:B------:R-:W-:-:S02]  /*3940*/  PRMT R89, RZ, 0x7610, R89 ;  /* 0x00007610ff597816 */ /* 0x000fc40000000059 */
[----:B------:R1:W4:Y:S01]  /*3950*/  @!P5 LDG.E.U16 R90, desc[UR20][R42.64] ;  /* 0x000000142a5ad981 */ /* 0x000322000c1e1500 */
[----:B------:R-:W-:-:S04]  /*3960*/  IMAD.WIDE R38, R5, 0x2, R66 ;  /* 0x0000000205267825 */ /* 0x000fc800078e0242 */
[----:B0-----:R-:W-:Y:S01]  /*3970*/  IMAD.WIDE R32, R5, 0x2, R64 ;  /* 0x0000000205207825 */ /* 0x001fe200078e0240 */
[----:B------:R-:W3:Y:S03]  /*3980*/  @!P0 LDG.E.U16 R88, desc[UR20][R38.64] ;  /* 0x0000001426588981 */ /* 0x000ee6000c1e1500 */
[----:B------:R-:W-:Y:S01]  /*3990*/  VIADD R4, R56, 0xffffff95 ;  /* 0xffffff9538047836 */ /* 0x000fe20000000000 */
[----:B------:R-:W3:Y:S04]  /*39a0*/  @!P0 LDG.E.U16 R87, desc[UR20][R32.64] ;  /* 0x0000001420578981 */ /* 0x000ee8000c1e1500 */
[----:B------:R-:W-:Y:S01]  /*39b0*/  ISETP.GE.U32.AND P0, PT, R4, 0x7fffff16, PT ;  /* 0x7fffff160400780c */ /* 0x000fe20003f06070 */
[----:B------:R-:W-:Y:S01]  /*39c0*/  IMAD R4, R62, 0x5a, RZ ;  /* 0x0000005a3e047824 */ /* 0x000fe200078e02ff */
[----:B------:R-:W-:Y:S01]  /*39d0*/  STL [R1+0x1714], R92 ;  /* 0x0017145c01007387 */ /* 0x000fe20000100800 */
[----:B------:R-:W-:-:S03]  /*39e0*/  PRMT R86, RZ, 0x7610, R86 ;  /* 0x00007610ff567816 */ /* 0x000fc60000000056 */
[----:B------:R0:W3:Y:S04]  /*39f0*/  @!P5 LDG.E.U16 R89, desc[UR20][R40.64] ;  /* 0x000000142859d981 */ /* 0x0000e8000c1e1500 */
[----:B--2---:R-:W-:Y:S04]  /*3a00*/  STL [R1+0x1718], R91 ;  /* 0x0017185b01007387 */ /* 0x004fe80000100800 */
[----:B------:R1:W-:Y:S02]  /*3a10*/  STL.64 [R1+0x210], R42 ;  /* 0x0002102a01007387 */ /* 0x0003e40000100a00 */
[----:B-1----:R-:W-:-:S05]  /*3a20*/  IMAD.WIDE R42, R4, 0x2, R66 ;  /* 0x00000002042a7825 */ /* 0x002fca00078e0242 */
[----:B------:R1:W2:Y:S01]  /*3a30*/  @!P6 LDG.E.U16 R86, desc[UR20][R42.64] ;  /* 0x000000142a56e981 */ /* 0x0002a2000c1e1500 */
[----:B------:R-:W-:-:S05]  /*3a40*/  VIADD R6, R56, 0xffffff9d ;  /* 0xffffff9d38067836 */ /* 0x000fca0000000000 */
[----:B------:R-:W-:Y:S01]  /*3a50*/  ISETP.GE.U32.AND P5, PT, R6, 0x7fffff1e, PT ;  /* 0x7fffff1e0600780c */ /* 0x000fe20003fa6070 */
[----:B------:R0:W-:Y:S01]  /*3a60*/  STL.64 [R1+0x208], R40 ;  /* 0x0002082801007387 */ /* 0x0001e20000100a00 */
[----:B------:R-:W-:Y:S01]  /*3a70*/  IMAD R5, R62, 0x62, RZ ;  /* 0x000000623e057824 */ /* 0x000fe200078e02ff */
[----:B------:R-:W-:Y:S02]  /*3a80*/  PRMT R83, RZ, 0x7610, R83 ;  /* 0x00007610ff537816 */ /* 0x000fe40000000053 */
[----:B----4-:R-:W-:Y:S01]  /*3a90*/  STL [R1+0x171c], R90 ;  /* 0x00171c5a01007387 */ /* 0x010fe20000100800 */
[----:B------:R-:W-:-:S03]  /*3aa0*/  PRMT R82, RZ, 0x7610, R82 ;  /* 0x00007610ff527816 */ /* 0x000fc60000000052 */
[----:B------:R4:W-:Y:S04]  /*3ab0*/  STL.64 [R1+0x190], R38 ;  /* 0x0001902601007387 */ /* 0x0009e80000100a00 */
[----:B------:R1:W-:Y:S01]  /*3ac0*/  STL.64 [R1+0x188], R32 ;  /* 0x0001882001007387 */ /* 0x0003e20000100a00 */
[----:B0-----:R-:W-:-:S04]  /*3ad0*/  IMAD.WIDE R40, R4, 0x2, R64 ;  /* 0x0000000204287825 */ /* 0x001fc800078e0240 */
[----:B------:R-:W-:Y:S02]  /*3ae0*/  VIADD R4, R56, 0xffffff85 ;  /* 0xffffff8538047836 */ /* 0x000fe40000000000 */
[C---:B----4-:R-:W-:Y:S01]  /*3af0*/  IMAD.WIDE R38, R5.reuse, 0x2, R66 ;  /* 0x0000000205267825 */ /* 0x050fe200078e0242 */
[----:B---3--:R-:W-:Y:S03]  /*3b00*/  STL [R1+0x1720], R89 ;  /* 0x0017205901007387 */ /* 0x008fe60000100800 */
[----:B-1----:R-:W-:Y:S01]  /*3b10*/  IMAD.WIDE R32, R5, 0x2, R64 ;  /* 0x0000000205207825 */ /* 0x002fe200078e0240 */
[----:B------:R-:W-:Y:S01]  /*3b20*/  STL [R1+0x38], R31 ;  /* 0x0000381f01007387 */ /* 0x000fe20000100800 */
[----:B------:R-:W-:-:S03]  /*3b30*/  PRMT R84, RZ, 0x7610, R84 ;  /* 0x00007610ff547816 */ /* 0x000fc60000000054 */
[----:B------:R-:W-:Y:S01]  /*3b40*/  STL [R1+0x1724], R88 ;  /* 0x0017245801007387 */ /* 0x000fe20000100800 */
[----:B------:R-:W-:-:S03]  /*3b50*/  VIADD R6, R56, 0xffffff8d ;  /* 0xffffff8d38067836 */ /* 0x000fc60000000000 */
[----:B------:R-:W-:Y:S04]  /*3b60*/  STL [R1+0x1728], R87 ;  /* 0x0017285701007387 */ /* 0x000fe80000100800 */
[----:B------:R0:W3:Y:S04]  /*3b70*/  @!P5 LDG.E.U16 R83, desc[UR20][R38.64] ;  /* 0x000000142653d981 */ /* 0x0000e8000c1e1500 */
[----:B------:R1:W4:Y:S01]  /*3b80*/  @!P5 LDG.E.U16 R82, desc[UR20][R32.64] ;  /* 0x000000142052d981 */ /* 0x000322000c1e1500 */
[----:B------:R-:W-:Y:S01]  /*3b90*/  ISETP.GE.U32.AND P5, PT, R4, 0x7fffff06, PT ;  /* 0x7fffff060400780c */ /* 0x000fe20003fa6070 */
[----:B------:R-:W-:-:S02]  /*3ba0*/  IMAD R4, R62, 0x6a, RZ ;  /* 0x0000006a3e047824 */ /* 0x000fc400078e02ff */
[----:B------:R0:W-:Y:S01]  /*3bb0*/  STL.64 [R1+0x110], R42 ;  /* 0x0001102a01007387 */ /* 0x0001e20000100a00 */
[----:B------:R-:W-:-:S03]  /*3bc0*/  PRMT R81, RZ, 0x7610, R81 ;  /* 0x00007610ff517816 */ /* 0x000fc60000000051 */
[----:B------:R-:W-:Y:S01]  /*3bd0*/  STL.64 [R1+0x108], R40 ;  /* 0x0001082801007387 */ /* 0x000fe20000100a00 */
[----:B------:R-:W-:-:S03]  /*3be0*/  PRMT R80, RZ, 0x7610, R80 ;  /* 0x00007610ff507816 */ /* 0x000fc60000000050 */
[----:B------:R-:W3:Y:S01]  /*3bf0*/  @!P6 LDG.E.U16 R84, desc[UR20][R40.64] ;  /* 0x000000142854e981 */ /* 0x000ee2000c1e1500 */
[----:B------:R-:W-:Y:S01]  /*3c00*/  ISETP.GE.U32.AND P6, PT, R6, 0x7fffff0e, PT ;  /* 0x7fffff0e0600780c */ /* 0x000fe20003fc6070 */
[----:B0-----:R-:W-:Y:S01]  /*3c10*/  IMAD R42, R62, 0x72, RZ ;  /* 0x000000723e2a7824 */ /* 0x001fe200078e02ff */
[----:B------:R-:W-:Y:S02]  /*3c20*/  PRMT R6, RZ, 0x7610, R6 ;  /* 0x00007610ff067816 */ /* 0x000fe40000000006 */
[----:B------:R-:W-:Y:S01]  /*3c30*/  PRMT R30, RZ, 0x7610, R30 ;  /* 0x00007610ff1e7816 */ /* 0x000fe2000000001e */
[----:B------:R-:W-:-:S04]  /*3c40*/  IMAD.WIDE R44, R42, 0x2, R66 ;  /* 0x000000022a2c7825 */ /* 0x000fc800078e0242 */
[----:B------:R-:W-:-:S04]  /*3c50*/  IMAD.WIDE R42, R42, 0x2, R64 ;  /* 0x000000022a2a7825 */ /* 0x000fc800078e0240 */
[----:B------:R-:W4:Y:S04]  /*3c60*/  @!P6 LDG.E.U16 R30, desc[UR20][R44.64] ;  /* 0x000000142c1ee981 */ /* 0x000f28000c1e1500 */
[----:B------:R-:W4:Y:S04]  /*3c70*/  @!P6 LDG.E.U16 R6, desc[UR20][R42.64] ;  /* 0x000000142a06e981 */ /* 0x000f28000c1e1500 */
[----:B--2---:R-:W-:Y:S04]  /*3c80*/  STL [R1+0x172c], R86 ;  /* 0x00172c5601007387 */ /* 0x004fe80000100800 */
[----:B------:R0:W-:Y:S04]  /*3c90*/  STL.64 [R1+0x90], R38 ;  /* 0x0000902601007387 */ /* 0x0001e80000100a00 */
[----:B------:R1:W-:Y:S01]  /*3ca0*/  STL.64 [R1+0x88], R32 ;  /* 0x0000882001007387 */ /* 0x0003e20000100a00 */
[----:B0-----:R-:W-:-:S04]  /*3cb0*/  IMAD.WIDE R38, R4, 0x2, R66 ;  /* 0x0000000204267825 */ /* 0x001fc800078e0242 */
[----:B-1----:R-:W-:Y:S01]  /*3cc0*/  IMAD.WIDE R32, R4, 0x2, R64 ;  /* 0x0000000204207825 */ /* 0x002fe200078e0240 */
[----:B------:R0:W2:Y:S04]  /*3cd0*/  @!P0 LDG.E.U16 R81, desc[UR20][R38.64] ;  /* 0x0000001426518981 */ /* 0x0000a8000c1e1500 */
[----:B------:R1:W2:Y:S01]  /*3ce0*/  @!P0 LDG.E.U16 R80, desc[UR20][R32.64] ;  /* 0x0000001420508981 */ /* 0x0002a2000c1e1500 */
[C---:B------:R-:W-:Y:S02]  /*3cf0*/  VIADD R5, R56.reuse, 0xfffffffc ;  /* 0xfffffffc38057836 */ /* 0x040fe40000000000 */
[----:B------:R-:W-:-:S03]  /*3d00*/  VIADD R4, R56, 0xfffffff4 ;  /* 0xfffffff438047836 */ /* 0x000fc60000000000 */
[----:B------:R-:W-:Y:S02]  /*3d10*/  ISETP.GE.U32.AND P0, PT, R5, 0x7fffff7d, PT ;  /* 0x7fffff7d0500780c */ /* 0x000fe40003f06070 */
[----:B------:R-:W-:Y:S01]  /*3d20*/  ISETP.GE.U32.AND P6, PT, R4, 0x7fffff75, PT ;  /* 0x7fffff750400780c */ /* 0x000fe20003fc6070 */
[C---:B------:R-:W-:Y:S01]  /*3d30*/  IMAD R4, R62.reuse, 0x3, RZ ;  /* 0x000000033e047824 */ /* 0x040fe200078e02ff */
[----:B------:R-:W-:Y:S02]  /*3d40*/  PRMT R34, RZ, 0x7610, R34 ;  /* 0x00007610ff227816 */ /* 0x000fe40000000022 */
[----:B------:R-:W-:Y:S02]  /*3d50*/  PRMT R35, RZ, 0x7610, R35 ;  /* 0x00007610ff237816 */ /* 0x000fe40000000023 */
[----:B------:R-:W-:Y:S02]  /*3d60*/  PRMT R28, RZ, 0x7610, R28 ;  /* 0x00007610ff1c7816 */ /* 0x000fe4000000001c */
[----:B------:R-:W-:Y:S01]  /*3d70*/  PRMT R29, RZ, 0x7610, R29 ;  /* 0x00007610ff1d7816 */ /* 0x000fe2000000001d */
[----:B---3--:R-:W-:Y:S04]  /*3d80*/  STL [R1+0x1730], R84 ;  /* 0x0017305401007387 */ /* 0x008fe80000100800 */
[----:B------:R-:W-:Y:S04]  /*3d90*/  STL [R1+0x1734], R83 ;  /* 0x0017345301007387 */ /* 0x000fe80000100800 */
[----:B------:R-:W-:Y:S04]  /*3da0*/  STL [R1+0x1748], R83 ;  /* 0x0017485301007387 */ /* 0x000fe80000100800 */
[----:B------:R0:W-:Y:S04]  /*3db0*/  STL.64 [R1+0x10], R38 ;  /* 0x0000102601007387 */ /* 0x0001e80000100a00 */
[----:B------:R1:W-:Y:S01]  /*3dc0*/  STL.64 [R1+0x8], R32 ;  /* 0x0000082001007387 */ /* 0x0003e20000100a00 */
[----:B0-----:R-:W-:-:S04]  /*3dd0*/  IMAD R38, R62, 0x7a, RZ ;  /* 0x0000007a3e267824 */ /* 0x001fc800078e02ff */
[----:B------:R-:W-:-:S04]  /*3de0*/  IMAD.WIDE R40, R38, 0x2, R66 ;  /* 0x0000000226287825 */ /* 0x000fc800078e0242 */
[----:B------:R-:W-:Y:S01]  /*3df0*/  IMAD.WIDE R38, R38, 0x2, R64 ;  /* 0x0000000226267825 */ /* 0x000fe200078e0240 */
[----:B------:R-:W3:Y:S03]  /*3e00*/  @!P5 LDG.E.U16 R35, desc[UR20][R40.64] ;  /* 0x000000142823d981 */ /* 0x000ee6000c1e1500 */
[C---:B-1----:R-:W-:Y:S01]  /*3e10*/  IMAD.WIDE R32, R4.reuse, 0x2, R66 ;  /* 0x0000000204207825 */ /* 0x042fe200078e0242 */
[----:B------:R-:W3:Y:S04]  /*3e20*/  @!P5 LDG.E.U16 R34, desc[UR20][R38.64] ;  /* 0x000000142622d981 */ /* 0x000ee8000c1e1500 */
[----:B------:R0:W3:Y:S04]  /*3e30*/  @!P0 LDG.E.U16 R29, desc[UR20][R32.64] ;  /* 0x00000014201d8981 */ /* 0x0000e8000c1e1500 */
[----:B--2---:R-:W-:Y:S04]  /*3e40*/  STL.64 [R1+0x1738], R80 ;  /* 0x0017385001007387 */ /* 0x004fe80000100a00 */
[----:B------:R-:W-:Y:S04]  /*3e50*/  STL [R1+0x11c8], R44 ;  /* 0x0011c82c01007387 */ /* 0x000fe80000100800 */
        /* <DEDUP_REMOVED lines=8> */
[----:B----4-:R-:W-:Y:S04]  /*3ee0*/  STL [R1+0x54], R6 ;  /* 0x0000540601007387 */ /* 0x010fe80000100800 */
[----:B------:R1:W-:Y:S02]  /*3ef0*/  STL [R1+0xb8], R30 ;  /* 0x0000b81e01007387 */ /* 0x0003e40000100800 */
[----:B-1----:R-:W-:-:S05]  /*3f00*/  IMAD.WIDE R30, R4, 0x2, R64 ;  /* 0x00000002041e7825 */ /* 0x002fca00078e0240 */
[----:B------:R1:W2:Y:S04]  /*3f10*/  @!P0 LDG.E.U16 R28, desc[UR20][R30.64] ;  /* 0x000000141e1c8981 */ /* 0x0002a8000c1e1500 */
[----:B------:R-:W-:Y:S01]  /*3f20*/  STL [R1+0x11d8], R40 ;  /* 0x0011d82801007387 */ /* 0x000fe20000100800 */
[----:B------:R-:W-:-:S03]  /*3f30*/  IMAD R4, R62, 0xb, RZ ;  /* 0x0000000b3e047824 */ /* 0x000fc600078e02ff */
[----:B------:R0:W-:Y:S04]  /*3f40*/  STL.64 [R1+0x688], R32 ;  /* 0x0006882001007387 */ /* 0x0001e80000100a00 */
[----:B------:R-:W-:Y:S01]  /*3f50*/  STL [R1+0x14ec], R40 ;  /* 0x0014ec2801007387 */ /* 0x000fe20000100800 */
[----:B------:R-:W-:-:S03]  /*3f60*/  VIADD R6, R56, 0xffffffec ;  /* 0xffffffec38067836 */ /* 0x000fc60000000000 */
[----:B------:R1:W-:Y:S04]  /*3f70*/  STL.64 [R1+0x680], R30 ;  /* 0x0006801e01007387 */ /* 0x0003e80000100a00 */
[----:B------:R-:W-:Y:S01]  /*3f80*/  STL [R1+0x11d4], R41 ;  /* 0x0011d42901007387 */ /* 0x000fe20000100800 */
[----:B0-----:R-:W-:-:S03]  /*3f90*/  IMAD.WIDE R32, R4, 0x2, R66 ;  /* 0x0000000204207825 */ /* 0x001fc600078e0242 */
[----:B------:R-:W-:Y:S01]  /*3fa0*/  STL [R1+0x1374], R41 ;  /* 0x0013742901007387 */ /* 0x000fe20000100800 */
[----:B------:R-:W-:-:S03]  /*3fb0*/  VIADD R5, R56, 0xffffffe4 ;  /* 0xffffffe438057836 */ /* 0x000fc60000000000 */
[----:B------:R-:W-:Y:S01]  /*3fc0*/  STL [R1+0x16bc], R41 ;  /* 0x0016bc2901007387 */ /* 0x000fe20000100800 */
[----:B------:R-:W-:-:S03]  /*3fd0*/  PRMT R37, RZ, 0x7610, R37 ;  /* 0x00007610ff257816 */ /* 0x000fc60000000025 */
[----:B------:R-:W-:Y:S01]  /*3fe0*/  STL [R1+0x11e0], R38 ;  /* 0x0011e02601007387 */ /* 0x000fe20000100800 */
[----:B------:R-:W-:-:S03]  /*3ff0*/  PRMT R36, RZ, 0x7610, R36 ;  /* 0x00007610ff247816 */ /* 0x000fc60000000024 */
[----:B------:R-:W-:Y:S01]  /*4000*/  STL [R1+0x1510], R38 ;  /* 0x0015102601007387 */ /* 0x000fe20000100800 */
[----:B------:R-:W-:Y:S01]  /*4010*/  ISETP.GE.U32.AND P5, PT, R6, 0x7fffff6d, PT ;  /* 0x7fffff6d0600780c */ /* 0x000fe20003fa6070 */
[----:B-1----:R-:W-:Y:S02]  /*4020*/  IMAD.WIDE R30, R4, 0x2, R64 ;  /* 0x00000002041e7825 */ /* 0x002fe400078e0240 */
[----:B------:R-:W-:Y:S04]  /*4030*/  STL [R1+0x11dc], R39 ;  /* 0x0011dc2701007387 */ /* 0x000fe80000100800 */
[----:B------:R-:W-:Y:S01]  /*4040*/  STL [R1+0x14f8], R39 ;  /* 0x0014f82701007387 */ /* 0x000fe20000100800 */
[----:B------:R-:W-:-:S03]  /*4050*/  ISETP.GE.U32.AND P0, PT, R5, 0x7fffff65, PT ;  /* 0x7fffff650500780c */ /* 0x000fc60003f06070 */
[----:B---3--:R-:W-:Y:S01]  /*4060*/  STL [R1+0x4c], R34 ;  /* 0x00004c2201007387 */ /* 0x008fe20000100800 */
[----:B------:R-:W-:-:S03]  /*4070*/  IMAD R5, R62, 0x13, RZ ;  /* 0x000000133e057824 */ /* 0x000fc600078e02ff */
[----:B------:R0:W-:Y:S04]  /*4080*/  STL [R1+0x50], R35 ;  /* 0x0000502301007387 */ /* 0x0001e80000100800 */
[----:B------:R1:W-:Y:S01]  /*4090*/  STL.64 [R1+0x608], R32 ;  /* 0x0006082001007387 */ /* 0x0003e20000100a00 */
[----:B------:R-:W-:-:S03]  /*40a0*/  PRMT R26, RZ, 0x7610, R26 ;  /* 0x00007610ff1a7816 */ /* 0x000fc6000000001a */
[----:B------:R-:W3:Y:S01]  /*40b0*/  @!P6 LDG.E.U16 R37, desc[UR20][R32.64] ;  /* 0x000000142025e981 */ /* 0x000ee2000c1e1500 */
[----:B------:R-:W-:-:S03]  /*40c0*/  PRMT R27, RZ, 0x7610, R27 ;  /* 0x00007610ff1b7816 */ /* 0x000fc6000000001b */
[----:B------:R-:W4:Y:S01]  /*40d0*/  @!P6 LDG.E.U16 R36, desc[UR20][R30.64] ;  /* 0x000000141e24e981 */ /* 0x000f22000c1e1500 */
[----:B0-----:R-:W-:-:S05]  /*40e0*/  IMAD.WIDE R34, R5, 0x2, R66 ;  /* 0x0000000205227825 */ /* 0x001fca00078e0242 */
[----:B------:R0:W3:Y:S04]  /*40f0*/  @!P5 LDG.E.U16 R27, desc[UR20][R34.64] ;  /* 0x00000014221bd981 */ /* 0x0000e8000c1e1500 */
[----:B--2---:R-:W-:Y:S04]  /*4100*/  STL [R1+0x244], R28 ;  /* 0x0002441c01007387 */ /* 0x004fe80000100800 */
[----:B------:R2:W-:Y:S04]  /*4110*/  STL [R1+0x248], R29 ;  /* 0x0002481d01007387 */ /* 0x0005e80000100800 */
[----:B------:R0:W-:Y:S04]  /*4120*/  STL.64 [R1+0x600], R30 ;  /* 0x0006001e01007387 */ /* 0x0001e80000100a00 */
[----:B-1----:R-:W3:Y:S01]  /*4130*/  LDL.LU.64 R32, [R1+0x17d8] ;  /* 0x0017d80001207983 */ /* 0x002ee20000300a00 */
[----:B--2---:R-:W-:-:S05]  /*4140*/  IMAD.WIDE R28, R5, 0x2, R64 ;  /* 0x00000002051c7825 */ /* 0x004fca00078e0240 */
[----:B------:R1:W2:Y:S01]  /*4150*/  @!P5 LDG.E.U16 R26, desc[UR20][R28.64] ;  /* 0x000000141c1ad981 */ /* 0x0002a2000c1e1500 */
[C---:B------:R-:W-:Y:S01]  /*4160*/  IADD3 R4, PT, PT, R56.reuse, -0x2c, RZ ;  /* 0xffffffd438047810 */ /* 0x040fe20007ffe0ff */
[----:B------:R-:W-:Y:S02]  /*4170*/  VIADD R6, R56, 0xffffffdc ;  /* 0xffffffdc38067836 */ /* 0x000fe40000000000 */
[----:B0-----:R-:W2:Y:S01]  /*4180*/  LDL.LU.64 R30, [R1+0x17d0] ;  /* 0x0017d000011e7983 */ /* 0x001ea20000300a00 */
[----:B------:R-:W-:Y:S01]  /*4190*/  ISETP.GE.U32.AND P5, PT, R4, 0x7fffff55, PT ;  /* 0x7fffff550400780c */ /* 0x000fe20003fa6070 */
[----:B------:R-:W-:Y:S02]  /*41a0*/  IMAD R4, R62, 0x1b, RZ ;  /* 0x0000001b3e047824 */ /* 0x000fe400078e02ff */
[----:B------:R0:W-:Y:S01]  /*41b0*/  STL.64 [R1+0x588], R34 ;  /* 0x0005882201007387 */ /* 0x0001e20000100a00 */
[----:B------:R-:W-:-:S03]  /*41c0*/  ISETP.GE.U32.AND P6, PT, R6, 0x7fffff5d, PT ;  /* 0x7fffff5d0600780c */ /* 0x000fc60003fc6070 */
[----:B------:R1:W-:Y:S01]  /*41d0*/  STL.64 [R1+0x580], R28 ;  /* 0x0005801c01007387 */ /* 0x0003e20000100a00 */
[----:B------:R-:W-:Y:S02]  /*41e0*/  IMAD R5, R62, 0x23, RZ ;  /* 0x000000233e057824 */ /* 0x000fe400078e02ff */
[----:B0-----:R-:W-:Y:S01]  /*41f0*/  IMAD.WIDE R34, R4, 0x2, R66 ;  /* 0x0000000204227825 */ /* 0x001fe200078e0242 */
[----:B------:R-:W-:Y:S02]  /*4200*/  PRMT R24, RZ, 0x7610, R24 ;  /* 0x00007610ff187816 */ /* 0x000fe40000000018 */
[----:B------:R-:W-:Y:S01]  /*4210*/  PRMT R25, RZ, 0x7610, R25 ;  /* 0x00007610ff197816 */ /* 0x000fe20000000019 */
[----:B-1----:R-:W-:-:S05]  /*4220*/  IMAD.WIDE R28, R5, 0x2, R66 ;  /* 0x00000002051c7825 */ /* 0x002fca00078e0242 */
[----:B------:R0:W2:Y:S04]  /*4230*/  @!P6 LDG.E.U16 R25, desc[UR20][R28.64] ;  /* 0x000000141c19e981 */ /* 0x0000a8000c1e1500 */
[----:B----4-:R-:W-:Y:S04]  /*4240*/  STL [R1+0x23c], R36 ;  /* 0x00023c2401007387 */ /* 0x010fe80000100800 */
[----:B---3--:R1:W-:Y:S04]  /*4250*/  STL [R1+0x240], R37 ;  /* 0x0002402501007387 */ /* 0x0083e80000100800 */
[----:B------:R-:W-:Y:S01]  /*4260*/  STL.64 [R1+0x508], R34 ;  /* 0x0005082201007387 */ /* 0x000fe20000100a00 */
[----:B-1----:R-:W-:Y:S01]  /*4270*/  IMAD.WIDE R36, R4, 0x2, R64 ;  /* 0x0000000204247825 */ /* 0x002fe200078e0240 */
[----:B------:R-:W-:-:S02]  /*4280*/  PRMT R32, RZ, 0x7610, R32 ;  /* 0x00007610ff207816 */ /* 0x000fc40000000020 */
[----:B------:R-:W-:-:S04]  /*4290*/  PRMT R33, RZ, 0x7610, R33 ;  /* 0x00007610ff217816 */ /* 0x000fc80000000021 */
[----:B------:R-:W3:Y:S04]  /*42a0*/  @!P0 LDG.E.U16 R32, desc[UR20][R36.64] ;  /* 0x0000001424208981 */ /* 0x000ee8000c1e1500 */
[----:B--2---:R-:W-:Y:S04]  /*42b0*/  STL [R1+0x1d4], R26 ;  /* 0x0001d41a01007387 */ /* 0x004fe80000100800 */
[----:B------:R-:W2:Y:S04]  /*42c0*/  @!P0 LDG.E.U16 R33, desc[UR20][R34.64] ;  /* 0x0000001422218981 */ /* 0x000ea8000c1e1500 */
[----:B------:R1:W-:Y:S02]  /*42d0*/  STL [R1+0x238], R27 ;  /* 0x0002381b01007387 */ /* 0x0003e40000100800 */
[----:B-1----:R-:W-:-:S05]  /*42e0*/  IMAD.WIDE R26, R5, 0x2, R64 ;  /* 0x00000002051a7825 */ /* 0x002fca00078e0240 */
[----:B------:R1:W4:Y:S01]  /*42f0*/  @!P6 LDG.E.U16 R24, desc[UR20][R26.64] ;  /* 0x000000141a18e981 */ /* 0x000322000c1e1500 */
[----:B------:R-:W-:-:S03]  /*4300*/  VIADD R4, R56, 0xffffffc4 ;  /* 0xffffffc438047836 */ /* 0x000fc60000000000 */
[----:B------:R0:W-:Y:S01]  /*4310*/  STL.64 [R1+0x500], R36 ;  /* 0x0005002401007387 */ /* 0x0001e20000100a00 */
[----:B------:R-:W-:Y:S01]  /*4320*/  VIADD R6, R56, 0xffffffcc ;  /* 0xffffffcc38067836 */ /* 0x000fe20000000000 */
[----:B------:R-:W-:Y:S02]  /*4330*/  ISETP.GE.U32.AND P6, PT, R4, 0x7fffff45, PT ;  /* 0x7fffff450400780c */ /* 0x000fe40003fc6070 */
[----:B------:R-:W4:Y:S01]  /*4340*/  LDL.LU.64 R34, [R1+0x17c8] ;  /* 0x0017c80001227983 */ /* 0x000f220000300a00 */
[----:B------:R-:W-:Y:S01]  /*4350*/  IMAD R4, R62, 0x2b, RZ ;  /* 0x0000002b3e047824 */ /* 0x000fe200078e02ff */
[----:B------:R-:W-:Y:S02]  /*4360*/  ISETP.GE.U32.AND P0, PT, R6, 0x7fffff4d, PT ;  /* 0x7fffff4d0600780c */ /* 0x000fe40003f06070 */
[----:B0-----:R-:W4:Y:S04]  /*4370*/  LDL.LU.64 R36, [R1+0x17c0] ;  /* 0x0017c00001247983 */ /* 0x001f280000300a00 */
[----:B------:R0:W-:Y:S04]  /*4380*/  STL.64 [R1+0x488], R28 ;  /* 0x0004881c01007387 */ /* 0x0001e80000100a00 */
[----:B------:R1:W-:Y:S01]  /*4390*/  STL.64 [R1+0x480], R26 ;  /* 0x0004801a01007387 */ /* 0x0003e20000100a00 */
[----:B------:R-:W-:Y:S01]  /*43a0*/  IMAD R5, R62, 0x33, RZ ;  /* 0x000000333e057824 */ /* 0x000fe200078e02ff */
[----:B------:R-:W-:-:S02]  /*43b0*/  PRMT R22, RZ, 0x7610, R22 ;  /* 0x00007610ff167816 */ /* 0x000fc40000000016 */
[----:B------:R-:W-:Y:S02]  /*43c0*/  PRMT R23, RZ, 0x7610, R23 ;  /* 0x00007610ff177816 */ /* 0x000fe40000000017 */
[----:B------:R-:W-:Y:S02]  /*43d0*/  PRMT R30, RZ, 0x7610, R30 ;  /* 0x00007610ff1e7816 */ /* 0x000fe4000000001e */
[----:B------:R-:W-:Y:S01]  /*43e0*/  PRMT R31, RZ, 0x7610, R31 ;  /* 0x00007610ff1f7816 */ /* 0x000fe2000000001f */
[----:B0-----:R-:W-:-:S04]  /*43f0*/  IMAD.WIDE R28, R4, 0x2, R64 ;  /* 0x00000002041c7825 */ /* 0x001fc800078e0240 */
[--C-:B-1----:R-:W-:Y:S01]  /*4400*/  IMAD.WIDE R26, R5, 0x2, R66.reuse ;  /* 0x00000002051a7825 */ /* 0x102fe200078e0242 */
[----:B------:R-:W4:Y:S04]  /*4410*/  @!P5 LDG.E.U16 R30, desc[UR20][R28.64] ;  /* 0x000000141c1ed981 */ /* 0x000f28000c1e1500 */
[----:B------:R0:W4:Y:S04]  /*4420*/  @!P0 LDG.E.U16 R23, desc[UR20][R26.64] ;  /* 0x000000141a178981 */ /* 0x000128000c1e1500 */
[----:B---3--:R-:W-:Y:S04]  /*4430*/  STL [R1+0x1cc], R32 ;  /* 0x0001cc2001007387 */ /* 0x008fe80000100800 */
[----:B--2---:R1:W-:Y:S02]  /*4440*/  STL [R1+0x1d0], R33 ;  /* 0x0001d02101007387 */ /* 0x0043e40000100800 */
[----:B-1----:R-:W-:-:S05]  /*4450*/  IMAD.WIDE R32, R4, 0x2, R66 ;  /* 0x0000000204207825 */ /* 0x002fca00078e0242 */
[----:B------:R-:W-:Y:S04]  /*4460*/  STL.64 [R1+0x408], R32 ;  /* 0x0004082001007387 */ /* 0x000fe80000100a00 */
[----:B----4-:R-:W-:Y:S04]  /*4470*/  STL [R1+0x1c4], R24 ;  /* 0x0001c41801007387 */ /* 0x010fe80000100800 */
[----:B------:R1:W-:Y:S04]  /*4480*/  STL [R1+0x1c8], R25 ;  /* 0x0001c81901007387 */ /* 0x0003e80000100800 */
[----:B------:R-:W2:Y:S01]  /*4490*/  @!P5 LDG.E.U16 R31, desc[UR20][R32.64] ;  /* 0x00000014201fd981 */ /* 0x000ea2000c1e1500 */
[----:B-1----:R-:W-:-:S05]  /*44a0*/  IMAD.WIDE R24, R5, 0x2, R64 ;  /* 0x0000000205187825 */ /* 0x002fca00078e0240 */
[----:B------:R1:W3:Y:S01]  /*44b0*/  @!P0 LDG.E.U16 R22, desc[UR20][R24.64] ;  /* 0x0000001418168981 */ /* 0x0002e2000c1e1500 */
[C---:B------:R-:W-:Y:S02]  /*44c0*/  VIADD R6, R56.reuse, 0xffffffbc ;  /* 0xffffffbc38067836 */ /* 0x040fe40000000000 */
[----:B------:R-:W-:Y:S01]  /*44d0*/  VIADD R4, R56, 0xffffffb4 ;  /* 0xffffffb438047836 */ /* 0x000fe20000000000 */
[----:B------:R4:W-:Y:S02]  /*44e0*/  STL.64 [R1+0x400], R28 ;  /* 0x0004001c01007387 */ /* 0x0009e40000100a00 */
[----:B------:R-:W-:Y:S02]  /*44f0*/  ISETP.GE.U32.AND P5, PT, R6, 0x7fffff3d, PT ;  /* 0x7fffff3d0600780c */ /* 0x000fe40003fa6070 */
[----:B------:R-:W2:Y:S01]  /*4500*/  LDL.LU.64 R32, [R1+0x17b8] ;  /* 0x0017b80001207983 */ /* 0x000ea20000300a00 */
[----:B------:R-:W-:Y:S01]  /*4510*/  IMAD R5, R62, 0x43, RZ ;  /* 0x000000433e057824 */ /* 0x000fe200078e02ff */
[----:B------:R-:W-:Y:S01]  /*4520*/  ISETP.GE.U32.AND P0, PT, R4, 0x7fffff35, PT ;  /* 0x7fffff350400780c */ /* 0x000fe20003f06070 */
[----:B------:R-:W-:Y:S01]  /*4530*/  IMAD R4, R62, 0x3b, RZ ;  /* 0x0000003b3e047824 */ /* 0x000fe200078e02ff */
[----:B----4-:R-:W4:Y:S04]  /*4540*/  LDL.LU.64 R28, [R1+0x17b0] ;  /* 0x0017b000011c7983 */ /* 0x010f280000300a00 */
[----:B------:R0:W-:Y:S01]  /*4550*/  STL.64 [R1+0x388], R26 ;  /* 0x0003881a01007387 */ /* 0x0001e20000100a00 */
[----:B------:R-:W-:-:S03]  /*4560*/  PRMT R20, RZ, 0x7610, R20 ;  /* 0x00007610ff147816 */ /* 0x000fc60000000014 */
[----:B------:R1:W-:Y:S01]  /*4570*/  STL.64 [R1+0x380], R24 ;  /* 0x0003801801007387 */ /* 0x0003e20000100a00 */
[----:B------:R-:W-:Y:S02]  /*4580*/  PRMT R21, RZ, 0x7610, R21 ;  /* 0x00007610ff157816 */ /* 0x000fe40000000015 */
[----:B------:R-:W-:Y:S02]  /*4590*/  PRMT R34, RZ, 0x7610, R34 ;  /* 0x00007610ff227816 */ /* 0x000fe40000000022 */
[----:B------:R-:W-:Y:S01]  /*45a0*/  PRMT R35, RZ, 0x7610, R35 ;  /* 0x00007610ff237816 */ /* 0x000fe20000000023 */
[----:B0-----:R-:W-:-:S04]  /*45b0*/  IMAD.WIDE R26, R4, 0x2, R66 ;  /* 0x00000002041a7825 */ /* 0x001fc800078e0242 */
[--C-:B-1----:R-:W-:Y:S01]  /*45c0*/  IMAD.WIDE R24, R5, 0x2, R64.reuse ;  /* 0x0000000205187825 */ /* 0x102fe200078e0240 */
[----:B------:R-:W4:Y:S04]  /*45d0*/  @!P6 LDG.E.U16 R35, desc[UR20][R26.64] ;  /* 0x000000141a23e981 */ /* 0x000f28000c1e1500 */
[----:B------:R-:W4:Y:S04]  /*45e0*/  @!P5 LDG.E.U16 R20, desc[UR20][R24.64] ;  /* 0x000000141814d981 */ /* 0x000f28000c1e1500 */
[----:B---3--:R-:W-:Y:S04]  /*45f0*/  STL [R1+0x154], R22 ;  /* 0x0001541601007387 */ /* 0x008fe80000100800 */
[----:B------:R0:W-:Y:S04]  /*4600*/  STL [R1+0x1b8], R23 ;  /* 0x0001b81701007387 */ /* 0x0001e80000100800 */
[----:B------:R-:W-:Y:S04]  /*4610*/  STL [R1+0x1bc], R30 ;  /* 0x0001bc1e01007387 */ /* 0x000fe80000100800 */
[----:B--2---:R1:W-:Y:S01]  /*4620*/  STL [R1+0x1c0], R31 ;  /* 0x0001c01f01007387 */ /* 0x0043e20000100800 */
[----:B0-----:R-:W-:-:S05]  /*4630*/  IMAD.WIDE R22, R4, 0x2, R64 ;  /* 0x0000000204167825 */ /* 0x001fca00078e0240 */
[----:B------:R-:W2:Y:S01]  /*4640*/  @!P6 LDG.E.U16 R34, desc[UR20][R22.64] ;  /* 0x000000141622e981 */ /* 0x000ea2000c1e1500 */
[----:B-1----:R-:W-:-:S05]  /*4650*/  IMAD.WIDE R30, R5, 0x2, R66 ;  /* 0x00000002051e7825 */ /* 0x002fca00078e0242 */
[----:B------:R0:W3:Y:S01]  /*4660*/  @!P5 LDG.E.U16 R21, desc[UR20][R30.64] ;  /* 0x000000141e15d981 */ /* 0x0000e2000c1e1500 */
[C---:B------:R-:W-:Y:S02]  /*4670*/  VIADD R6, R56.reuse, 0xffffffac ;  /* 0xffffffac38067836 */ /* 0x040fe40000000000 */
[----:B------:R-:W-:Y:S01]  /*4680*/  VIADD R4, R56, 0xffffffa4 ;  /* 0xffffffa438047836 */ /* 0x000fe20000000000 */
[----:B------:R1:W-:Y:S02]  /*4690*/  STL.64 [R1+0x308], R26 ;  /* 0x0003081a01007387 */ /* 0x0003e40000100a00 */
[----:B------:R-:W-:Y:S02]  /*46a0*/  ISETP.GE.U32.AND P6, PT, R6, 0x7fffff2d, PT ;  /* 0x7fffff2d0600780c */ /* 0x000fe40003fc6070 */
[----:B------:R0:W-:Y:S01]  /*46b0*/  STL.64 [R1+0x2f8], R22 ;  /* 0x0002f81601007387 */ /* 0x0001e20000100a00 */
[----:B------:R-:W-:Y:S01]  /*46c0*/  IMAD R5, R62, 0x53, RZ ;  /* 0x000000533e057824 */ /* 0x000fe200078e02ff */
[----:B------:R-:W-:Y:S01]  /*46d0*/  ISETP.GE.U32.AND P5, PT, R4, 0x7fffff25, PT ;  /* 0x7fffff250400780c */ /* 0x000fe20003fa6070 */
[----:B------:R-:W-:Y:S01]  /*46e0*/  IMAD R4, R62, 0x4b, RZ ;  /* 0x0000004b3e047824 */ /* 0x000fe200078e02ff */
[----:B-1----:R-:W2:Y:S04]  /*46f0*/  LDL.LU.64 R26, [R1+0x17a8] ;  /* 0x0017a800011a7983 */ /* 0x002ea80000300a00 */
[----:B0-----:R-:W2:Y:S04]  /*4700*/  LDL.LU.64 R22, [R1+0x17a0] ;  /* 0x0017a00001167983 */ /* 0x001ea80000300a00 */
[----:B------:R0:W-:Y:S01]  /*4710*/  STL.64 [R1+0x280], R30 ;  /* 0x0002801e01007387 */ /* 0x0001e20000100a00 */
[----:B------:R-:W-:-:S03]  /*4720*/  PRMT R18, RZ, 0x7610, R18 ;  /* 0x00007610ff127816 */ /* 0x000fc60000000012 */
[----:B------:R1:W-:Y:S01]  /*4730*/  STL.64 [R1+0x278], R24 ;  /* 0x0002781801007387 */ /* 0x0003e20000100a00 */
[----:B------:R-:W-:-:S03]  /*4740*/  PRMT R19, RZ, 0x7610, R19 ;  /* 0x00007610ff137816 */ /* 0x000fc60000000013 */
[----:B----4-:R-:W-:Y:S01]  /*4750*/  STL [R1+0x144], R20 ;  /* 0x0001441401007387 */ /* 0x010fe20000100800 */
[----:B------:R-:W-:Y:S01]  /*4760*/  PRMT R36, RZ, 0x7610, R36 ;  /* 0x00007610ff247816 */ /* 0x000fe20000000024 */
[----:B0-----:R-:W-:Y:S01]  /*4770*/  IMAD.WIDE R30, R5, 0x2, R64 ;  /* 0x00000002051e7825 */ /* 0x001fe200078e0240 */
[----:B------:R-:W-:-:S03]  /*4780*/  PRMT R37, RZ, 0x7610, R37 ;  /* 0x00007610ff257816 */ /* 0x000fc60000000025 */
[C---:B-1----:R-:W-:Y:S01]  /*4790*/  IMAD.WIDE R24, R4.reuse, 0x2, R64 ;  /* 0x0000000204187825 */ /* 0x042fe200078e0240 */
[----:B------:R-:W4:Y:S04]  /*47a0*/  @!P6 LDG.E.U16 R18, desc[UR20][R30.64] ;  /* 0x000000141e12e981 */ /* 0x000f28000c1e1500 */
[----:B------:R-:W4:Y:S04]  /*47b0*/  @!P0 LDG.E.U16 R36, desc[UR20][R24.64] ;  /* 0x0000001418248981 */ /* 0x000f28000c1e1500 */
[----:B---3--:R0:W-:Y:S04]  /*47c0*/  STL [R1+0x148], R21 ;  /* 0x0001481501007387 */ /* 0x0081e80000100800 */
[----:B--2---:R-:W-:Y:S04]  /*47d0*/  STL [R1+0x14c], R34 ;  /* 0x00014c2201007387 */ /* 0x004fe80000100800 */
[----:B------:R1:W-:Y:S01]  /*47e0*/  STL [R1+0x150], R35 ;  /* 0x0001502301007387 */ /* 0x0003e20000100800 */
[----:B0-----:R-:W-:-:S05]  /*47f0*/  IMAD.WIDE R20, R4, 0x2, R66 ;  /* 0x0000000204147825 */ /* 0x001fca00078e0242 */
[----:B------:R-:W2:Y:S01]  /*4800*/  @!P0 LDG.E.U16 R37, desc[UR20][R20.64] ;  /* 0x0000001414258981 */ /* 0x000ea2000c1e1500 */
[----:B-1----:R-:W-:-:S05]  /*4810*/  IMAD.WIDE R34, R5, 0x2, R66 ;  /* 0x0000000205227825 */ /* 0x002fca00078e0242 */
[----:B------:R0:W3:Y:S01]  /*4820*/  @!P6 LDG.E.U16 R19, desc[UR20][R34.64] ;  /* 0x000000142213e981 */ /* 0x0000e2000c1e1500 */
[C---:B------:R-:W-:Y:S02]  /*4830*/  VIADD R6, R56.reuse, 0xffffff9c ;  /* 0xffffff9c38067836 */ /* 0x040fe40000000000 */
[----:B------:R-:W-:-:S03]  /*4840*/  VIADD R4, R56, 0xffffff94 ;  /* 0xffffff9438047836 */ /* 0x000fc60000000000 */
[----:B------:R-:W-:Y:S01]  /*4850*/  ISETP.GE.U32.AND P0, PT, R6, 0x7fffff1d, PT ;  /* 0x7fffff1d0600780c */ /* 0x000fe20003f06070 */
[----:B------:R1:W-:Y:S01]  /*4860*/  STL.64 [R1+0x200], R20 ;  /* 0x0002001401007387 */ /* 0x0003e20000100a00 */
[----:B------:R-:W-:-:S03]  /*4870*/  IMAD R5, R62, 0x63, RZ ;  /* 0x000000633e057824 */ /* 0x000fc600078e02ff */
[----:B------:R0:W-:Y:S01]  /*4880*/  STL.64 [R1+0x1f8], R24 ;  /* 0x0001f81801007387 */ /* 0x0001e20000100a00 */
[----:B------:R-:W-:Y:S02]  /*4890*/  PRMT R32, RZ, 0x7610, R32 ;  /* 0x00007610ff207816 */ /* 0x000fe40000000020 */
[----:B------:R-:W-:Y:S01]  /*48a0*/  ISETP.GE.U32.AND P6, PT, R4, 0x7fffff15, PT ;  /* 0x7fffff150400780c */ /* 0x000fe20003fc6070 */
[----:B------:R-:W-:Y:S01]  /*48b0*/  IMAD R4, R62, 0x5b, RZ ;  /* 0x0000005b3e047824 */ /* 0x000fe200078e02ff */
[----:B-1----:R-:W2:Y:S04]  /*48c0*/  LDL.LU.64 R20, [R1+0x1798] ;  /* 0x0017980001147983 */ /* 0x002ea80000300a00 */
[----:B0-----:R-:W2:Y:S04]  /*48d0*/  LDL.LU.64 R24, [R1+0x1790] ;  /* 0x0017900001187983 */ /* 0x001ea80000300a00 */
[----:B------:R0:W-:Y:S04]  /*48e0*/  STL.64 [R1+0x180], R34 ;  /* 0x0001802201007387 */ /* 0x0001e80000100a00 */
[----:B------:R-:W-:Y:S01]  /*48f0*/  STL.64 [R1+0x178], R30 ;  /* 0x0001781e01007387 */ /* 0x000fe20000100a00 */
[----:B------:R-:W-:-:S03]  /*4900*/  PRMT R33, RZ, 0x7610, R33 ;  /* 0x00007610ff217816 */ /* 0x000fc60000000021 */
[----:B----4-:R-:W-:Y:S01]  /*4910*/  STL [R1+0xd4], R18 ;  /* 0x0000d41201007387 */ /* 0x010fe20000100800 */
[----:B0-----:R-:W-:-:S05]  /*4920*/  IMAD.WIDE R34, R5, 0x2, R66 ;  /* 0x0000000205227825 */ /* 0x001fca00078e0242 */
[----:B------:R-:W4:Y:S04]  /*4930*/  @!P0 LDG.E.U16 R32, desc[UR20][R34.64] ;  /* 0x0000001422208981 */ /* 0x000f28000c1e1500 */
[----:B---3--:R-:W-:Y:S04]  /*4940*/  STL [R1+0x138], R19 ;  /* 0x0001381301007387 */ /* 0x008fe80000100800 */
[----:B------:R-:W-:Y:S04]  /*4950*/  STL [R1+0x13c], R36 ;  /* 0x00013c2401007387 */ /* 0x000fe80000100800 */
[----:B--2---:R0:W-:Y:S02]  /*4960*/  STL [R1+0x140], R37 ;  /* 0x0001402501007387 */ /* 0x0041e40000100800 */
[----:B0-----:R-:W-:-:S05]  /*4970*/  IMAD.WIDE R36, R4, 0x2, R64 ;  /* 0x0000000204247825 */ /* 0x001fca00078e0240 */
[----:B------:R0:W2:Y:S01]  /*4980*/  @!P5 LDG.E.U16 R33, desc[UR20][R36.64] ;  /* 0x000000142421d981 */ /* 0x0000a2000c1e1500 */
[----:B------:R-:W-:Y:S01]  /*4990*/  IMAD.WIDE R18, R4, 0x2, R66 ;  /* 0x0000000204127825 */ /* 0x000fe200078e0242 */
[----:B------:R-:W-:Y:S02]  /*49a0*/  PRMT R86, RZ, 0x7610, R86 ;  /* 0x00007610ff567816 */ /* 0x000fe40000000056 */
[----:B------:R-:W-:Y:S01]  /*49b0*/  PRMT R29, RZ, 0x7610, R29 ;  /* 0x00007610ff1d7816 */ /* 0x000fe2000000001d */
[----:B------:R-:W-:Y:S01]  /*49c0*/  VIADD R6, R56, 0xffffff8c ;  /* 0xffffff8c38067836 */ /* 0x000fe20000000000 */
[----:B------:R-:W-:Y:S01]  /*49d0*/  STL.64 [R1+0x100], R18 ;  /* 0x0001001201007387 */ /* 0x000fe20000100a00 */
[----:B------:R-:W-:-:S03]  /*49e0*/  IMAD.WIDE R30, R5, 0x2, R64 ;  /* 0x00000002051e7825 */ /* 0x000fc600078e0240 */
[----:B------:R0:W-:Y:S04]  /*49f0*/  STL.64 [R1+0xf8], R36 ;  /* 0x0000f82401007387 */ /* 0x0001e80000100a00 */
[----:B------:R-:W3:Y:S01]  /*4a00*/  @!P5 LDG.E.U16 R86, desc[UR20][R18.64] ;  /* 0x000000141256d981 */ /* 0x000ee2000c1e1500 */
[----:B------:R-:W-:-:S03]  /*4a10*/  ISETP.GE.U32.AND P5, PT, R6, 0x7fffff0d, PT ;  /* 0x7fffff0d0600780c */ /* 0x000fc60003fa6070 */
[----:B------:R1:W3:Y:S01]  /*4a20*/  @!P0 LDG.E.U16 R29, desc[UR20][R30.64] ;  /* 0x000000141e1d8981 */ /* 0x0002e2000c1e1500 */
[----:B0-----:R-:W-:-:S03]  /*4a30*/  IMAD R36, R62, 0x6b, RZ ;  /* 0x0000006b3e247824 */ /* 0x001fc600078e02ff */
[----:B------:R-:W3:Y:S04]  /*4a40*/  LDL.LU.64 R18, [R1+0x1788] ;  /* 0x0017880001127983 */ /* 0x000ee80000300a00 */
[----:B------:R-:W-:Y:S04]  /*4a50*/  STL.64 [R1+0x80], R34 ;  /* 0x0000802201007387 */ /* 0x000fe80000100a00 */
[----:B------:R1:W-:Y:S04]  /*4a60*/  STL.64 [R1+0x78], R30 ;  /* 0x0000781e01007387 */ /* 0x0003e80000100a00 */
[----:B----4-:R0:W-:Y:S01]  /*4a70*/  STL [R1+0xc8], R32 ;  /* 0x0000c82001007387 */ /* 0x0101e20000100800 */
[----:B------:R-:W-:Y:S01]  /*4a80*/  PRMT R28, RZ, 0x7610, R28 ;  /* 0x00007610ff1c7816 */ /* 0x000fe2000000001c */
[----:B-1----:R-:W-:-:S04]  /*4a90*/  IMAD.WIDE R30, R36, 0x2, R66 ;  /* 0x00000002241e7825 */ /* 0x002fc800078e0242 */
[----:B0-----:R-:W-:Y:S01]  /*4aa0*/  IMAD R32, R62, 0x73, RZ ;  /* 0x000000733e207824 */ /* 0x001fe200078e02ff */
[----:B------:R-:W-:Y:S01]  /*4ab0*/  STL.64 [R1], R30 ;  /* 0x0000001e01007387 */ /* 0x000fe20000100a00 */
[----:B------:R-:W-:Y:S02]  /*4ac0*/  PRMT R6, RZ, 0x7610, R6 ;  /* 0x00007610ff067816 */ /* 0x000fe40000000006 */
[----:B------:R-:W-:Y:S01]  /*4ad0*/  IMAD.WIDE R34, R32, 0x2, R66 ;  /* 0x0000000220227825 */ /* 0x000fe200078e0242 */
[----:B------:R-:W-:Y:S01]  /*4ae0*/  PRMT R17, RZ, 0x7610, R17 ;  /* 0x00007610ff117816 */ /* 0x000fe20000000011 */
[----:B------:R-:W4:Y:S01]  /*4af0*/  @!P6 LDG.E.U16 R28, desc[UR20][R30.64] ;  /* 0x000000141e1ce981 */ /* 0x000f22000c1e1500 */
[----:B------:R-:W-:Y:S01]  /*4b00*/  PRMT R16, RZ, 0x7610, R16 ;  /* 0x00007610ff107816 */ /* 0x000fe20000000010 */
[----:B------:R-:W-:-:S05]  /*4b10*/  IMAD.WIDE R36, R36, 0x2, R64 ;  /* 0x0000000224247825 */ /* 0x000fca00078e0240 */
[----:B------:R-:W4:Y:S04]  /*4b20*/  @!P6 LDG.E.U16 R17, desc[UR20][R36.64] ;  /* 0x000000142411e981 */ /* 0x000f28000c1e1500 */
[----:B------:R-:W4:Y:S04]  /*4b30*/  @!P5 LDG.E.U16 R16, desc[UR20][R34.64] ;  /* 0x000000142210d981 */ /* 0x000f28000c1e1500 */
[----:B--2---:R0:W-:Y:S02]  /*4b40*/  STL [R1+0xcc], R33 ;  /* 0x0000cc2101007387 */ /* 0x0041e40000100800 */
[----:B0-----:R-:W-:-:S05]  /*4b50*/  IMAD.WIDE R32, R32, 0x2, R64 ;  /* 0x0000000220207825 */ /* 0x001fca00078e0240 */
[----:B------:R-:W2:Y:S04]  /*4b60*/  @!P5 LDG.E.U16 R6, desc[UR20][R32.64] ;  /* 0x000000142006d981 */ /* 0x000ea8000c1e1500 */
[----:B------:R-:W-:Y:S04]  /*4b70*/  STL [R1+0x11e8], R36 ;  /* 0x0011e82401007387 */ /* 0x000fe80000100800 */
[----:B------:R-:W-:Y:S01]  /*4b80*/  STL [R1+0x1554], R36 ;  /* 0x0015542401007387 */ /* 0x000fe20000100800 */
[----:B------:R-:W-:-:S03]  /*4b90*/  VIADD R4, R56, 0xffffff84 ;  /* 0xffffff8438047836 */ /* 0x000fc60000000000 */
[----:B------:R-:W-:Y:S04]  /*4ba0*/  STL [R1+0x11e4], R37 ;  /* 0x0011e42501007387 */ /* 0x000fe80000100800 */
[----:B------:R-:W-:Y:S04]  /*4bb0*/  STL [R1+0x1534], R37 ;  /* 0x0015342501007387 */ /* 0x000fe80000100800 */
[----:B------:R-:W-:Y:S01]  /*4bc0*/  STL [R1+0x11f0], R34 ;  /* 0x0011f02201007387 */ /* 0x000fe20000100800 */
[----:B------:R-:W-:-:S03]  /*4bd0*/  VIADD R5, R56, 0xfffffffb ;  /* 0xfffffffb38057836 */ /* 0x000fc60000000000 */
[----:B---3--:R0:W-:Y:S04]  /*4be0*/  STL [R1+0xd0], R86 ;  /* 0x0000d05601007387 */ /* 0x0081e80000100800 */
[----:B------:R-:W-:Y:S01]  /*4bf0*/  STL [R1+0x1610], R34 ;  /* 0x0016102201007387 */ /* 0x000fe20000100800 */
[----:B------:R-:W-:-:S03]  /*4c00*/  ISETP.GE.U32.AND P0, PT, R4, 0x7fffff05, PT ;  /* 0x7fffff050400780c */ /* 0x000fc60003f06070 */
        /* <DEDUP_REMOVED lines=10> */
[----:B------:R-:W-:-:S03]  /*4cb0*/  IMAD.SHL.U32 R4, R62, 0x4, RZ ;  /* 0x000000043e047824 */ /* 0x000fc600078e00ff */
[----:B------:R-:W-:Y:S04]  /*4cc0*/  STL [R1+0x11f4], R33 ;  /* 0x0011f42101007387 */ /* 0x000fe80000100800 */
[----:B------:R-:W-:Y:S04]  /*4cd0*/  STL [R1+0x1620], R33 ;  /* 0x0016202101007387 */ /* 0x000fe80000100800 */
[----:B------:R-:W-:Y:S01]  /*4ce0*/  STL [R1+0x1658], R33 ;  /* 0x0016582101007387 */ /* 0x000fe20000100800 */
[----:B------:R-:W-:-:S03]  /*4cf0*/  PRMT R2, RZ, 0x7610, R2 ;  /* 0x00007610ff027816 */ /* 0x000fc60000000002 */
[----:B----4-:R1:W-:Y:S01]  /*4d00*/  STL [R1+0xc0], R28 ;  /* 0x0000c01c01007387 */ /* 0x0103e20000100800 */
[----:B------:R-:W-:Y:S01]  /*4d10*/  PRMT R3, RZ, 0x7610, R3 ;  /* 0x00007610ff037816 */ /* 0x000fe20000000003 */
[----:B0-----:R-:W-:Y:S01]  /*4d20*/  IMAD.WIDE R86, R4, 0x2, R66 ;  /* 0x0000000204567825 */ /* 0x001fe200078e0242 */
[----:B------:R-:W-:Y:S02]  /*4d30*/  PRMT R88, RZ, 0x7610, R88 ;  /* 0x00007610ff587816 */ /* 0x000fe40000000058 */
[----:B------:R-:W-:Y:S02]  /*4d40*/  PRMT R89, RZ, 0x7610, R89 ;  /* 0x00007610ff597816 */ /* 0x000fe40000000059 */
[----:B------:R0:W3:Y:S01]  /*4d50*/  @!P6 LDG.E.U16 R3, desc[UR20][R86.64] ;  /* 0x000000145603e981 */ /* 0x0000e2000c1e1500 */
[----:B-1----:R-:W-:-:S04]  /*4d60*/  IMAD R28, R62, 0x7b, RZ ;  /* 0x0000007b3e1c7824 */ /* 0x002fc800078e02ff */
[----:B------:R-:W-:-:S04]  /*4d70*/  IMAD.WIDE R30, R28, 0x2, R66 ;  /* 0x000000021c1e7825 */ /* 0x000fc800078e0242 */
[--C-:B------:R-:W-:Y:S01]  /*4d80*/  IMAD.WIDE R28, R28, 0x2, R64.reuse ;  /* 0x000000021c1c7825 */ /* 0x100fe200078e0240 */
[----:B------:R-:W4:Y:S04]  /*4d90*/  @!P0 LDG.E.U16 R89, desc[UR20][R30.64] ;  /* 0x000000141e598981 */ /* 0x000f28000c1e1500 */
[----:B------:R-:W3:Y:S04]  /*4da0*/  @!P0 LDG.E.U16 R88, desc[UR20][R28.64] ;  /* 0x000000141c588981 */ /* 0x000ee8000c1e1500 */
[----:B--2---:R-:W-:Y:S04]  /*4db0*/  STL [R1+0x2bc], R6 ;  /* 0x0002bc0601007387 */ /* 0x004fe80000100800 */
[----:B------:R-:W-:Y:S04]  /*4dc0*/  STL [R1+0xbc], R17 ;  /* 0x0000bc1101007387 */ /* 0x000fe80000100800 */
[----:B------:R1:W-:Y:S02]  /*4dd0*/  STL [R1+0x2c0], R16 ;  /* 0x0002c01001007387 */ /* 0x0003e40000100800 */
[----:B-1----:R-:W-:-:S05]  /*4de0*/  IMAD.WIDE R16, R4, 0x2, R64 ;  /* 0x0000000204107825 */ /* 0x002fca00078e0240 */
[----:B------:R-:W2:Y:S01]  /*4df0*/  @!P6 LDG.E.U16 R2, desc[UR20][R16.64] ;  /* 0x000000141002e981 */ /* 0x000ea2000c1e1500 */
[----:B------:R-:W-:-:S03]  /*4e00*/  IADD3 R6, PT, PT, R56, -0x15, RZ ;  /* 0xffffffeb38067810 */ /* 0x000fc60007ffe0ff */
[----:B------:R-:W-:Y:S04]  /*4e10*/  STL [R1+0x1200], R30 ;  /* 0x0012001e01007387 */ /* 0x000fe80000100800 */
[----:B------:R0:W-:Y:S01]  /*4e20*/  STL.64 [R1+0x678], R86 ;  /* 0x0006785601007387 */ /* 0x0001e20000100a00 */
[----:B------:R-:W-:-:S03]  /*4e30*/  VIADD R5, R56, 0xffffffe3 ;  /* 0xffffffe338057836 */ /* 0x000fc60000000000 */
[----:B------:R-:W-:Y:S04]  /*4e40*/  STL [R1+0x11fc], R31 ;  /* 0x0011fc1f01007387 */ /* 0x000fe80000100800 */
[----:B------:R-:W-:Y:S01]  /*4e50*/  STL.64 [R1+0x670], R16 ;  /* 0x0006701001007387 */ /* 0x000fe20000100a00 */
[----:B------:R-:W-:-:S03]  /*4e60*/  ISETP.GE.U32.AND P0, PT, R6, 0x7fffff6c, PT ;  /* 0x7fffff6c0600780c */ /* 0x000fc60003f06070 */
[----:B------:R-:W-:Y:S04]  /*4e70*/  STL [R1+0x137c], R31 ;  /* 0x00137c1f01007387 */ /* 0x000fe80000100800 */
[----:B------:R-:W-:Y:S04]  /*4e80*/  STL [R1+0x16c0], R31 ;  /* 0x0016c01f01007387 */ /* 0x000fe80000100800 */
[----:B------:R-:W-:Y:S01]  /*4e90*/  STL [R1+0x1208], R28 ;  /* 0x0012081c01007387 */ /* 0x000fe20000100800 */
[----:B------:R-:W-:-:S03]  /*4ea0*/  ISETP.GE.U32.AND P6, PT, R5, 0x7fffff64, PT ;  /* 0x7fffff640500780c */ /* 0x000fc60003fc6070 */
[----:B------:R-:W-:Y:S01]  /*4eb0*/  STL [R1+0x1390], R28 ;  /* 0x0013901c01007387 */ /* 0x000fe20000100800 */
[----:B------:R-:W-:-:S03]  /*4ec0*/  IMAD R5, R62, 0x14, RZ ;  /* 0x000000143e057824 */ /* 0x000fc600078e02ff */
[----:B------:R-:W-:Y:S04]  /*4ed0*/  STL [R1+0x16c4], R28 ;  /* 0x0016c41c01007387 */ /* 0x000fe80000100800 */
[----:B------:R-:W-:Y:S04]  /*4ee0*/  STL [R1+0x1204], R29 ;  /* 0x0012041d01007387 */ /* 0x000fe80000100800 */
[----:B------:R-:W-:Y:S01]  /*4ef0*/  STL [R1+0x1384], R29 ;  /* 0x0013841d01007387 */ /* 0x000fe20000100800 */
[----:B------:R-:W-:-:S03]  /*4f00*/  PRMT R68, RZ, 0x7610, R68 ;  /* 0x00007610ff447816 */ /* 0x000fc60000000044 */
[----:B------:R-:W-:Y:S01]  /*4f10*/  STL [R1+0x16c8], R29 ;  /* 0x0016c81d01007387 */ /* 0x000fe20000100800 */
[----:B------:R-:W-:Y:S01]  /*4f20*/  PRMT R69, RZ, 0x7610, R69 ;  /* 0x00007610ff457816 */ /* 0x000fe20000000045 */
[----:B0-----:R-:W-:-:S05]  /*4f30*/  IMAD.WIDE R86, R5, 0x2, R64 ;  /* 0x0000000205567825 */ /* 0x001fca00078e0240 */
[----:B------:R-:W4:Y:S04]  /*4f40*/  @!P0 LDG.E.U16 R68, desc[UR20][R86.64] ;  /* 0x0000001456448981 */ /* 0x000f28000c1e1500 */
[----:B--2---:R-:W-:Y:S04]  /*4f50*/  STL [R1+0x4c4], R2 ;  /* 0x0004c40201007387 */ /* 0x004fe80000100800 */
[----:B---3--:R-:W-:Y:S04]  /*4f60*/  STL [R1+0x4c8], R3 ;  /* 0x0004c80301007387 */ /* 0x008fe80000100800 */
[----:B------:R-:W-:Y:S04]  /*4f70*/  STL [R1+0x24c], R88 ;  /* 0x00024c5801007387 */ /* 0x000fe80000100800 */
[----:B----4-:R0:W-:Y:S02]  /*4f80*/  STL [R1+0x250], R89 ;  /* 0x0002505901007387 */ /* 0x0101e40000100800 */
[----:B0-----:R-:W-:-:S05]  /*4f90*/  IMAD.WIDE R88, R5, 0x2, R66 ;  /* 0x0000000205587825 */ /* 0x001fca00078e0242 */
[----:B------:R0:W2:Y:S01]  /*4fa0*/  @!P0 LDG.E.U16 R69, desc[UR20][R88.64] ;  /* 0x0000001458458981 */ /* 0x0000a2000c1e1500 */
[----:B------:R-:W-:Y:S01]  /*4fb0*/  IMAD R4, R62, 0xc, RZ ;  /* 0x0000000c3e047824 */ /* 0x000fe200078e02ff */
[----:B------:R-:W-:Y:S02]  /*4fc0*/  PRMT R92, RZ, 0x7610, R92 ;  /* 0x00007610ff5c7816 */ /* 0x000fe4000000005c */
[----:B------:R-:W-:Y:S01]  /*4fd0*/  PRMT R93, RZ, 0x7610, R93 ;  /* 0x00007610ff5d7816 */ /* 0x000fe2000000005d */
[----:B------:R-:W-:-:S04]  /*4fe0*/  IMAD.WIDE R2, R4, 0x2, R64 ;  /* 0x0000000204027825 */ /* 0x000fc800078e0240 */
[----:B------:R-:W-:Y:S01]  /*4ff0*/  IMAD.WIDE R16, R4, 0x2, R66 ;  /* 0x0000000204107825 */ /* 0x000fe200078e0242 */
[----:B------:R-:W3:Y:S03]  /*5000*/  @!P5 LDG.E.U16 R92, desc[UR20][R2.64] ;  /* 0x00000014025cd981 */ /* 0x000ee6000c1e1500 */
[C---:B------:R-:W-:Y:S01]  /*5010*/  VIADD R4, R56.reuse, 0xffffffd3 ;  /* 0xffffffd338047836 */ /* 0x040fe20000000000 */
[----:B------:R1:W-:Y:S01]  /*5020*/  STL.64 [R1+0x5f8], R16 ;  /* 0x0005f81001007387 */ /* 0x0003e20000100a00 */
[----:B------:R-:W-:-:S03]  /*5030*/  VIADD R6, R56, 0xffffffdb ;  /* 0xffffffdb38067836 */ /* 0x000fc60000000000 */
        /* <DEDUP_REMOVED lines=39> */
[----:B------:R-:W-:-:S02]  /*52b0*/  PRMT R90, RZ, 0x7610, R90 ;  /* 0x00007610ff5a7816 */ /* 0x000fc4000000005a */
[----:B------:R-:W-:Y:S02]  /*52c0*/  PRMT R80, RZ, 0x7610, R80 ;  /* 0x00007610ff507816 */ /* 0x000fe40000000050 */
[----:B------:R-:W-:Y:S02]  /*52d0*/  PRMT R81, RZ, 0x7610, R81 ;  /* 0x00007610ff517816 */ /* 0x000fe40000000051 */
[----:B------:R-:W3:Y:S04]  /*52e0*/  @!P0 LDG.E.U16 R90, desc[UR20][R92.64] ;  /* 0x000000145c5a8981 */ /* 0x000ee8000c1e1500 */
[----:B--2---:R0:W-:Y:S04]  /*52f0*/  STL [R1+0x448], R75 ;  /* 0x0004484b01007387 */ /* 0x0041e80000100800 */
[----:B0-----:R-:W2:Y:S04]  /*5300*/  LDL.LU R75, [R1+0x1768] ;  /* 0x00176800014b7983 */ /* 0x001ea80000300800 */
[----:B------:R-:W-:Y:S04]  /*5310*/  STL.64 [R1+0x478], R88 ;  /* 0x0004785801007387 */ /* 0x000fe80000100a00 */
[----:B------:R0:W-:Y:S04]  /*5320*/  STL.64 [R1+0x470], R86 ;  /* 0x0004705601007387 */ /* 0x0001e80000100a00 */
[----:B------:R-:W-:Y:S04]  /*5330*/  STL.64 [R1+0x3f8], R92 ;  /* 0x0003f85c01007387 */ /* 0x000fe80000100a00 */
[----:B------:R-:W-:Y:S04]  /*5340*/  STL [R1+0x3d4], R34 ;  /* 0x0003d42201007387 */ /* 0x000fe80000100800 */
[----:B------:R1:W-:Y:S01]  /*5350*/  STL [R1+0x3d8], R35 ;  /* 0x0003d82301007387 */ /* 0x0003e20000100800 */
[----:B0-----:R-:W-:-:S05]  /*5360*/  IMAD.WIDE R86, R5, 0x2, R66 ;  /* 0x0000000205567825 */ /* 0x001fca00078e0242 */
[----:B------:R0:W2:Y:S01]  /*5370*/  @!P6 LDG.E.U16 R27, desc[UR20][R86.64] ;  /* 0x00000014561be981 */ /* 0x0000a2000c1e1500 */
[----:B-1----:R-:W-:-:S05]  /*5380*/  IMAD.WIDE R34, R5, 0x2, R64 ;  /* 0x0000000205227825 */ /* 0x002fca00078e0240 */
[----:B------:R-:W2:Y:S01]  /*5390*/  @!P6 LDG.E.U16 R26, desc[UR20][R34.64] ;  /* 0x00000014221ae981 */ /* 0x000ea2000c1e1500 */
[----:B------:R-:W-:-:S04]  /*53a0*/  IMAD.WIDE R88, R4, 0x2, R64 ;  /* 0x0000000204587825 */ /* 0x000fc800078e0240 */
[----:B------:R-:W-:Y:S01]  /*53b0*/  VIADD R4, R56, 0xffffffb3 ;  /* 0xffffffb338047836 */ /* 0x000fe20000000000 */
[----:B------:R-:W-:Y:S04]  /*53c0*/  STL.64 [R1+0x3f0], R88 ;  /* 0x0003f05801007387 */ /* 0x000fe80000100a00 */
[----:B------:R-:W-:Y:S01]  /*53d0*/  ISETP.GE.U32.AND P6, PT, R4, 0x7fffff34, PT ;  /* 0x7fffff340400780c */ /* 0x000fe20003fc6070 */
[----:B------:R-:W-:Y:S01]  /*53e0*/  IMAD R4, R62, 0x3c, RZ ;  /* 0x0000003c3e047824 */ /* 0x000fe200078e02ff */
[----:B------:R0:W-:Y:S04]  /*53f0*/  STL.64 [R1+0x378], R86 ;  /* 0x0003785601007387 */ /* 0x0001e80000100a00 */
[----:B------:R1:W4:Y:S01]  /*5400*/  @!P0 LDG.E.U16 R84, desc[UR20][R88.64] ;  /* 0x0000001458548981 */ /* 0x000322000c1e1500 */
[----:B0-----:R-:W-:-:S04]  /*5410*/  IMAD.WIDE R86, R4, 0x2, R64 ;  /* 0x0000000204567825 */ /* 0x001fc800078e0240 */
[----:B-1----:R-:W-:Y:S01]  /*5420*/  IMAD.WIDE R88, R4, 0x2, R66 ;  /* 0x0000000204587825 */ /* 0x002fe200078e0242 */
[----:B------:R-:W4:Y:S04]  /*5430*/  @!P5 LDG.E.U16 R80, desc[UR20][R86.64] ;  /* 0x000000145650d981 */ /* 0x000f28000c1e1500 */
[----:B------:R-:W4:Y:S01]  /*5440*/  @!P5 LDG.E.U16 R81, desc[UR20][R88.64] ;  /* 0x000000145851d981 */ /* 0x000f22000c1e1500 */
[----:B------:R-:W-:-:S05]  /*5450*/  VIADD R6, R56, 0xffffffbb ;  /* 0xffffffbb38067836 */ /* 0x000fca0000000000 */
[----:B------:R-:W-:Y:S01]  /*5460*/  ISETP.GE.U32.AND P0, PT, R6, 0x7fffff3c, PT ;  /* 0x7fffff3c0600780c */ /* 0x000fe20003f06070 */
[----:B------:R0:W-:Y:S01]  /*5470*/  STL.64 [R1+0x370], R34 ;  /* 0x0003702201007387 */ /* 0x0001e20000100a00 */
[----:B------:R-:W-:-:S03]  /*5480*/  IMAD R5, R62, 0x44, RZ ;  /* 0x000000443e057824 */ /* 0x000fc600078e02ff */
[----:B---3--:R-:W-:Y:S01]  /*5490*/  STL [R1+0x444], R91 ;  /* 0x0004445b01007387 */ /* 0x008fe20000100800 */
[----:B------:R-:W-:-:S03]  /*54a0*/  PRMT R22, RZ, 0x7610, R22 ;  /* 0x00007610ff167816 */ /* 0x000fc60000000016 */
[----:B------:R-:W-:Y:S01]  /*54b0*/  STL.64 [R1+0x2f0], R88 ;  /* 0x0002f05801007387 */ /* 0x000fe20000100a00 */
[----:B------:R-:W-:Y:S01]  /*54c0*/  PRMT R23, RZ, 0x7610, R23 ;  /* 0x00007610ff177816 */ /* 0x000fe20000000017 */
[----:B0-----:R-:W-:-:S05]  /*54d0*/  IMAD.WIDE R34, R5, 0x2, R66 ;  /* 0x0000000205227825 */ /* 0x001fca00078e0242 */
[----:B------:R0:W3:Y:S01]  /*54e0*/  @!P0 LDG.E.U16 R23, desc[UR20][R34.64] ;  /* 0x0000001422178981 */ /* 0x0000e2000c1e1500 */
[----:B------:R-:W-:Y:S01]  /*54f0*/  VIADD R4, R56, 0xffffffa3 ;  /* 0xffffffa338047836 */ /* 0x000fe20000000000 */
[----:B------:R-:W-:Y:S02]  /*5500*/  PRMT R32, RZ, 0x7610, R32 ;  /* 0x00007610ff207816 */ /* 0x000fe40000000020 */
[----:B------:R-:W-:Y:S01]  /*5510*/  PRMT R33, RZ, 0x7610, R33 ;  /* 0x00007610ff217816 */ /* 0x000fe20000000021 */
[----:B--2---:R-:W-:Y:S04]  /*5520*/  STL [R1+0x3c4], R26 ;  /* 0x0003c41a01007387 */ /* 0x004fe80000100800 */
[----:B------:R1:W-:Y:S02]  /*5530*/  STL [R1+0x3c8], R27 ;  /* 0x0003c81b01007387 */ /* 0x0003e40000100800 */
[----:B-1----:R-:W-:-:S05]  /*5540*/  IMAD.WIDE R26, R5, 0x2, R64 ;  /* 0x00000002051a7825 */ /* 0x002fca00078e0240 */
[----:B------:R1:W2:Y:S01]  /*5550*/  @!P0 LDG.E.U16 R22, desc[UR20][R26.64] ;  /* 0x000000141a168981 */ /* 0x0002a2000c1e1500 */
[----:B------:R-:W-:Y:S01]  /*5560*/  ISETP.GE.U32.AND P0, PT, R4, 0x7fffff24, PT ;  /* 0x7fffff240400780c */ /* 0x000fe20003f06070 */
[----:B------:R-:W-:Y:S02]  /*5570*/  IMAD R4, R62, 0x4c, RZ ;  /* 0x0000004c3e047824 */ /* 0x000fe400078e02ff */
[----:B------:R-:W-:Y:S04]  /*5580*/  STL.64 [R1+0x2e8], R86 ;  /* 0x0002e85601007387 */ /* 0x000fe80000100a00 */
[----:B------:R0:W-:Y:S04]  /*5590*/  STL.64 [R1+0x270], R34 ;  /* 0x0002702201007387 */ /* 0x0001e80000100a00 */
[----:B------:R-:W-:Y:S04]  /*55a0*/  STL.64 [R1+0x268], R26 ;  /* 0x0002681a01007387 */ /* 0x000fe80000100a00 */
[----:B------:R-:W-:Y:S04]  /*55b0*/  STL [R1+0x3d0], R90 ;  /* 0x0003d05a01007387 */ /* 0x000fe80000100800 */
[----:B----4-:R-:W-:Y:S01]  /*55c0*/  STL [R1+0x3cc], R84 ;  /* 0x0003cc5401007387 */ /* 0x010fe20000100800 */
[----:B0-----:R-:W-:-:S03]  /*55d0*/  IMAD.WIDE R34, R4, 0x2, R64 ;  /* 0x0000000204227825 */ /* 0x001fc600078e0240 */
[----:B------:R-:W-:Y:S04]  /*55e0*/  STL [R1+0x35c], R80 ;  /* 0x00035c5001007387 */ /* 0x000fe80000100800 */
[----:B------:R0:W-:Y:S04]  /*55f0*/  STL [R1+0x3c0], R81 ;  /* 0x0003c05101007387 */ /* 0x0001e80000100800 */
[----:B------:R-:W4:Y:S01]  /*5600*/  @!P6 LDG.E.U16 R32, desc[UR20][R34.64] ;  /* 0x000000142220e981 */ /* 0x000f22000c1e1500 */
[----:B0-----:R-:W-:-:S05]  /*5610*/  IMAD.WIDE R80, R4, 0x2, R66 ;  /* 0x0000000204507825 */ /* 0x001fca00078e0242 */
[----:B------:R-:W4:Y:S01]  /*5620*/  @!P6 LDG.E.U16 R33, desc[UR20][R80.64] ;  /* 0x000000145021e981 */ /* 0x000f22000c1e1500 */
[----:B------:R-:W-:-:S05]  /*5630*/  VIADD R6, R56, 0xffffffab ;  /* 0xffffffab38067836 */ /* 0x000fca0000000000 */
[----:B------:R-:W-:Y:S01]  /*5640*/  ISETP.GE.U32.AND P5, PT, R6, 0x7fffff2c, PT ;  /* 0x7fffff2c0600780c */ /* 0x000fe20003fa6070 */
[----:B------:R-:W-:Y:S01]  /*5650*/  IMAD R5, R62, 0x54, RZ ;  /* 0x000000543e057824 */ /* 0x000fe200078e02ff */
[----:B------:R-:W-:Y:S01]  /*5660*/  STL.64 [R1+0x1f0], R80 ;  /* 0x0001f05001007387 */ /* 0x000fe20000100a00 */
[----:B------:R-:W-:Y:S02]  /*5670*/  PRMT R20, RZ, 0x7610, R20 ;  /* 0x00007610ff147816 */ /* 0x000fe40000000014 */
[----:B------:R-:W-:Y:S01]  /*5680*/  PRMT R21, RZ, 0x7610, R21 ;  /* 0x00007610ff157816 */ /* 0x000fe20000000015 */
[----:B-1----:R-:W-:-:S04]  /*5690*/  IMAD.WIDE R26, R5, 0x2, R66 ;  /* 0x00000002051a7825 */ /* 0x002fc800078e0242 */
[----:B------:R-:W-:-:S03]  /*56a0*/  VIADD R4, R56, 0xffffff93 ;  /* 0xffffff9338047836 */ /* 0x000fc60000000000 */
[----:B------:R0:W4:Y:S01]  /*56b0*/  @!P5 LDG.E.U16 R21, desc[UR20][R26.64] ;  /* 0x000000141a15d981 */ /* 0x000122000c1e1500 */
[----:B------:R-:W-:Y:S02]  /*56c0*/  PRMT R24, RZ, 0x7610, R24 ;  /* 0x00007610ff187816 */ /* 0x000fe40000000018 */
[----:B------:R-:W-:Y:S01]  /*56d0*/  PRMT R25, RZ, 0x7610, R25 ;  /* 0x00007610ff197816 */ /* 0x000fe20000000019 */
[----:B--2---:R-:W-:Y:S04]  /*56e0*/  STL [R1+0x354], R22 ;  /* 0x0003541601007387 */ /* 0x004fe80000100800 */
[----:B---3--:R1:W-:Y:S02]  /*56f0*/  STL [R1+0x358], R23 ;  /* 0x0003581701007387 */ /* 0x0083e40000100800 */
[----:B-1----:R-:W-:-:S05]  /*5700*/  IMAD.WIDE R22, R5, 0x2, R64 ;  /* 0x0000000205167825 */ /* 0x002fca00078e0240 */
[----:B------:R1:W2:Y:S01]  /*5710*/  @!P5 LDG.E.U16 R20, desc[UR20][R22.64] ;  /* 0x000000141614d981 */ /* 0x0002a2000c1e1500 */
[----:B------:R-:W-:Y:S01]  /*5720*/  ISETP.GE.U32.AND P5, PT, R4, 0x7fffff14, PT ;  /* 0x7fffff140400780c */ /* 0x000fe20003fa6070 */
[----:B------:R-:W-:Y:S02]  /*5730*/  IMAD R4, R62, 0x5c, RZ ;  /* 0x0000005c3e047824 */ /* 0x000fe400078e02ff */
[----:B------:R-:W-:Y:S04]  /*5740*/  STL.64 [R1+0x1e8], R34 ;  /* 0x0001e82201007387 */ /* 0x000fe80000100a00 */
[----:B------:R0:W-:Y:S04]  /*5750*/  STL.64 [R1+0x170], R26 ;  /* 0x0001701a01007387 */ /* 0x0001e80000100a00 */
[----:B------:R-:W-:Y:S04]  /*5760*/  STL.64 [R1+0x168], R22 ;  /* 0x0001681601007387 */ /* 0x000fe80000100a00 */
[----:B----4-:R-:W-:Y:S01]  /*5770*/  STL [R1+0x34c], R32 ;  /* 0x00034c2001007387 */ /* 0x010fe20000100800 */
[----:B0-----:R-:W-:-:S03]  /*5780*/  IMAD.WIDE R26, R4, 0x2, R64 ;  /* 0x00000002041a7825 */ /* 0x001fc600078e0240 */
[----:B------:R0:W-:Y:S04]  /*5790*/  STL [R1+0x350], R33 ;  /* 0x0003502101007387 */ /* 0x0001e80000100800 */
[----:B------:R-:W3:Y:S01]  /*57a0*/  @!P0 LDG.E.U16 R24, desc[UR20][R26.64] ;  /* 0x000000141a188981 */ /* 0x000ee2000c1e1500 */
[----:B0-----:R-:W-:-:S05]  /*57b0*/  IMAD.WIDE R32, R4, 0x2, R66 ;  /* 0x0000000204207825 */ /* 0x001fca00078e0242 */
[----:B------:R-:W4:Y:S01]  /*57c0*/  @!P0 LDG.E.U16 R25, desc[UR20][R32.64] ;  /* 0x0000001420198981 */ /* 0x000f22000c1e1500 */
[----:B------:R-:W-:Y:S02]  /*57d0*/  VIADD R6, R56, 0xffffff9b ;  /* 0xffffff9b38067836 */ /* 0x000fe40000000000 */
[----:B------:R-:W-:-:S03]  /*57e0*/  IMAD R5, R62, 0x64, RZ ;  /* 0x000000643e057824 */ /* 0x000fc600078e02ff */
[----:B------:R-:W-:Y:S01]  /*57f0*/  ISETP.GE.U32.AND P6, PT, R6, 0x7fffff1c, PT ;  /* 0x7fffff1c0600780c */ /* 0x000fe20003fc6070 */
[----:B------:R-:W-:Y:S01]  /*5800*/  STL.64 [R1+0xf0], R32 ;  /* 0x0000f02001007387 */ /* 0x000fe20000100a00 */
[----:B------:R-:W-:Y:S01]  /*5810*/  VIADD R6, R56, 0xffffff8b ;  /* 0xffffff8b38067836 */ /* 0x000fe20000000000 */
[----:B------:R-:W-:Y:S01]  /*5820*/  PRMT R18, RZ, 0x7610, R18 ;  /* 0x00007610ff127816 */ /* 0x000fe20000000012 */
[----:B-1----:R-:W-:Y:S01]  /*5830*/  IMAD.WIDE R22, R5, 0x2, R66 ;  /* 0x0000000205167825 */ /* 0x002fe200078e0242 */
[----:B------:R-:W-:Y:S02]  /*5840*/  PRMT R19, RZ, 0x7610, R19 ;  /* 0x00007610ff137816 */ /* 0x000fe40000000013 */
[----:B------:R-:W-:Y:S02]  /*5850*/  ISETP.GE.U32.AND P0, PT, R6, 0x7fffff0c, PT ;  /* 0x7fffff0c0600780c */ /* 0x000fe40003f06070 */
[----:B------:R-:W-:-:S04]  /*5860*/  PRMT R30, RZ, 0x7610, R30 ;  /* 0x00007610ff1e7816 */ /* 0x000fc8000000001e */
[----:B------:R-:W4:Y:S01]  /*5870*/  @!P6 LDG.E.U16 R19, desc[UR20][R22.64] ;  /* 0x000000141613e981 */ /* 0x000f22000c1e1500 */
[----:B------:R-:W-:Y:S02]  /*5880*/  PRMT R17, RZ, 0x7610, R17 ;  /* 0x00007610ff117816 */ /* 0x000fe40000000011 */
[----:B------:R-:W-:Y:S02]  /*5890*/  PRMT R16, RZ, 0x7610, R16 ;  /* 0x00007610ff107816 */ /* 0x000fe40000000010 */
[----:B------:R-:W-:Y:S01]  /*58a0*/  PRMT R6, RZ, 0x7610, R6 ;  /* 0x00007610ff067816 */ /* 0x000fe20000000006 */
[----:B--2---:R-:W-:Y:S04]  /*58b0*/  STL [R1+0x344], R20 ;  /* 0x0003441401007387 */ /* 0x004fe80000100800 */
[----:B------:R0:W-:Y:S04]  /*58c0*/  STL [R1+0x348], R21 ;  /* 0x0003481501007387 */ /* 0x0001e80000100800 */
[----:B------:R-:W-:Y:S01]  /*58d0*/  STL.64 [R1+0xe8], R26 ;  /* 0x0000e81a01007387 */ /* 0x000fe20000100a00 */
[----:B0-----:R-:W-:-:S03]  /*58e0*/  IMAD.WIDE R20, R5, 0x2, R64 ;  /* 0x0000000205147825 */ /* 0x001fc600078e0240 */
[----:B------:R-:W-:Y:S04]  /*58f0*/  STL.64 [R1+0x70], R22 ;  /* 0x0000701601007387 */ /* 0x000fe80000100a00 */
[----:B------:R0:W-:Y:S04]  /*5900*/  STL.64 [R1+0x68], R20 ;  /* 0x0000681401007387 */ /* 0x0001e80000100a00 */
[----:B------:R0:W2:Y:S02]  /*5910*/  @!P6 LDG.E.U16 R18, desc[UR20][R20.64] ;  /* 0x000000141412e981 */ /* 0x0000a4000c1e1500 */
[----:B0-----:R-:W-:-:S02]  /*5920*/  IMAD R20, R62, 0x74, RZ ;  /* 0x000000743e147824 */ /* 0x001fc400078e02ff */
[----:B---3--:R0:W-:Y:S02]  /*5930*/  STL [R1+0x2d4], R24 ;  /* 0x0002d41801007387 */ /* 0x0081e40000100800 */
[----:B------:R-:W-:-:S04]  /*5940*/  IMAD.WIDE R22, R20, 0x2, R66 ;  /* 0x0000000214167825 */ /* 0x000fc800078e0242 */
[----:B------:R-:W-:-:S04]  /*5950*/  IMAD.WIDE R20, R20, 0x2, R64 ;  /* 0x0000000214147825 */ /* 0x000fc800078e0240 */
[----:B0-----:R-:W-:Y:S01]  /*5960*/  IMAD R24, R62, 0x6c, RZ ;  /* 0x0000006c3e187824 */ /* 0x001fe200078e02ff */
[----:B------:R-:W3:Y:S03]  /*5970*/  @!P0 LDG.E.U16 R30, desc[UR20][R20.64] ;  /* 0x00000014141e8981 */ /* 0x000ee6000c1e1500 */
[C---:B------:R-:W-:Y:S01]  /*5980*/  IMAD.WIDE R26, R24.reuse, 0x2, R66 ;  /* 0x00000002181a7825 */ /* 0x040fe200078e0242 */
[----:B----4-:R0:W-:Y:S04]  /*5990*/  STL [R1+0x340], R25 ;  /* 0x0003401901007387 */ /* 0x0101e80000100800 */
[----:B------:R-:W4:Y:S04]  /*59a0*/  @!P5 LDG.E.U16 R17, desc[UR20][R26.64] ;  /* 0x000000141a11d981 */ /* 0x000f28000c1e1500 */
[----:B------:R-:W4:Y:S01]  /*59b0*/  @!P0 LDG.E.U16 R6, desc[UR20][R22.64] ;  /* 0x0000001416068981 */ /* 0x000f22000c1e1500 */
[----:B0-----:R-:W-:-:S05]  /*59c0*/  IMAD.WIDE R24, R24, 0x2, R64 ;  /* 0x0000000218187825 */ /* 0x001fca00078e0240 */
[----:B------:R-:W4:Y:S04]  /*59d0*/  @!P5 LDG.E.U16 R16, desc[UR20][R24.64] ;  /* 0x000000141810d981 */ /* 0x000f28000c1e1500 */
        /* <DEDUP_REMOVED lines=16> */
[----:B------:R-:W-:Y:S01]  /*5ae0*/  STL [R1+0x14fc], R22 ;  /* 0x0014fc1601007387 */ /* 0x000fe20000100800 */
[----:B------:R-:W-:-:S05]  /*5af0*/  VIADD R4, R56, 0xfffffff2 ;  /* 0xfffffff238047836 */ /* 0x000fca0000000000 */
[----:B------:R-:W-:Y:S02]  /*5b00*/  ISETP.GE.U32.AND P0, PT, R4, 0x7fffff73, PT ;  /* 0x7fffff730400780c */ /* 0x000fe40003f06070 */
[----:B------:R-:W-:Y:S02]  /*5b10*/  PRMT R4, RZ, 0x7610, R4 ;  /* 0x00007610ff047816 */ /* 0x000fe40000000004 */
[----:B------:R-:W-:Y:S01]  /*5b20*/  PRMT R58, RZ, 0x7610, R58 ;  /* 0x00007610ff3a7816 */ /* 0x000fe2000000003a */
[----:B--2---:R-:W-:Y:S04]  /*5b30*/  STL [R1+0x2cc], R18 ;  /* 0x0002cc1201007387 */ /* 0x004fe80000100800 */
[----:B------:R-:W-:Y:S04]  /*5b40*/  STL [R1+0x16dc], R22 ;  /* 0x0016dc1601007387 */ /* 0x000fe80000100800 */
[----:B------:R-:W-:Y:S04]  /*5b50*/  STL [R1+0x121c], R23 ;  /* 0x00121c1701007387 */ /* 0x000fe80000100800 */
[----:B------:R-:W-:Y:S04]  /*5b60*/  STL [R1+0x1500], R23 ;  /* 0x0015001701007387 */ /* 0x000fe80000100800 */
[----:B------:R-:W-:Y:S04]  /*5b70*/  STL [R1+0x16e0], R23 ;  /* 0x0016e01701007387 */ /* 0x000fe80000100800 */
[----:B---3--:R-:W-:Y:S04]  /*5b80*/  STL [R1+0x16f0], R30 ;  /* 0x0016f01e01007387 */ /* 0x008fe80000100800 */
[----:B------:R-:W-:Y:S04]  /*5b90*/  STL [R1+0x1228], R20 ;  /* 0x0012281401007387 */ /* 0x000fe80000100800 */
[----:B------:R-:W-:Y:S04]  /*5ba0*/  STL [R1+0x1538], R20 ;  /* 0x0015381401007387 */ /* 0x000fe80000100800 */
[----:B------:R-:W-:Y:S04]  /*5bb0*/  STL [R1+0x16e4], R20 ;  /* 0x0016e41401007387 */ /* 0x000fe80000100800 */
[----:B------:R-:W-:Y:S04]  /*5bc0*/  STL [R1+0x1224], R21 ;  /* 0x0012241501007387 */ /* 0x000fe80000100800 */
[----:B------:R-:W-:Y:S04]  /*5bd0*/  STL [R1+0x1518], R21 ;  /* 0x0015181501007387 */ /* 0x000fe80000100800 */
[----:B------:R-:W-:Y:S04]  /*5be0*/  STL [R1+0x16e8], R21 ;  /* 0x0016e81501007387 */ /* 0x000fe80000100800 */
[----:B----4-:R-:W-:Y:S04]  /*5bf0*/  STL [R1+0x2c8], R17 ;  /* 0x0002c81101007387 */ /* 0x010fe80000100800 */
[----:B------:R0:W-:Y:S04]  /*5c00*/  STL [R1+0x2c4], R16 ;  /* 0x0002c41001007387 */ /* 0x0001e80000100800 */
[----:B------:R1:W-:Y:S01]  /*5c10*/  STL.S16 [R1+0x71c], R4 ;  /* 0x00071c0401007387 */ /* 0x0003e20000100600 */
[----:B0-----:R-:W-:-:S02]  /*5c20*/  IMAD R16, R62, 0x7c, RZ ;  /* 0x0000007c3e107824 */ /* 0x001fc400078e02ff */
[----:B-1----:R-:W-:Y:S02]  /*5c30*/  IMAD R4, R62, 0x5, RZ ;  /* 0x000000053e047824 */ /* 0x002fe400078e02ff */
[--C-:B------:R-:W-:Y:S01]  /*5c40*/  IMAD.WIDE R18, R16, 0x2, R66.reuse ;  /* 0x0000000210127825 */ /* 0x100fe200078e0242 */
[----:B------:R-:W-:Y:S03]  /*5c50*/  STL [R1+0x2b8], R6 ;  /* 0x0002b80601007387 */ /* 0x000fe60000100800 */
[C---:B------:R-:W-:Y:S01]  /*5c60*/  IMAD.WIDE R34, R4.reuse, 0x2, R66 ;  /* 0x0000000204227825 */ /* 0x040fe200078e0242 */
[----:B------:R-:W-:Y:S03]  /*5c70*/  STL [R1+0x1230], R18 ;  /* 0x0012301201007387 */ /* 0x000fe60000100800 */
[----:B------:R-:W-:Y:S01]  /*5c80*/  IMAD.WIDE R32, R4, 0x2, R64 ;  /* 0x0000000204207825 */ /* 0x000fe200078e0240 */
[----:B------:R-:W-:Y:S04]  /*5c90*/  STL.64 [R1+0x668], R34 ;  /* 0x0006682201007387 */ /* 0x000fe80000100a00 */
[----:B------:R-:W-:Y:S04]  /*5ca0*/  STL [R1+0x1590], R18 ;  /* 0x0015901201007387 */ /* 0x000fe80000100800 */
[----:B------:R-:W-:Y:S04]  /*5cb0*/  STL.64 [R1+0x660], R32 ;  /* 0x0006602001007387 */ /* 0x000fe80000100a00 */
[----:B------:R-:W2:Y:S04]  /*5cc0*/  @!P6 LDG.E.U16 R58, desc[UR20][R18.64] ;  /* 0x00000014123ae981 */ /* 0x000ea8000c1e1500 */
[----:B------:R0:W-:Y:S04]  /*5cd0*/  STL [R1+0x16ec], R18 ;  /* 0x0016ec1201007387 */ /* 0x0001e80000100800 */
[----:B0-----:R-:W3:Y:S01]  /*5ce0*/  LDL.LU R18, [R1+0x71c] ;  /* 0x00071c0001127983 */ /* 0x001ee20000300800 */
[----:B------:R-:W-:-:S04]  /*5cf0*/  IADD3 R5, PT, PT, R56, -0x6, RZ ;  /* 0xfffffffa38057810 */ /* 0x000fc80007ffe0ff */
[----:B------:R-:W-:Y:S02]  /*5d00*/  ISETP.GE.U32.AND P5, PT, R5, 0x7fffff7b, PT ;  /* 0x7fffff7b0500780c */ /* 0x000fe40003fa6070 */
[----:B------:R-:W-:-:S11]  /*5d10*/  PRMT R21, RZ, 0x7610, R21 ;  /* 0x00007610ff157816 */ /* 0x000fd60000000015 */
[----:B------:R-:W4:Y:S04]  /*5d20*/  @!P5 LDG.E.U16 R21, desc[UR20][R32.64] ;  /* 0x000000142015d981 */ /* 0x000f28000c1e1500 */
[----:B---3--:R0:W3:Y:S01]  /*5d30*/  @!P5 LDG.E.U16 R18, desc[UR20][R34.64] ;  /* 0x000000142212d981 */ /* 0x0080e2000c1e1500 */
[----:B------:R-:W-:Y:S01]  /*5d40*/  PRMT R7, RZ, 0x7610, R7 ;  /* 0x00007610ff077816 */ /* 0x000fe20000000007 */
[----:B------:R-:W-:-:S04]  /*5d50*/  IMAD.WIDE R16, R16, 0x2, R64 ;  /* 0x0000000210107825 */ /* 0x000fc800078e0240 */
[C---:B------:R-:W-:Y:S01]  /*5d60*/  VIADD R6, R56.reuse, 0xffffffea ;  /* 0xffffffea38067836 */ /* 0x040fe20000000000 */
[----:B------:R1:W2:Y:S01]  /*5d70*/  @!P6 LDG.E.U16 R7, desc[UR20][R16.64] ;  /* 0x000000141007e981 */ /* 0x0002a2000c1e1500 */
[----:B------:R-:W-:Y:S02]  /*5d80*/  VIADD R5, R56, 0xffffffe2 ;  /* 0xffffffe238057836 */ /* 0x000fe40000000000 */
[----:B------:R-:W-:Y:S01]  /*5d90*/  IMAD R4, R62, 0xd, RZ ;  /* 0x0000000d3e047824 */ /* 0x000fe200078e02ff */
[----:B------:R-:W-:Y:S01]  /*5da0*/  STL [R1+0x122c], R19 ;  /* 0x00122c1301007387 */ /* 0x000fe20000100800 */
[----:B------:R-:W-:-:S03]  /*5db0*/  ISETP.GE.U32.AND P6, PT, R6, 0x7fffff6b, PT ;  /* 0x7fffff6b0600780c */ /* 0x000fc60003fc6070 */
[----:B------:R-:W-:Y:S01]  /*5dc0*/  STL [R1+0x1558], R19 ;  /* 0x0015581301007387 */ /* 0x000fe20000100800 */
[----:B------:R-:W-:Y:S01]  /*5dd0*/  ISETP.GE.U32.AND P5, PT, R5, 0x7fffff63, PT ;  /* 0x7fffff630500780c */ /* 0x000fe20003fa6070 */
[----:B------:R-:W-:Y:S02]  /*5de0*/  IMAD R5, R62, 0x15, RZ ;  /* 0x000000153e057824 */ /* 0x000fe400078e02ff */
[----:B------:R-:W-:Y:S01]  /*5df0*/  STL [R1+0x16f4], R19 ;  /* 0x0016f41301007387 */ /* 0x000fe20000100800 */
[----:B------:R-:W-:Y:S01]  /*5e00*/  PRMT R20, RZ, 0x7610, R20 ;  /* 0x00007610ff147816 */ /* 0x000fe20000000014 */
[----:B0-----:R-:W-:Y:S02]  /*5e10*/  IMAD.WIDE R34, R4, 0x2, R66 ;  /* 0x0000000204227825 */ /* 0x001fe400078e0242 */
[----:B------:R-:W-:Y:S01]  /*5e20*/  STL [R1+0x1238], R16 ;  /* 0x0012381001007387 */ /* 0x000fe20000100800 */
[----:B------:R-:W-:-:S03]  /*5e30*/  PRMT R22, RZ, 0x7610, R22 ;  /* 0x00007610ff167816 */ /* 0x000fc60000000016 */
[----:B------:R-:W-:Y:S01]  /*5e40*/  STL [R1+0x1234], R17 ;  /* 0x0012341101007387 */ /* 0x000fe20000100800 */
[----:B------:R-:W-:-:S03]  /*5e50*/  PRMT R25, RZ, 0x7610, R25 ;  /* 0x00007610ff197816 */ /* 0x000fc60000000019 */
[----:B------:R-:W-:Y:S01]  /*5e60*/  STL.64 [R1+0x1608], R16 ;  /* 0x0016081001007387 */ /* 0x000fe20000100a00 */
[----:B------:R-:W-:-:S03]  /*5e70*/  IMAD.WIDE R32, R4, 0x2, R64 ;  /* 0x0000000204207825 */ /* 0x000fc600078e0240 */
[----:B------:R1:W-:Y:S01]  /*5e80*/  STL [R1+0x16f8], R17 ;  /* 0x0016f81101007387 */ /* 0x0003e20000100800 */
[----:B------:R-:W-:Y:S01]  /*5e90*/  VIADD R4, R56, 0xffffffd2 ;  /* 0xffffffd238047836 */ /* 0x000fe20000000000 */
[----:B------:R-:W-:Y:S02]  /*5ea0*/  PRMT R23, RZ, 0x7610, R23 ;  /* 0x00007610ff177816 */ /* 0x000fe40000000017 */
[----:B------:R-:W2:Y:S01]  /*5eb0*/  @!P0 LDG.E.U16 R20, desc[UR20][R34.64] ;  /* 0x0000001422148981 */ /* 0x000ea2000c1e1500 */
[----:B------:R-:W-:-:S03]  /*5ec0*/  PRMT R24, RZ, 0x7610, R24 ;  /* 0x00007610ff187816 */ /* 0x000fc60000000018 */
[----:B------:R0:W2:Y:S01]  /*5ed0*/  @!P0 LDG.E.U16 R23, desc[UR20][R32.64] ;  /* 0x0000001420178981 */ /* 0x0000a2000c1e1500 */
[----:B-1----:R-:W-:-:S05]  /*5ee0*/  IMAD.WIDE R16, R5, 0x2, R64 ;  /* 0x0000000205107825 */ /* 0x002fca00078e0240 */
[----:B------:R-:W2:Y:S04]  /*5ef0*/  @!P6 LDG.E.U16 R25, desc[UR20][R16.64] ;  /* 0x000000141019e981 */ /* 0x000ea8000c1e1500 */
[----:B---3--:R1:W-:Y:S02]  /*5f00*/  STL [R1+0x16fc], R18 ;  /* 0x0016fc1201007387 */ /* 0x0083e40000100800 */
[----:B-1----:R-:W-:Y:S02]  /*5f10*/  IMAD.WIDE R18, R5, 0x2, R66 ;  /* 0x0000000205127825 */ /* 0x002fe400078e0242 */
[----:B----4-:R-:W-:Y:S04]  /*5f20*/  STL [R1+0x1700], R21 ;  /* 0x0017001501007387 */ /* 0x010fe80000100800 */
[----:B------:R1:W3:Y:S01]  /*5f30*/  @!P6 LDG.E.U16 R22, desc[UR20][R18.64] ;  /* 0x000000141216e981 */ /* 0x0002e2000c1e1500 */
[----:B------:R-:W-:Y:S01]  /*5f40*/  ISETP.GE.U32.AND P6, PT, R4, 0x7fffff53, PT ;  /* 0x7fffff530400780c */ /* 0x000fe20003fc6070 */
[----:B------:R-:W-:-:S02]  /*5f50*/  IMAD R4, R62, 0x1d, RZ ;  /* 0x0000001d3e047824 */ /* 0x000fc400078e02ff */
[----:B--2---:R-:W-:Y:S04]  /*5f60*/  STL [R1+0x4d0], R58 ;  /* 0x0004d03a01007387 */ /* 0x004fe80000100800 */
[----:B------:R-:W-:Y:S04]  /*5f70*/  STL.64 [R1+0x5e8], R34 ;  /* 0x0005e82201007387 */ /* 0x000fe80000100a00 */
[----:B------:R0:W-:Y:S02]  /*5f80*/  STL.64 [R1+0x5e0], R32 ;  /* 0x0005e02001007387 */ /* 0x0001e40000100a00 */
[----:B0-----:R-:W-:-:S05]  /*5f90*/  IMAD.WIDE R32, R4, 0x2, R66 ;  /* 0x0000000204207825 */ /* 0x001fca00078e0242 */
[----:B------:R-:W2:Y:S01]  /*5fa0*/  @!P5 LDG.E.U16 R24, desc[UR20][R32.64] ;  /* 0x000000142018d981 */ /* 0x000ea2000c1e1500 */
[----:B------:R-:W-:-:S05]  /*5fb0*/  VIADD R6, R56, 0xffffffda ;  /* 0xffffffda38067836 */ /* 0x000fca0000000000 */
[----:B------:R-:W-:Y:S01]  /*5fc0*/  ISETP.GE.U32.AND P0, PT, R6, 0x7fffff5b, PT ;  /* 0x7fffff5b0600780c */ /* 0x000fe20003f06070 */
[----:B------:R-:W-:Y:S01]  /*5fd0*/  STL [R1+0x1704], R20 ;  /* 0x0017041401007387 */ /* 0x000fe20000100800 */
[----:B------:R-:W-:Y:S01]  /*5fe0*/  IMAD R5, R62, 0x25, RZ ;  /* 0x000000253e057824 */ /* 0x000fe200078e02ff */
[----:B------:R-:W-:Y:S02]  /*5ff0*/  PRMT R26, RZ, 0x7610, R26 ;  /* 0x00007610ff1a7816 */ /* 0x000fe4000000001a */
[----:B------:R1:W-:Y:S01]  /*6000*/  STL.64 [R1+0x568], R18 ;  /* 0x0005681201007387 */ /* 0x0003e20000100a00 */
[----:B------:R-:W-:-:S03]  /*6010*/  PRMT R29, RZ, 0x7610, R29 ;  /* 0x00007610ff1d7816 */ /* 0x000fc6000000001d */
[----:B------:R0:W-:Y:S04]  /*6020*/  STL.64 [R1+0x1750], R20 ;  /* 0x0017501401007387 */ /* 0x0001e80000100a00 */
[----:B------:R4:W-:Y:S01]  /*6030*/  STL.64 [R1+0x560], R16 ;  /* 0x0005601001007387 */ /* 0x0009e20000100a00 */
[----:B-1----:R-:W-:-:S04]  /*6040*/  IMAD.WIDE R18, R5, 0x2, R66 ;  /* 0x0000000205127825 */ /* 0x002fc800078e0242 */
[----:B0-----:R-:W-:-:S04]  /*6050*/  IMAD.WIDE R20, R4, 0x2, R64 ;  /* 0x0000000204147825 */ /* 0x001fc800078e0240 */
[----:B----4-:R-:W-:Y:S01]  /*6060*/  IMAD.WIDE R16, R5, 0x2, R64 ;  /* 0x0000000205107825 */ /* 0x010fe200078e0240 */
[----:B------:R-:W-:Y:S03]  /*6070*/  STL [R1+0x1708], R23 ;  /* 0x0017081701007387 */ /* 0x000fe60000100800 */
[----:B------:R-:W-:Y:S01]  /*6080*/  VIADD R4, R56, 0xffffffc2 ;  /* 0xffffffc238047836 */ /* 0x000fe20000000000 */
[----:B------:R-:W4:Y:S01]  /*6090*/  @!P0 LDG.E.U16 R26, desc[UR20][R18.64] ;  /* 0x00000014121a8981 */ /* 0x000f22000c1e1500 */
[----:B------:R-:W-:-:S03]  /*60a0*/  PRMT R27, RZ, 0x7610, R27 ;  /* 0x00007610ff1b7816 */ /* 0x000fc6000000001b */
[----:B------:R-:W4:Y:S01]  /*60b0*/  @!P0 LDG.E.U16 R29, desc[UR20][R16.64] ;  /* 0x00000014101d8981 */ /* 0x000f22000c1e1500 */
[----:B------:R-:W-:Y:S01]  /*60c0*/  ISETP.GE.U32.AND P0, PT, R4, 0x7fffff43, PT ;  /* 0x7fffff430400780c */ /* 0x000fe20003f06070 */
[----:B------:R-:W-:Y:S02]  /*60d0*/  IMAD R4, R62, 0x2d, RZ ;  /* 0x0000002d3e047824 */ /* 0x000fe400078e02ff */
[----:B------:R-:W-:Y:S01]  /*60e0*/  STL [R1+0x4cc], R7 ;  /* 0x0004cc0701007387 */ /* 0x000fe20000100800 */
[----:B------:R-:W-:-:S03]  /*60f0*/  PRMT R28, RZ, 0x7610, R28 ;  /* 0x00007610ff1c7816 */ /* 0x000fc6000000001c */
[----:B------:R0:W4:Y:S04]  /*6100*/  @!P5 LDG.E.U16 R27, desc[UR20][R20.64] ;  /* 0x00000014141bd981 */ /* 0x000128000c1e1500 */
[----:B---3--:R-:W-:Y:S04]  /*6110*/  STL [R1+0x170c], R22 ;  /* 0x00170c1601007387 */ /* 0x008fe80000100800 */
[----:B------:R-:W-:Y:S04]  /*6120*/  STL.64 [R1+0x4e8], R32 ;  /* 0x0004e82001007387 */ /* 0x000fe80000100a00 */
[----:B------:R-:W-:Y:S04]  /*6130*/  STL.64 [R1+0x4e0], R20 ;  /* 0x0004e01401007387 */ /* 0x000fe80000100a00 */
[----:B--2---:R1:W-:Y:S02]  /*6140*/  STL.64 [R1+0x1740], R24 ;  /* 0x0017401801007387 */ /* 0x0043e40000100a00 */
[----:B-1----:R-:W-:-:S05]  /*6150*/  IMAD.WIDE R24, R4, 0x2, R66 ;  /* 0x0000000204187825 */ /* 0x002fca00078e0242 */
[----:B------:R1:W2:Y:S01]  /*6160*/  @!P6 LDG.E.U16 R28, desc[UR20][R24.64] ;  /* 0x00000014181ce981 */ /* 0x0002a2000c1e1500 */
[----:B------:R-:W-:Y:S01]  /*6170*/  VIADD R6, R56, 0xffffffca ;  /* 0xffffffca38067836 */ /* 0x000fe20000000000 */
[----:B------:R-:W-:-:S04]  /*6180*/  PRMT R31, RZ, 0x7610, R31 ;  /* 0x00007610ff1f7816 */ /* 0x000fc8000000001f */
[----:B------:R-:W-:Y:S01]  /*6190*/  ISETP.GE.U32.AND P5, PT, R6, 0x7fffff4b, PT ;  /* 0x7fffff4b0600780c */ /* 0x000fe20003fa6070 */
[----:B------:R-:W-:Y:S01]  /*61a0*/  IMAD R5, R62, 0x35, RZ ;  /* 0x000000353e057824 */ /* 0x000fe200078e02ff */
[----:B------:R3:W-:Y:S01]  /*61b0*/  STL.64 [R1+0x468], R18 ;  /* 0x0004681201007387 */ /* 0x0007e20000100a00 */
[----:B0-----:R-:W-:Y:S01]  /*61c0*/  IMAD.WIDE R20, R4, 0x2, R64 ;  /* 0x0000000204147825 */ /* 0x001fe200078e0240 */
[----:B------:R-:W-:Y:S02]  /*61d0*/  PRMT R41, RZ, 0x7610, R41 ;  /* 0x00007610ff297816 */ /* 0x000fe40000000029 */
[----:B------:R0:W-:Y:S01]  /*61e0*/  STL.64 [R1+0x460], R16 ;  /* 0x0004601001007387 */ /* 0x0001e20000100a00 */
[C---:B------:R-:W-:Y:S01]  /*61f0*/  VIADD R6, R56.reuse, 0xffffffba ;  /* 0xffffffba38067836 */ /* 0x040fe20000000000 */
[----:B------:R-:W-:Y:S01]  /*6200*/  PRMT R42, RZ, 0x7610, R42 ;  /* 0x00007610ff2a7816 */ /* 0x000fe2000000002a */
[----:B------:R-:W-:Y:S01]  /*6210*/  VIADD R4, R56, 0xffffffb2 ;  /* 0xffffffb238047836 */ /* 0x000fe20000000000 */
[----:B------:R1:W2:Y:S01]  /*6220*/  @!P6 LDG.E.U16 R31, desc[UR20][R20.64] ;  /* 0x00000014141fe981 */ /* 0x0002a2000c1e1500 */
[----:B---3--:R-:W-:Y:S01]  /*6230*/  IMAD.WIDE R18, R5, 0x2, R66 ;  /* 0x0000000205127825 */ /* 0x008fe200078e0242 */
[----:B------:R-:W-:-:S03]  /*6240*/  ISETP.GE.U32.AND P6, PT, R6, 0x7fffff3b, PT ;  /* 0x7fffff3b0600780c */ /* 0x000fc60003fc6070 */
[----:B0-----:R-:W-:Y:S01]  /*6250*/  IMAD.WIDE R16, R5, 0x2, R64 ;  /* 0x0000000205107825 */ /* 0x001fe200078e0240 */
[----:B------:R0:W3:Y:S04]  /*6260*/  @!P5 LDG.E.U16 R41, desc[UR20][R18.64] ;  /* 0x000000141229d981 */ /* 0x0000e8000c1e1500 */
[----:B------:R0:W3:Y:S01]  /*6270*/  @!P5 LDG.E.U16 R42, desc[UR20][R16.64] ;  /* 0x00000014102ad981 */ /* 0x0000e2000c1e1500 */
[----:B------:R-:W-:Y:S01]  /*6280*/  ISETP.GE.U32.AND P5, PT, R4, 0x7fffff33, PT ;  /* 0x7fffff330400780c */ /* 0x000fe20003fa6070 */
[C---:B------:R-:W-:Y:S02]  /*6290*/  IMAD R4, R62.reuse, 0x3d, RZ ;  /* 0x0000003d3e047824 */ /* 0x040fe400078e02ff */
[----:B----4-:R-:W-:Y:S01]  /*62a0*/  STL.64 [R1+0x1758], R26 ;  /* 0x0017581a01007387 */ /* 0x010fe20000100a00 */
[----:B------:R-:W-:-:S03]  /*62b0*/  IMAD R5, R62, 0x45, RZ ;  /* 0x000000453e057824 */ /* 0x000fc600078e02ff */
[----:B------:R1:W-:Y:S01]  /*62c0*/  STL.64 [R1+0x3e8], R24 ;  /* 0x0003e81801007387 */ /* 0x0003e20000100a00 */
[----:B------:R-:W-:-:S03]  /*62d0*/  PRMT R48, RZ, 0x7610, R48 ;  /* 0x00007610ff307816 */ /* 0x000fc60000000030 */
[----:B------:R4:W-:Y:S01]  /*62e0*/  STL.64 [R1+0x3e0], R20 ;  /* 0x0003e01401007387 */ /* 0x0009e20000100a00 */
[----:B------:R-:W-:Y:S02]  /*62f0*/  PRMT R59, RZ, 0x7610, R59 ;  /* 0x00007610ff3b7816 */ /* 0x000fe4000000003b */
[----:B------:R-:W-:Y:S02]  /*6300*/  PRMT R61, RZ, 0x7610, R61 ;  /* 0x00007610ff3d7816 */ /* 0x000fe4000000003d */
[----:B------:R-:W-:Y:S01]  /*6310*/  PRMT R60, RZ, 0x7610, R60 ;  /* 0x00007610ff3c7816 */ /* 0x000fe2000000003c */
[----:B------:R-:W-:Y:S02]  /*6320*/  VIADD R6, R56, 0xffffffaa ;  /* 0xffffffaa38067836 */ /* 0x000fe40000000000 */
[----:B-1----:R-:W-:-:S04]  /*6330*/  IMAD.WIDE R24, R4, 0x2, R66 ;  /* 0x0000000204187825 */ /* 0x002fc800078e0242 */
[----:B----4-:R-:W-:Y:S01]  /*6340*/  IMAD.WIDE R20, R4, 0x2, R64 ;  /* 0x0000000204147825 */ /* 0x010fe200078e0240 */
[----:B------:R1:W4:Y:S03]  /*6350*/  @!P0 LDG.E.U16 R48, desc[UR20][R24.64] ;  /* 0x0000001418308981 */ /* 0x000326000c1e1500 */
[----:B------:R-:W-:Y:S01]  /*6360*/  VIADD R4, R56, 0xffffffa2 ;  /* 0xffffffa238047836 */ /* 0x000fe20000000000 */
[----:B------:R0:W3:Y:S01]  /*6370*/  @!P0 LDG.E.U16 R59, desc[UR20][R20.64] ;  /* 0x00000014143b8981 */ /* 0x0000e2000c1e1500 */
[----:B------:R-:W-:Y:S02]  /*6380*/  ISETP.GE.U32.AND P0, PT, R6, 0x7fffff2b, PT ;  /* 0x7fffff2b0600780c */ /* 0x000fe40003f06070 */
[----:B------:R-:W-:Y:S02]  /*6390*/  PRMT R63, RZ, 0x7610, R63 ;  /* 0x00007610ff3f7816 */ /* 0x000fe4000000003f */
[----:B------:R-:W-:Y:S01]  /*63a0*/  PRMT R85, RZ, 0x7610, R85 ;  /* 0x00007610ff557816 */ /* 0x000fe20000000055 */
[----:B------:R-:W-:Y:S01]  /*63b0*/  VIADD R6, R56, 0xffffff9a ;  /* 0xffffff9a38067836 */ /* 0x000fe20000000000 */
[----:B------:R-:W-:-:S02]  /*63c0*/  PRMT R57, RZ, 0x7610, R57 ;  /* 0x00007610ff397816 */ /* 0x000fc40000000039 */
[----:B------:R-:W-:Y:S02]  /*63d0*/  PRMT R55, RZ, 0x7610, R55 ;  /* 0x00007610ff377816 */ /* 0x000fe40000000037 */
[----:B------:R-:W-:Y:S02]  /*63e0*/  PRMT R52, RZ, 0x7610, R52 ;  /* 0x00007610ff347816 */ /* 0x000fe40000000034 */
[----:B------:R-:W-:Y:S02]  /*63f0*/  PRMT R51, RZ, 0x7610, R51 ;  /* 0x00007610ff337816 */ /* 0x000fe40000000033 */
[----:B------:R-:W-:Y:S02]  /*6400*/  PRMT R54, RZ, 0x7610, R54 ;  /* 0x00007610ff367816 */ /* 0x000fe40000000036 */
[----:B------:R-:W-:Y:S01]  /*6410*/  PRMT R53, RZ, 0x7610, R53 ;  /* 0x00007610ff357816 */ /* 0x000fe20000000035 */
[----:B------:R-:W-:Y:S02]  /*6420*/  IMAD.MOV.U32 R87, RZ, RZ, R12 ;  /* 0x000000ffff577224 */ /* 0x000fe400078e000c */
[----:B------:R-:W-:-:S02]  /*6430*/  IMAD R12, R62, 0x6d, RZ ;  /* 0x0000006d3e0c7824 */ /* 0x000fc400078e02ff */
[----:B------:R-:W-:Y:S02]  /*6440*/  IMAD.MOV.U32 R92, RZ, RZ, R15 ;  /* 0x000000ffff5c7224 */ /* 0x000fe400078e000f */
[----:B------:R-:W-:Y:S02]  /*6450*/  IMAD.MOV.U32 R93, RZ, RZ, R14 ;  /* 0x000000ffff5d7224 */ /* 0x000fe400078e000e */
[----:B------:R-:W-:Y:S01]  /*6460*/  IMAD.WIDE R14, R12, 0x2, R66 ;  /* 0x000000020c0e7825 */ /* 0x000fe200078e0242 */
[----:B------:R-:W-:-:S03]  /*6470*/  PRMT R45, RZ, 0x7610, R45 ;  /* 0x00007610ff2d7816 */ /* 0x000fc6000000002d */
[----:B------:R-:W-:Y:S01]  /*6480*/  IMAD.MOV.U32 R80, RZ, RZ, R8 ;  /* 0x000000ffff507224 */ /* 0x000fe200078e0008 */
[----:B------:R-:W-:Y:S01]  /*6490*/  PRMT R44, RZ, 0x7610, R44 ;  /* 0x00007610ff2c7816 */ /* 0x000fe2000000002c */
[----:B------:R-:W-:Y:S02]  /*64a0*/  IMAD.MOV.U32 R88, RZ, RZ, R13 ;  /* 0x000000ffff587224 */ /* 0x000fe400078e000d */
[----:B------:R-:W-:Y:S02]  /*64b0*/  IMAD R8, R62, 0x75, RZ ;  /* 0x000000753e087824 */ /* 0x000fe400078e02ff */
[----:B------:R-:W-:Y:S01]  /*64c0*/  IMAD.WIDE R12, R12, 0x2, R64 ;  /* 0x000000020c0c7825 */ /* 0x000fe200078e0240 */
[----:B------:R-:W-:Y:S02]  /*64d0*/  PRMT R49, RZ, 0x7610, R49 ;  /* 0x00007610ff317816 */ /* 0x000fe40000000031 */
[----:B------:R-:W-:Y:S01]  /*64e0*/  PRMT R46, RZ, 0x7610, R46 ;  /* 0x00007610ff2e7816 */ /* 0x000fe2000000002e */
[----:B------:R-:W-:Y:S01]  /*64f0*/  IMAD.MOV.U32 R91, RZ, RZ, R71 ;  /* 0x000000ffff5b7224 */ /* 0x000fe200078e0047 */
[----:B------:R-:W-:Y:S01]  /*6500*/  IADD3 R71, PT, PT, R56, -0xf, RZ ;  /* 0xfffffff138477810 */ /* 0x000fe20007ffe0ff */
[----:B------:R-:W-:-:S02]  /*6510*/  IMAD.MOV.U32 R86, RZ, RZ, R11 ;  /* 0x000000ffff567224 */ /* 0x000fc400078e000b */
[----:B------:R-:W-:Y:S02]  /*6520*/  IMAD.MOV.U32 R84, RZ, RZ, R10 ;  /* 0x000000ffff547224 */ /* 0x000fe400078e000a */
[----:B------:R-:W-:Y:S02]  /*6530*/  IMAD.MOV.U32 R81, RZ, RZ, R9 ;  /* 0x000000ffff517224 */ /* 0x000fe400078e0009 */
[----:B------:R-:W-:-:S04]  /*6540*/  IMAD.WIDE R10, R8, 0x2, R66 ;  /* 0x00000002080a7825 */ /* 0x000fc800078e0242 */
[----:B------:R-:W-:Y:S02]  /*6550*/  IMAD.MOV.U32 R89, RZ, RZ, R72 ;  /* 0x000000ffff597224 */ /* 0x000fe400078e0048 */
[----:B------:R-:W-:-:S04]  /*6560*/  IMAD.WIDE R8, R8, 0x2, R64 ;  /* 0x0000000208087825 */ /* 0x000fc800078e0240 */
[C---:B------:R-:W-:Y:S01]  /*6570*/  VIADD R72, R56.reuse, 0xfffffff9 ;  /* 0xfffffff938487836 */ /* 0x040fe20000000000 */
[----:B------:R-:W-:Y:S02]  /*6580*/  PRMT R39, RZ, 0x7610, R39 ;  /* 0x00007610ff277816 */ /* 0x000fe40000000027 */
[----:B------:R-:W-:Y:S02]  /*6590*/  PRMT R38, RZ, 0x7610, R38 ;  /* 0x00007610ff267816 */ /* 0x000fe40000000026 */
[----:B------:R-:W-:Y:S02]  /*65a0*/  PRMT R43, RZ, 0x7610, R43 ;  /* 0x00007610ff2b7816 */ /* 0x000fe4000000002b */
[----:B------:R-:W-:Y:S01]  /*65b0*/  PRMT R40, RZ, 0x7610, R40 ;  /* 0x00007610ff287816 */ /* 0x000fe20000000028 */
[----:B------:R-:W-:Y:S01]  /*65c0*/  IMAD.MOV.U32 R90, RZ, RZ, R73 ;  /* 0x000000ffff5a7224 */ /* 0x000fe200078e0049 */
[----:B------:R-:W-:Y:S01]  /*65d0*/  PRMT R83, RZ, 0x7610, R83 ;  /* 0x00007610ff537816 */ /* 0x000fe20000000053 */
[----:B------:R-:W-:Y:S01]  /*65e0*/  VIADD R73, R56, 0xffffffe9 ;  /* 0xffffffe938497836 */ /* 0x000fe20000000000 */
[----:B------:R-:W-:-:S02]  /*65f0*/  PRMT R23, RZ, 0x7610, R23 ;  /* 0x00007610ff177816 */ /* 0x000fc40000000017 */
[----:B------:R-:W-:Y:S02]  /*6600*/  PRMT R37, RZ, 0x7610, R37 ;  /* 0x00007610ff257816 */ /* 0x000fe40000000025 */
[----:B------:R-:W-:Y:S01]  /*6610*/  PRMT R36, RZ, 0x7610, R36 ;  /* 0x00007610ff247816 */ /* 0x000fe20000000024 */
[----:B--2---:R-:W-:Y:S04]  /*6620*/  STL.64 [R1+0x1760], R28 ;  /* 0x0017601c01007387 */ /* 0x004fe80000100a00 */
[----:B------:R0:W-:Y:S04]  /*6630*/  STL.64 [R1+0x368], R18 ;  /* 0x0003681201007387 */ /* 0x0001e80000100a00 */
[----:B------:R2:W-:Y:S01]  /*6640*/  STL.64 [R1+0x360], R16 ;  /* 0x0003601001007387 */ /* 0x0005e20000100a00 */
[----:B0-----:R-:W-:-:S04]  /*6650*/  IMAD.WIDE R18, R5, 0x2, R66 ;  /* 0x0000000205127825 */ /* 0x001fc800078e0242 */
[----:B--2---:R-:W-:Y:S01]  /*6660*/  IMAD.WIDE R16, R5, 0x2, R64 ;  /* 0x0000000205107825 */ /* 0x004fe200078e0240 */
[----:B------:R0:W2:Y:S04]  /*6670*/  @!P6 LDG.E.U16 R61, desc[UR20][R18.64] ;  /* 0x00000014123de981 */ /* 0x0000a8000c1e1500 */
[----:B------:R0:W2:Y:S01]  /*6680*/  @!P6 LDG.E.U16 R60, desc[UR20][R16.64] ;  /* 0x00000014103ce981 */ /* 0x0000a2000c1e1500 */
[----:B------:R-:W-:Y:S01]  /*6690*/  ISETP.GE.U32.AND P6, PT, R4, 0x7fffff23, PT ;  /* 0x7fffff230400780c */ /* 0x000fe20003fc6070 */
[C---:B------:R-:W-:Y:S02]  /*66a0*/  IMAD R4, R62.reuse, 0x4d, RZ ;  /* 0x0000004d3e047824 */ /* 0x040fe400078e02ff */
[----:B------:R1:W-:Y:S01]  /*66b0*/  STL.64 [R1+0x2e0], R24 ;  /* 0x0002e01801007387 */ /* 0x0003e20000100a00 */
[----:B------:R-:W-:-:S03]  /*66c0*/  IMAD R5, R62, 0x55, RZ ;  /* 0x000000553e057824 */ /* 0x000fc600078e02ff */
[----:B------:R0:W-:Y:S04]  /*66d0*/  STL.64 [R1+0x2d8], R20 ;  /* 0x0002d81401007387 */ /* 0x0001e80000100a00 */
[----:B------:R0:W-:Y:S01]  /*66e0*/  STL.64 [R1+0x260], R18 ;  /* 0x0002601201007387 */ /* 0x0001e20000100a00 */
[----:B-1----:R-:W-:-:S03]  /*66f0*/  IMAD.WIDE R24, R4, 0x2, R66 ;  /* 0x0000000204187825 */ /* 0x002fc600078e0242 */
[----:B------:R1:W-:Y:S01]  /*6700*/  STL.64 [R1+0x258], R16 ;  /* 0x0002581001007387 */ /* 0x0003e20000100a00 */
[----:B0-----:R-:W-:-:S03]  /*6710*/  IMAD.WIDE R20, R4, 0x2, R64 ;  /* 0x0000000204147825 */ /* 0x001fc600078e0240 */
[----:B------:R0:W2:Y:S01]  /*6720*/  @!P5 LDG.E.U16 R63, desc[UR20][R24.64] ;  /* 0x00000014183fd981 */ /* 0x0000a2000c1e1500 */
[----:B------:R-:W-:-:S03]  /*6730*/  IMAD.WIDE R18, R5, 0x2, R66 ;  /* 0x0000000205127825 */ /* 0x000fc600078e0242 */
[----:B------:R0:W2:Y:S01]  /*6740*/  @!P5 LDG.E.U16 R85, desc[UR20][R20.64] ;  /* 0x000000141455d981 */ /* 0x0000a2000c1e1500 */
[----:B------:R-:W-:Y:S01]  /*6750*/  ISETP.GE.U32.AND P5, PT, R6, 0x7fffff1b, PT ;  /* 0x7fffff1b0600780c */ /* 0x000fe20003fa6070 */
[----:B------:R-:W-:Y:S02]  /*6760*/  VIADD R4, R56, 0xffffff92 ;  /* 0xffffff9238047836 */ /* 0x000fe40000000000 */
[----:B------:R0:W2:Y:S01]  /*6770*/  @!P0 LDG.E.U16 R57, desc[UR20][R18.64] ;  /* 0x0000001412398981 */ /* 0x0000a2000c1e1500 */
[----:B-1----:R-:W-:-:S03]  /*6780*/  IMAD.WIDE R16, R5, 0x2, R64 ;  /* 0x0000000205107825 */ /* 0x002fc600078e0240 */
[----:B------:R0:W-:Y:S01]  /*6790*/  STL.64 [R1+0x1e0], R24 ;  /* 0x0001e01801007387 */ /* 0x0001e20000100a00 */
[----:B------:R-:W-:-:S03]  /*67a0*/  IMAD R5, R62, 0x65, RZ ;  /* 0x000000653e057824 */ /* 0x000fc600078e02ff */
[----:B------:R1:W2:Y:S01]  /*67b0*/  @!P0 LDG.E.U16 R55, desc[UR20][R16.64] ;  /* 0x0000001410378981 */ /* 0x0002a2000c1e1500 */
[----:B------:R-:W-:Y:S01]  /*67c0*/  ISETP.GE.U32.AND P0, PT, R4, 0x7fffff13, PT ;  /* 0x7fffff130400780c */ /* 0x000fe20003f06070 */
[----:B------:R-:W-:Y:S02]  /*67d0*/  IMAD R4, R62, 0x5d, RZ ;  /* 0x0000005d3e047824 */ /* 0x000fe400078e02ff */
[----:B------:R1:W-:Y:S04]  /*67e0*/  STL.64 [R1+0x1d8], R20 ;  /* 0x0001d81401007387 */ /* 0x0003e80000100a00 */
[----:B------:R3:W-:Y:S01]  /*67f0*/  STL.64 [R1+0x160], R18 ;  /* 0x0001601201007387 */ /* 0x0007e20000100a00 */
[----:B0-----:R-:W-:-:S03]  /*6800*/  IMAD.WIDE R24, R4, 0x2, R66 ;  /* 0x0000000204187825 */ /* 0x001fc600078e0242 */
[----:B------:R0:W-:Y:S01]  /*6810*/  STL.64 [R1+0x158], R16 ;  /* 0x0001581001007387 */ /* 0x0001e20000100a00 */
[----:B-1----:R-:W-:Y:S01]  /*6820*/  IMAD.WIDE R20, R4, 0x2, R64 ;  /* 0x0000000204147825 */ /* 0x002fe200078e0240 */
[----:B------:R-:W-:Y:S02]  /*6830*/  IADD3 R6, PT, PT, R56, -0x76, RZ ;  /* 0xffffff8a38067810 */ /* 0x000fe40007ffe0ff */
[----:B------:R1:W2:Y:S01]  /*6840*/  @!P6 LDG.E.U16 R54, desc[UR20][R24.64] ;  /* 0x000000141836e981 */ /* 0x0002a2000c1e1500 */
[----:B---3--:R-:W-:-:S03]  /*6850*/  IMAD.WIDE R18, R5, 0x2, R66 ;  /* 0x0000000205127825 */ /* 0x008fc600078e0242 */
[----:B------:R3:W2:Y:S01]  /*6860*/  @!P6 LDG.E.U16 R53, desc[UR20][R20.64] ;  /* 0x000000141435e981 */ /* 0x0006a2000c1e1500 */
[----:B0-----:R-:W-:-:S03]  /*6870*/  IMAD.WIDE R16, R5, 0x2, R64 ;  /* 0x0000000205107825 */ /* 0x001fc600078e0240 */
[----:B------:R0:W2:Y:S01]  /*6880*/  @!P5 LDG.E.U16 R52, desc[UR20][R18.64] ;  /* 0x000000141234d981 */ /* 0x0000a2000c1e1500 */
[----:B------:R-:W-:-:S03]  /*6890*/  VIADD R4, R56, 0xffffff82 ;  /* 0xffffff8238047836 */ /* 0x000fc60000000000 */
[----:B------:R0:W2:Y:S02]  /*68a0*/  @!P5 LDG.E.U16 R51, desc[UR20][R16.64] ;  /* 0x000000141033d981 */ /* 0x0000a4000c1e1500 */
[----:B------:R-:W-:Y:S02]  /*68b0*/  ISETP.GE.U32.AND P5, PT, R4, 0x7fffff03, PT ;  /* 0x7fffff030400780c */ /* 0x000fe40003fa6070 */
[----:B------:R1:W-:Y:S01]  /*68c0*/  STL.64 [R1+0xe0], R24 ;  /* 0x0000e01801007387 */ /* 0x0003e20000100a00 */
[----:B------:R-:W-:Y:S01]  /*68d0*/  ISETP.GE.U32.AND P6, PT, R6, 0x7fffff0b, PT ;  /* 0x7fffff0b0600780c */ /* 0x000fe20003fc6070 */
[----:B------:R-:W-:Y:S02]  /*68e0*/  IMAD R4, R62, 0x7d, RZ ;  /* 0x0000007d3e047824 */ /* 0x000fe400078e02ff */
[----:B------:R3:W-:Y:S02]  /*68f0*/  STL.64 [R1+0xd8], R20 ;  /* 0x0000d81401007387 */ /* 0x0007e40000100a00 */
[----:B------:R-:W-:-:S02]  /*6900*/  IMAD.WIDE R6, R4, 0x2, R66 ;  /* 0x0000000204067825 */ /* 0x000fc400078e0242 */
[----:B------:R0:W-:Y:S02]  /*6910*/  STL.64 [R1+0x60], R18 ;  /* 0x0000601201007387 */ /* 0x0001e40000100a00 */
[----:B------:R-:W-:Y:S02]  /*6920*/  IMAD.WIDE R4, R4, 0x2, R64 ;  /* 0x0000000204047825 */ /* 0x000fe400078e0240 */
[----:B------:R0:W-:Y:S04]  /*6930*/  STL.64 [R1+0x58], R16 ;  /* 0x0000581001007387 */ /* 0x0001e80000100a00 */
[----:B------:R-:W2:Y:S04]  /*6940*/  LDL R58, [R1+0x300] ;  /* 0x00030000013a7983 */ /* 0x000ea80000100800 */
[----:B------:R-:W-:Y:S04]  /*6950*/  STL [R1+0x1240], R14 ;  /* 0x0012400e01007387 */ /* 0x000fe80000100800 */
[----:B------:R-:W-:Y:S04]  /*6960*/  STL [R1+0x13cc], R14 ;  /* 0x0013cc0e01007387 */ /* 0x000fe80000100800 */
[----:B------:R-:W-:Y:S04]  /*6970*/  STL [R1+0x123c], R15 ;  /* 0x00123c0f01007387 */ /* 0x000fe80000100800 */
[----:B------:R-:W-:Y:S04]  /*6980*/  STL [R1+0x1680], R15 ;  /* 0x0016800f01007387 */ /* 0x000fe80000100800 */
[----:B------:R-:W-:Y:S04]  /*6990*/  STL [R1+0x1248], R12 ;  /* 0x0012480c01007387 */ /* 0x000fe80000100800 */
[----:B------:R-:W-:Y:S04]  /*69a0*/  STL [R1+0x13d8], R12 ;  /* 0x0013d80c01007387 */ /* 0x000fe80000100800 */
[----:B------:R-:W4:Y:S04]  /*69b0*/  @!P5 LDG.E.U16 R45, desc[UR20][R6.64] ;  /* 0x00000014062dd981 */ /* 0x000f28000c1e1500 */
[----:B------:R-:W4:Y:S01]  /*69c0*/  @!P5 LDG.E.U16 R44, desc[UR20][R4.64] ;  /* 0x00000014042cd981 */ /* 0x000f22000c1e1500 */
[----:B------:R-:W-:-:S03]  /*69d0*/  ISETP.GE.U32.AND P5, PT, R71, 0x7fffff72, PT ;  /* 0x7fffff724700780c */ /* 0x000fc60003fa6070 */
[----:B------:R-:W-:Y:S01]  /*69e0*/  STL [R1+0x1244], R13 ;  /* 0x0012440d01007387 */ /* 0x000fe20000100800 */
[----:B------:R-:W-:-:S03]  /*69f0*/  IMAD R71, R62, 0x6, RZ ;  /* 0x000000063e477824 */ /* 0x000fc600078e02ff */
[----:B------:R-:W-:Y:S04]  /*6a00*/  STL [R1+0x1250], R10 ;  /* 0x0012500a01007387 */ /* 0x000fe80000100800 */
[----:B------:R-:W4:Y:S04]  /*6a10*/  @!P6 LDG.E.U16 R49, desc[UR20][R10.64] ;  /* 0x000000140a31e981 */ /* 0x000f28000c1e1500 */
[----:B------:R-:W-:Y:S04]  /*6a20*/  STL [R1+0x13e8], R10 ;  /* 0x0013e80a01007387 */ /* 0x000fe80000100800 */
[----:B------:R-:W4:Y:S01]  /*6a30*/  @!P6 LDG.E.U16 R46, desc[UR20][R8.64] ;  /* 0x00000014082ee981 */ /* 0x000f22000c1e1500 */
[----:B------:R-:W-:Y:S01]  /*6a40*/  ISETP.GE.U32.AND P6, PT, R72, 0x7fffff7a, PT ;  /* 0x7fffff7a4800780c */ /* 0x000fe20003fc6070 */
[----:B------:R-:W-:-:S02]  /*6a50*/  IMAD R72, R62, 0xe, RZ ;  /* 0x0000000e3e487824 */ /* 0x000fc400078e02ff */
[----:B------:R-:W-:Y:S04]  /*6a60*/  STL [R1+0x124c], R11 ;  /* 0x00124c0b01007387 */ /* 0x000fe80000100800 */
[----:B------:R-:W-:Y:S01]  /*6a70*/  STL [R1+0x13e0], R11 ;  /* 0x0013e00b01007387 */ /* 0x000fe20000100800 */
[----:B-1----:R-:W-:-:S03]  /*6a80*/  IMAD.WIDE R24, R71, 0x2, R66 ;  /* 0x0000000247187825 */ /* 0x002fc600078e0242 */
[----:B------:R-:W-:Y:S01]  /*6a90*/  STL [R1+0x1258], R8 ;  /* 0x0012580801007387 */ /* 0x000fe20000100800 */
[----:B---3--:R-:W-:-:S03]  /*6aa0*/  IMAD.WIDE R20, R71, 0x2, R64 ;  /* 0x0000000247147825 */ /* 0x008fc600078e0240 */
[----:B------:R-:W-:Y:S01]  /*6ab0*/  STL [R1+0x13f8], R8 ;  /* 0x0013f80801007387 */ /* 0x000fe20000100800 */
[----:B0-----:R-:W-:-:S03]  /*6ac0*/  IMAD.WIDE R18, R72, 0x2, R66 ;  /* 0x0000000248127825 */ /* 0x001fc600078e0242 */
[----:B------:R-:W-:Y:S01]  /*6ad0*/  STL [R1+0x1254], R9 ;  /* 0x0012540901007387 */ /* 0x000fe20000100800 */
[----:B------:R-:W-:-:S03]  /*6ae0*/  IMAD.WIDE R16, R72, 0x2, R64 ;  /* 0x0000000248107825 */ /* 0x000fc600078e0240 */
[----:B------:R-:W-:Y:S01]  /*6af0*/  STL [R1+0x13f0], R9 ;  /* 0x0013f00901007387 */ /* 0x000fe20000100800 */
[----:B------:R-:W-:-:S03]  /*6b00*/  VIADD R71, R56, 0xfffffff8 ;  /* 0xfffffff838477836 */ /* 0x000fc60000000000 */
[----:B------:R-:W-:Y:S04]  /*6b10*/  STL [R1+0x1260], R6 ;  /* 0x0012600601007387 */ /* 0x000fe80000100800 */
[----:B------:R-:W-:Y:S04]  /*6b20*/  STL [R1+0x1504], R6 ;  /* 0x0015040601007387 */ /* 0x000fe80000100800 */
[----:B------:R-:W-:Y:S04]  /*6b30*/  STL [R1+0x125c], R7 ;  /* 0x00125c0701007387 */ /* 0x000fe80000100800 */
[----:B------:R-:W-:Y:S04]  /*6b40*/  STL [R1+0x1400], R7 ;  /* 0x0014000701007387 */ /* 0x000fe80000100800 */
[----:B------:R-:W-:Y:S04]  /*6b50*/  STL [R1+0x1268], R4 ;  /* 0x0012680401007387 */ /* 0x000fe80000100800 */
[----:B------:R-:W3:Y:S04]  /*6b60*/  @!P5 LDG.E.U16 R39, desc[UR20][R18.64] ;  /* 0x000000141227d981 */ /* 0x000ee8000c1e1500 */
[----:B------:R-:W3:Y:S01]  /*6b70*/  @!P5 LDG.E.U16 R38, desc[UR20][R16.64] ;  /* 0x000000141026d981 */ /* 0x000ee2000c1e1500 */
[----:B------:R-:W-:-:S03]  /*6b80*/  ISETP.GE.U32.AND P5, PT, R71, 0x7fffff79, PT ;  /* 0x7fffff794700780c */ /* 0x000fc60003fa6070 */
[----:B------:R-:W-:Y:S04]  /*6b90*/  STL [R1+0x151c], R4 ;  /* 0x00151c0401007387 */ /* 0x000fe80000100800 */
[----:B------:R-:W-:Y:S04]  /*6ba0*/  STL [R1+0x1264], R5 ;  /* 0x0012640501007387 */ /* 0x000fe80000100800 */
[----:B------:R-:W-:Y:S04]  /*6bb0*/  STL [R1+0x150c], R5 ;  /* 0x00150c0501007387 */ /* 0x000fe80000100800 */
[----:B------:R0:W-:Y:S04]  /*6bc0*/  STL.64 [R1+0x658], R24 ;  /* 0x0006581801007387 */ /* 0x0001e80000100a00 */
[----:B------:R0:W3:Y:S04]  /*6bd0*/  @!P6 LDG.E.U16 R43, desc[UR20][R24.64] ;  /* 0x00000014182be981 */ /* 0x0000e8000c1e1500 */
[----:B------:R1:W-:Y:S04]  /*6be0*/  STL.64 [R1+0x650], R20 ;  /* 0x0006501401007387 */ /* 0x0003e80000100a00 */
[----:B------:R1:W3:Y:S01]  /*6bf0*/  @!P6 LDG.E.U16 R40, desc[UR20][R20.64] ;  /* 0x000000141428e981 */ /* 0x0002e2000c1e1500 */
[----:B0-----:R-:W-:Y:S01]  /*6c00*/  IMAD R24, R62, 0x7, RZ ;  /* 0x000000073e187824 */ /* 0x001fe200078e02ff */
[----:B------:R-:W-:-:S02]  /*6c10*/  ISETP.GE.U32.AND P6, PT, R73, 0x7fffff6a, PT ;  /* 0x7fffff6a4900780c */ /* 0x000fc40003fc6070 */
[----:B------:R0:W-:Y:S01]  /*6c20*/  STL.64 [R1+0x5d8], R18 ;  /* 0x0005d81201007387 */ /* 0x0001e20000100a00 */
[----:B-1----:R-:W-:-:S04]  /*6c30*/  IMAD.WIDE R20, R24, 0x2, R66 ;  /* 0x0000000218147825 */ /* 0x002fc800078e0242 */
[----:B------:R-:W-:Y:S01]  /*6c40*/  IMAD.WIDE R24, R24, 0x2, R64 ;  /* 0x0000000218187825 */ /* 0x000fe200078e0240 */
[----:B------:R-:W3:Y:S03]  /*6c50*/  @!P5 LDG.E.U16 R83, desc[UR20][R20.64] ;  /* 0x000000141453d981 */ /* 0x000ee6000c1e1500 */
[----:B0-----:R-:W-:Y:S01]  /*6c60*/  IMAD R19, R62, 0x16, RZ ;  /* 0x000000163e137824 */ /* 0x001fe200078e02ff */
[----:B------:R0:W4:Y:S03]  /*6c70*/  @!P5 LDG.E.U16 R23, desc[UR20][R24.64] ;  /* 0x000000141817d981 */ /* 0x000126000c1e1500 */
[C---:B------:R-:W-:Y:S01]  /*6c80*/  IMAD.WIDE R28, R19.reuse, 0x2, R66 ;  /* 0x00000002131c7825 */ /* 0x040fe200078e0242 */
[----:B------:R-:W-:Y:S03]  /*6c90*/  STL.64 [R1+0x5d0], R16 ;  /* 0x0005d01001007387 */ /* 0x000fe60000100a00 */
[----:B------:R-:W-:Y:S01]  /*6ca0*/  IMAD.WIDE R26, R19, 0x2, R64 ;  /* 0x00000002131a7825 */ /* 0x000fe200078e0240 */
[----:B------:R1:W-:Y:S04]  /*6cb0*/  STL.64 [R1+0x558], R28 ;  /* 0x0005581c01007387 */ /* 0x0003e80000100a00 */
[----:B------:R0:W-:Y:S04]  /*6cc0*/  STL.64 [R1+0x550], R26 ;  /* 0x0005501a01007387 */ /* 0x0001e80000100a00 */
[----:B------:R-:W4:Y:S04]  /*6cd0*/  @!P6 LDG.E.U16 R37, desc[UR20][R28.64] ;  /* 0x000000141c25e981 */ /* 0x000f28000c1e1500 */
[----:B------:R-:W4:Y:S04]  /*6ce0*/  @!P6 LDG.E.U16 R36, desc[UR20][R26.64] ;  /* 0x000000141a24e981 */ /* 0x000f28000c1e1500 */
[----:B-1----:R-:W4:Y:S04]  /*6cf0*/  LDL.LU.64 R28, [R1+0x1760] ;  /* 0x00176000011c7983 */ /* 0x002f280000300a00 */
[----:B0-----:R-:W4:Y:S04]  /*6d00*/  LDL.LU.64 R26, [R1+0x1758] ;  /* 0x00175800011a7983 */ /* 0x001f280000300a00 */
[----:B------:R0:W-:Y:S04]  /*6d10*/  STL.64 [R1+0x648], R20 ;  /* 0x0006481401007387 */ /* 0x0001e80000100a00 */
[----:B------:R1:W-:Y:S04]  /*6d20*/  STL.64 [R1+0x640], R24 ;  /* 0x0006401801007387 */ /* 0x0003e80000100a00 */
[----:B0-----:R-:W4:Y:S01]  /*6d30*/  LDL.LU.64 R20, [R1+0x1750] ;  /* 0x0017500001147983 */ /* 0x001f220000300a00 */
[----:B------:R-:W-:-:S02]  /*6d40*/  PRMT R50, RZ, 0x7610, R50 ;  /* 0x00007610ff327816 */ /* 0x000fc40000000032 */
[----:B------:R-:W-:-:S04]  /*6d50*/  PRMT R47, RZ, 0x7610, R47 ;  /* 0x00007610ff2f7816 */ /* 0x000fc8000000002f */
[----:B------:R-:W4:Y:S04]  /*6d60*/  @!P0 LDG.E.U16 R50, desc[UR20][R14.64] ;  /* 0x000000140e328981 */ /* 0x000f28000c1e1500 */
[----:B------:R-:W4:Y:S01]  /*6d70*/  @!P0 LDG.E.U16 R47, desc[UR20][R12.64] ;  /* 0x000000140c2f8981 */ /* 0x000f22000c1e1500 */
[----:B------:R-:W-:-:S13]  /*6d80*/  ISETP.GT.U32.AND P0, PT, R2, R69, PT ;  /* 0x000000450200720c */ /* 0x000fda0003f04070 */
[----:B------:R-:W-:-:S05]  /*6d90*/  @!P0 IMAD.IADD R69, R69, 0x1, -R2 ;  /* 0x0000000145458824 */ /* 0x000fca00078e0a02 */
[----:B------:R-:W-:-:S13]  /*6da0*/  ISETP.GT.U32.AND P0, PT, R2, R69, PT ;  /* 0x000000450200720c */ /* 0x000fda0003f04070 */
[----:B------:R-:W-:Y:S01]  /*6db0*/  @!P0 IMAD.IADD R69, R69, 0x1, -R2 ;  /* 0x0000000145458824 */ /* 0x000fe200078e0a02 */
[----:B------:R-:W-:Y:S01]  /*6dc0*/  ISETP.GT.U32.AND P0, PT, R2, R68, PT ;  /* 0x000000440200720c */ /* 0x000fe20003f04070 */
[----:B------:R-:W-:Y:S02]  /*6dd0*/  IMAD.MOV.U32 R35, RZ, RZ, R80 ;  /* 0x000000ffff237224 */ /* 0x000fe400078e0050 */
[----:B------:R-:W-:Y:S02]  /*6de0*/  IMAD.MOV.U32 R80, RZ, RZ, R88 ;  /* 0x000000ffff507224 */ /* 0x000fe400078e0058 */
[----:B------:R-:W-:-:S08]  /*6df0*/  IMAD.MOV.U32 R88, RZ, RZ, R89 ;  /* 0x000000ffff587224 */ /* 0x000fd000078e0059 */
[----:B------:R-:W-:Y:S01]  /*6e00*/  @!P0 IMAD.IADD R68, R68, 0x1, -R2 ;  /* 0x0000000144448824 */ /* 0x000fe200078e0a02 */
[C---:B------:R-:W-:Y:S01]  /*6e10*/  ISETP.GT.U32.AND P0, PT, R2.reuse, R3, PT ;  /* 0x000000030200720c */ /* 0x040fe20003f04070 */
[----:B------:R-:W-:Y:S01]  /*6e20*/  IMAD.MOV.U32 R89, RZ, RZ, R78 ;  /* 0x000000ffff597224 */ /* 0x000fe200078e004e */
[----:B------:R-:W-:Y:S01]  /*6e30*/  ISETP.GT.U32.AND P5, PT, R2, R70, PT ;  /* 0x000000460200720c */ /* 0x000fe20003fa4070 */
[----:B------:R-:W-:Y:S02]  /*6e40*/  IMAD.MOV.U32 R34, RZ, RZ, R74 ;  /* 0x000000ffff227224 */ /* 0x000fe400078e004a */
[----:B------:R-:W-:Y:S02]  /*6e50*/  IMAD.MOV.U32 R30, RZ, RZ, R87 ;  /* 0x000000ffff1e7224 */ /* 0x000fe400078e0057 */
[----:B------:R-:W-:Y:S02]  /*6e60*/  IMAD.MOV.U32 R87, RZ, RZ, R90 ;  /* 0x000000ffff577224 */ /* 0x000fe400078e005a */
[----:B------:R-:W-:-:S02]  /*6e70*/  IMAD.MOV.U32 R33, RZ, RZ, R86 ;  /* 0x000000ffff217224 */ /* 0x000fc400078e0056 */
[----:B------:R-:W-:Y:S02]  /*6e80*/  IMAD.MOV.U32 R90, RZ, RZ, R76 ;  /* 0x000000ffff5a7224 */ /* 0x000fe400078e004c */
[----:B------:R-:W-:Y:S01]  /*6e90*/  @!P0 IADD3 R3, PT, PT, R3, -R2, RZ ;  /* 0x8000000203038210 */ /* 0x000fe20007ffe0ff */
[----:B------:R-:W-:Y:S02]  /*6ea0*/  IMAD.MOV.U32 R32, RZ, RZ, R81 ;  /* 0x000000ffff207224 */ /* 0x000fe400078e0051 */
[----:B------:R-:W-:Y:S01]  /*6eb0*/  IMAD.MOV.U32 R19, RZ, RZ, R33 ;  /* 0x000000ffff137224 */ /* 0x000fe200078e0021 */
[----:B------:R-:W-:Y:S01]  /*6ec0*/  ISETP.GT.U32.AND P6, PT, R2, R3, PT ;  /* 0x000000030200720c */ /* 0x000fe20003fc4070 */
[----:B------:R-:W-:Y:S02]  /*6ed0*/  IMAD.MOV.U32 R33, RZ, RZ, R32 ;  /* 0x000000ffff217224 */ /* 0x000fe400078e0020 */
[----:B------:R-:W-:Y:S02]  /*6ee0*/  IMAD.MOV.U32 R32, RZ, RZ, R69 ;  /* 0x000000ffff207224 */ /* 0x000fe400078e0045 */
[----:B------:R-:W-:-:S02]  /*6ef0*/  @!P5 IMAD.IADD R70, R70, 0x1, -R2 ;  /* 0x000000014646d824 */ /* 0x000fc400078e0a02 */
[C---:B--2---:R-:W-:Y:S02]  /*6f00*/  VIADD R78, R58.reuse, 0x8 ;  /* 0x000000083a4e7836 */ /* 0x044fe40000000000 */
[----:B------:R-:W-:-:S03]  /*6f10*/  VIADD R76, R58, 0x6 ;  /* 0x000000063a4c7836 */ /* 0x000fc60000000000 */
[----:B------:R-:W-:Y:S02]  /*6f20*/  IABS R74, R78 ;  /* 0x0000004e004a7213 */ /* 0x000fe40000000000 */
[----:B------:R-:W-:-:S03]  /*6f30*/  IABS R72, R76 ;  /* 0x0000004c00487213 */ /* 0x000fc60000000000 */
[----:B------:R-:W-:-:S04]  /*6f40*/  IMAD.HI.U32 R22, R0, R74, RZ ;  /* 0x0000004a00167227 */ /* 0x000fc800078e00ff */
[----:B------:R-:W-:Y:S02]  /*6f50*/  IMAD.MOV R69, RZ, RZ, -R22 ;  /* 0x000000ffff457224 */ /* 0x000fe400078e0a16 */
[----:B------:R-:W-:Y:S01]  /*6f60*/  IMAD.HI.U32 R17, R0, R72, RZ ;  /* 0x0000004800117227 */ /* 0x000fe200078e00ff */
[----:B------:R-:W-:-:S03]  /*6f70*/  ISETP.GT.U32.AND P5, PT, R2, R70, PT ;  /* 0x000000460200720c */ /* 0x000fc60003fa4070 */
[----:B------:R-:W-:Y:S02]  /*6f80*/  IMAD R69, R2, R69, R74 ;  /* 0x0000004502457224 */ /* 0x000fe400078e024a */
[----:B------:R-:W-:Y:S02]  /*6f90*/  VIADD R74, R56, 0xffffffe1 ;  /* 0xffffffe1384a7836 */ /* 0x000fe40000000000 */
[----:B------:R-:W-:Y:S02]  /*6fa0*/  IMAD.MOV R17, RZ, RZ, -R17 ;  /* 0x000000ffff117224 */ /* 0x000fe400078e0a11 */
[----:B------:R-:W-:Y:S01]  /*6fb0*/  @!P6 IMAD.IADD R3, R3, 0x1, -R2 ;  /* 0x000000010303e824 */ /* 0x000fe200078e0a02 */
[----:B------:R-:W-:Y:S01]  /*6fc0*/  ISETP.GE.U32.AND P6, PT, R74, 0x7fffff62, PT ;  /* 0x7fffff624a00780c */ /* 0x000fe20003fc6070 */
[C---:B------:R-:W-:Y:S01]  /*6fd0*/  IMAD R72, R2.reuse, R17, R72 ;  /* 0x0000001102487224 */ /* 0x040fe200078e0248 */
[----:B------:R-:W-:Y:S01]  /*6fe0*/  ISETP.GT.U32.AND P0, PT, R2, R68, PT ;  /* 0x000000440200720c */ /* 0x000fe20003f04070 */
[----:B------:R-:W-:-:S02]  /*6ff0*/  IMAD.MOV.U32 R17, RZ, RZ, R35 ;  /* 0x000000ffff117224 */ /* 0x000fc400078e0023 */
[----:B------:R-:W-:Y:S01]  /*7000*/  @!P3 IMAD.MOV R32, RZ, RZ, -R32 ;  /* 0x000000ffff20b224 */ /* 0x000fe200078e0a20 */
[----:B------:R-:W-:Y:S01]  /*7010*/  ISETP.GE.AND P3, PT, R75, RZ, PT ;  /* 0x000000ff4b00720c */ /* 0x000fe20003f66270 */
[----:B------:R-:W-:Y:S01]  /*7020*/  IMAD R35, R62, 0x1e, RZ ;  /* 0x0000001e3e237824 */ /* 0x000fe200078e02ff */
[----:B------:R-:W-:Y:S01]  /*7030*/  PRMT R74, RZ, 0x7610, R74 ;  /* 0x00007610ff4a7816 */ /* 0x000fe2000000004a */
[----:B------:R-:W-:Y:S02]  /*7040*/  VIADD R75, R56, 0xfffffff0 ;  /* 0xfffffff0384b7836 */ /* 0x000fe40000000000 */
[----:B------:R-:W-:-:S04]  /*7050*/  @!P5 IMAD.IADD R70, R70, 0x1, -R2 ;  /* 0x000000014646d824 */ /* 0x000fc800078e0a02 */
[----:B------:R-:W-:Y:S01]  /*7060*/  @!P0 IMAD.IADD R68, R68, 0x1, -R2 ;  /* 0x0000000144448824 */ /* 0x000fe200078e0a02 */
[----:B------:R-:W-:Y:S01]  /*7070*/  ISETP.GE.U32.AND P0, PT, R75, 0x7fffff71, PT ;  /* 0x7fffff714b00780c */ /* 0x000fe20003f06070 */
[----:B------:R-:W-:-:S04]  /*7080*/  IMAD R75, R62, 0xf, RZ ;  /* 0x0000000f3e4b7824 */ /* 0x000fc800078e02ff */
[--C-:B-1----:R-:W-:Y:S01]  /*7090*/  IMAD.WIDE R24, R75, 0x2, R66.reuse ;  /* 0x000000024b187825 */ /* 0x102fe200078e0242 */
[----:B---3--:R0:W-:Y:S04]  /*70a0*/  STL [R1+0x9bc], R83 ;  /* 0x0009bc5301007387 */ /* 0x0081e80000100800 */
[----:B0-----:R-:W2:Y:S04]  /*70b0*/  LDL.LU R83, [R1+0x1748] ;  /* 0x0017480001537983 */ /* 0x001ea80000300800 */
[----:B----4-:R0:W-:Y:S02]  /*70c0*/  STL [R1+0x9b8], R23 ;  /* 0x0009b81701007387 */ /* 0x0101e40000100800 */
[----:B0-----:R-:W-:-:S05]  /*70d0*/  IMAD.WIDE R22, R35, 0x2, R66 ;  /* 0x0000000223167825 */ /* 0x001fca00078e0242 */
[----:B------:R0:W-:Y:S04]  /*70e0*/  STL.64 [R1+0x4d8], R22 ;  /* 0x0004d81601007387 */ /* 0x0001e80000100a00 */
[----:B------:R0:W3:Y:S02]  /*70f0*/  @!P6 LDG.E.U16 R74, desc[UR20][R22.64] ;  /* 0x00000014164ae981 */ /* 0x0000e4000c1e1500 */
[----:B0-----:R-:W-:-:S04]  /*7100*/  IMAD.MOV.U32 R22, RZ, RZ, R70 ;  /* 0x000000ffff167224 */ /* 0x001fc800078e0046 */
[----:B------:R-:W-:Y:S01]  /*7110*/  @!P3 IMAD.MOV R22, RZ, RZ, -R22 ;  /* 0x000000ffff16b224 */ /* 0x000fe200078e0a16 */
[----:B------:R-:W-:Y:S02]  /*7120*/  PRMT R21, RZ, 0x7610, R21 ;  /* 0x00007610ff157816 */ /* 0x000fe40000000015 */
[----:B------:R-:W-:Y:S02]  /*7130*/  PRMT R20, RZ, 0x7610, R20 ;  /* 0x00007610ff147816 */ /* 0x000fe40000000014 */
[----:B------:R0:W-:Y:S04]  /*7140*/  STL [R1+0x874], R22 ;  /* 0x0008741601007387 */ /* 0x0001e80000100800 */
[----:B------:R-:W4:Y:S01]  /*7150*/  @!P0 LDG.E.U16 R21, desc[UR20][R24.64] ;  /* 0x0000001418158981 */ /* 0x000f22000c1e1500 */
[----:B0-----:R-:W-:-:S05]  /*7160*/  IMAD.WIDE R22, R75, 0x2, R64 ;  /* 0x000000024b167825 */ /* 0x001fca00078e0240 */
[----:B------:R0:W3:Y:S01]  /*7170*/  @!P0 LDG.E.U16 R20, desc[UR20][R22.64] ;  /* 0x0000001416148981 */ /* 0x0000e2000c1e1500 */
[----:B------:R-:W-:Y:S01]  /*7180*/  IMAD.MOV.U32 R81, RZ, RZ, R84 ;  /* 0x000000ffff517224 */ /* 0x000fe200078e0054 */
[----:B------:R-:W-:Y:S01]  /*7190*/  MOV R84, R77 ;  /* 0x0000004d00547202 */ /* 0x000fe20000000f00 */
[----:B------:R-:W-:Y:S02]  /*71a0*/  IMAD.MOV.U32 R86, RZ, RZ, R79 ;  /* 0x000000ffff567224 */ /* 0x000fe400078e004f */
[C---:B------:R-:W-:Y:S02]  /*71b0*/  VIADD R77, R58.reuse, 0x5 ;  /* 0x000000053a4d7836 */ /* 0x040fe40000000000 */
[----:B------:R-:W-:-:S03]  /*71c0*/  VIADD R79, R58, 0x7 ;  /* 0x000000073a4f7836 */ /* 0x000fc60000000000 */
[----:B------:R-:W-:Y:S02]  /*71d0*/  IABS R73, R77 ;  /* 0x0000004d00497213 */ /* 0x000fe40000000000 */
[----:B------:R-:W-:-:S03]  /*71e0*/  IABS R71, R79 ;  /* 0x0000004f00477213 */ /* 0x000fc60000000000 */
[----:B------:R-:W-:-:S04]  /*71f0*/  IMAD.HI.U32 R18, R0, R73, RZ ;  /* 0x0000004900127227 */ /* 0x000fc800078e00ff */
[----:B------:R-:W-:-:S04]  /*7200*/  IMAD.HI.U32 R16, R0, R71, RZ ;  /* 0x0000004700107227 */ /* 0x000fc800078e00ff */
[----:B------:R-:W-:Y:S02]  /*7210*/  IMAD.MOV R18, RZ, RZ, -R18 ;  /* 0x000000ffff127224 */ /* 0x000fe400078e0a12 */
[----:B------:R-:W-:Y:S02]  /*7220*/  IMAD.MOV R16, RZ, RZ, -R16 ;  /* 0x000000ffff107224 */ /* 0x000fe400078e0a10 */
[C---:B------:R-:W-:Y:S02]  /*7230*/  IMAD R73, R2.reuse, R18, R73 ;  /* 0x0000001202497224 */ /* 0x040fe400078e0249 */
[----:B------:R-:W-:Y:S02]  /*7240*/  IMAD R71, R2, R16, R71 ;  /* 0x0000001002477224 */ /* 0x000fe400078e0247 */
[----:B------:R-:W-:Y:S02]  /*7250*/  IMAD.MOV.U32 R18, RZ, RZ, R33 ;  /* 0x000000ffff127224 */ /* 0x000fe400078e0021 */
[----:B------:R-:W-:-:S02]  /*7260*/  IMAD.MOV.U32 R16, RZ, RZ, R34 ;  /* 0x000000ffff107224 */ /* 0x000fc400078e0022 */
[----:B------:R-:W-:Y:S01]  /*7270*/  IMAD.MOV.U32 R34, RZ, RZ, R68 ;  /* 0x000000ffff227224 */ /* 0x000fe200078e0044 */
[----:B------:R-:W-:Y:S01]  /*7280*/  IADD3 R68, PT, PT, R56, -0x18, RZ ;  /* 0xffffffe838447810 */ /* 0x000fe20007ffe0ff */
[----:B------:R-:W-:Y:S01]  /*7290*/  IMAD.MOV.U32 R33, RZ, RZ, R3 ;  /* 0x000000ffff217224 */ /* 0x000fe200078e0003 */
[----:B------:R1:W-:Y:S03]  /*72a0*/  STL.64 [R1+0x5c8], R24 ;  /* 0x0005c81801007387 */ /* 0x0003e60000100a00 */
[----:B------:R-:W-:Y:S01]  /*72b0*/  @!P2 IMAD.MOV R33, RZ, RZ, -R33 ;  /* 0x000000ffff21a224 */ /* 0x000fe200078e0a21 */
[----:B------:R-:W-:Y:S01]  /*72c0*/  ISETP.GE.U32.AND P2, PT, R68, 0x7fffff69, PT ;  /* 0x7fffff694400780c */ /* 0x000fe20003f46070 */
[----:B------:R0:W-:Y:S01]  /*72d0*/  STL.64 [R1+0x5c0], R22 ;  /* 0x0005c01601007387 */ /* 0x0001e20000100a00 */
[----:B------:R-:W-:Y:S01]  /*72e0*/  IMAD R75, R62, 0x17, RZ ;  /* 0x000000173e4b7824 */ /* 0x000fe200078e02ff */
[----:B------:R-:W-:-:S02]  /*72f0*/  PRMT R13, RZ, 0x7610, R13 ;  /* 0x00007610ff0d7816 */ /* 0x000fc4000000000d */
[----:B-1----:R-:W3:Y:S01]  /*7300*/  LDL.LU.64 R24, [R1+0x1740] ;  /* 0x0017400001187983 */ /* 0x002ee20000300a00 */
[----:B0-----:R-:W-:-:S07]  /*7310*/  IMAD.WIDE R22, R75, 0x2, R64 ;  /* 0x000000024b167825 */ /* 0x001fce00078e0240 */
[----:B------:R0:W3:Y:S01]  /*7320*/  @!P2 LDG.E.U16 R13, desc[UR20][R22.64] ;  /* 0x00000014160da981 */ /* 0x0000e2000c1e1500 */
[----:B--2---:R-:W-:-:S03]  /*7330*/  PRMT R83, RZ, 0x7610, R83 ;  /* 0x00007610ff537816 */ /* 0x004fc60000000053 */
[----:B----4-:R1:W-:Y:S02]  /*7340*/  STL [R1+0x9b4], R21 ;  /* 0x0009b41501007387 */ /* 0x0103e40000100800 */
[----:B-1----:R-:W-:Y:S02]  /*7350*/  IMAD.MOV.U32 R21, RZ, RZ, R30 ;  /* 0x000000ffff157224 */ /* 0x002fe400078e001e */
[----:B---3--:R1:W-:Y:S01]  /*7360*/  STL [R1+0x9b0], R20 ;  /* 0x0009b01401007387 */ /* 0x0083e20000100800 */
[----:B------:R-:W-:Y:S01]  /*7370*/  MOV R30, R81 ;  /* 0x00000051001e7202 */ /* 0x000fe20000000f00 */
[----:B-1----:R-:W-:Y:S02]  /*7380*/  IMAD.MOV.U32 R20, RZ, RZ, R80 ;  /* 0x000000ffff147224 */ /* 0x002fe400078e0050 */
[----:B------:R-:W-:-:S05]  /*7390*/  IMAD.WIDE R80, R75, 0x2, R66 ;  /* 0x000000024b507825 */ /* 0x000fca00078e0242 */
[----:B------:R-:W2:Y:S01]  /*73a0*/  @!P2 LDG.E.U16 R83, desc[UR20][R80.64] ;  /* 0x000000145053a981 */ /* 0x000ea2000c1e1500 */
[----:B------:R-:W-:Y:S01]  /*73b0*/  @!P4 IMAD.MOV R34, RZ, RZ, -R34 ;  /* 0x000000ffff22c224 */ /* 0x000fe200078e0a22 */
[C---:B------:R-:W-:Y:S02]  /*73c0*/  ISETP.GT.U32.AND P4, PT, R2.reuse, R73, PT ;  /* 0x000000490200720c */ /* 0x040fe40003f84070 */
[C---:B------:R-:W-:Y:S02]  /*73d0*/  ISETP.GT.U32.AND P5, PT, R2.reuse, R72, PT ;  /* 0x000000480200720c */ /* 0x040fe40003fa4070 */
[----:B------:R-:W-:-:S09]  /*73e0*/  ISETP.GT.U32.AND P3, PT, R2, R71, PT ;  /* 0x000000470200720c */ /* 0x000fd20003f64070 */
[--C-:B------:R-:W-:Y:S02]  /*73f0*/  @!P4 IMAD.IADD R73, R73, 0x1, -R2.reuse ;  /* 0x000000014949c824 */ /* 0x100fe400078e0a02 */
[----:B------:R-:W-:-:S03]  /*7400*/  @!P5 IMAD.IADD R72, R72, 0x1, -R2 ;  /* 0x000000014848d824 */ /* 0x000fc600078e0a02 */
[C---:B------:R-:W-:Y:S02]  /*7410*/  ISETP.GT.U32.AND P4, PT, R2.reuse, R73, PT ;  /* 0x000000490200720c */ /* 0x040fe40003f84070 */
[C---:B------:R-:W-:Y:S02]  /*7420*/  ISETP.GT.U32.AND P5, PT, R2.reuse, R69, PT ;  /* 0x000000450200720c */ /* 0x040fe40003fa4070 */
[----:B------:R-:W-:Y:S01]  /*7430*/  ISETP.GT.U32.AND P0, PT, R2, R72, PT ;  /* 0x000000480200720c */ /* 0x000fe20003f04070 */
[----:B------:R1:W-:Y:S01]  /*7440*/  STL.64 [R1+0x548], R80 ;  /* 0x0005485001007387 */ /* 0x0003e20000100a00 */
[--C-:B------:R-:W-:Y:S01]  /*7450*/  @!P3 IMAD.IADD R71, R71, 0x1, -R2.reuse ;  /* 0x000000014747b824 */ /* 0x100fe200078e0a02 */
[----:B------:R-:W-:Y:S02]  /*7460*/  ISETP.GE.AND P2, PT, R76, RZ, PT ;  /* 0x000000ff4c00720c */ /* 0x000fe40003f46270 */
[----:B------:R0:W-:Y:S04]  /*7470*/  STL.64 [R1+0x540], R22 ;  /* 0x0005401601007387 */ /* 0x0001e80000100a00 */
[--C-:B------:R-:W-:Y:S01]  /*7480*/  @!P4 IMAD.IADD R73, R73, 0x1, -R2.reuse ;  /* 0x000000014949c824 */ /* 0x100fe200078e0a02 */
[----:B------:R-:W-:Y:S01]  /*7490*/  ISETP.GE.AND P4, PT, R77, RZ, PT ;  /* 0x000000ff4d00720c */ /* 0x000fe20003f86270 */
[--C-:B------:R-:W-:Y:S01]  /*74a0*/  @!P5 IMAD.IADD R69, R69, 0x1, -R2.reuse ;  /* 0x000000014545d824 */ /* 0x100fe200078e0a02 */
[----:B------:R-:W-:Y:S01]  /*74b0*/  ISETP.GT.U32.AND P3, PT, R2, R71, PT ;  /* 0x000000470200720c */ /* 0x000fe20003f64070 */
[----:B-1----:R-:W3:Y:S01]  /*74c0*/  LDL.LU.64 R80, [R1+0x1738] ;  /* 0x0017380001507983 */ /* 0x002ee20000300a00 */
[----:B------:R-:W-:Y:S01]  /*74d0*/  @!P0 IMAD.IADD R72, R72, 0x1, -R2 ;  /* 0x0000000148488824 */ /* 0x000fe200078e0a02 */
[----:B0-----:R-:W0:Y:S01]  /*74e0*/  S2R R23, SR_TID.X ;  /* 0x0000000000177919 */ /* 0x001e220000002100 */
[----:B------:R-:W-:Y:S01]  /*74f0*/  ISETP.GT.U32.AND P5, PT, R2, R69, PT ;  /* 0x000000450200720c */ /* 0x000fe20003fa4070 */
[----:B------:R-:W-:-:S06]  /*7500*/  IMAD.MOV.U32 R22, RZ, RZ, R73 ;  /* 0x000000ffff167224 */ /* 0x000fcc00078e0049 */
[----:B------:R-:W-:Y:S01]  /*7510*/  @!P4 IMAD.MOV R22, RZ, RZ, -R22 ;  /* 0x000000ffff16c224 */ /* 0x000fe200078e0a16 */
[----:B------:R-:W-:Y:S01]  /*7520*/  ISETP.GE.AND P4, PT, R79, RZ, PT ;  /* 0x000000ff4f00720c */ /* 0x000fe20003f86270 */
[----:B------:R-:W-:-:S04]  /*7530*/  @!P3 IMAD.IADD R71, R71, 0x1, -R2 ;  /* 0x000000014747b824 */ /* 0x000fc800078e0a02 */
[----:B------:R-:W-:Y:S02]  /*7540*/  @!P5 IMAD.IADD R69, R69, 0x1, -R2 ;  /* 0x000000014545d824 */ /* 0x000fe400078e0a02 */
[----:B------:R-:W-:Y:S01]  /*7550*/  IMAD.MOV.U32 R79, RZ, RZ, R86 ;  /* 0x000000ffff4f7224 */ /* 0x000fe200078e0056 */
[----:B------:R-:W-:Y:S01]  /*7560*/  MOV R86, R88 ;  /* 0x0000005800567202 */ /* 0x000fe20000000f00 */
[----:B------:R-:W-:Y:S02]  /*7570*/  IMAD.MOV.U32 R88, RZ, RZ, R93 ;  /* 0x000000ffff587224 */ /* 0x000fe400078e005d */
[----:B0-----:R-:W-:Y:S02]  /*7580*/  IMAD R77, R23, 0x80, R23 ;  /* 0x00000080174d7824 */ /* 0x001fe400078e0217 */
[----:B------:R-:W-:Y:S01]  /*7590*/  IMAD.MOV.U32 R23, RZ, RZ, R30 ;  /* 0x000000ffff177224 */ /* 0x000fe200078e001e */
[----:B--2---:R0:W-:Y:S04]  /*75a0*/  STL [R1+0x9ac], R83 ;  /* 0x0009ac5301007387 */ /* 0x0041e80000100800 */
[----:B0-----:R-:W2:Y:S04]  /*75b0*/  LDL.LU R83, [R1+0x1734] ;  /* 0x0017340001537983 */ /* 0x001ea80000300800 */
[----:B------:R0:W-:Y:S02]  /*75c0*/  STL [R1+0x9a8], R13 ;  /* 0x0009a80d01007387 */ /* 0x0001e40000100800 */
[----:B0-----:R-:W-:-:S04]  /*75d0*/  IMAD.MOV.U32 R13, RZ, RZ, R72 ;  /* 0x000000ffff0d7224 */ /* 0x001fc800078e0048 */
[----:B------:R-:W-:Y:S01]  /*75e0*/  @!P2 IMAD.MOV R13, RZ, RZ, -R13 ;  /* 0x000000ffff0da224 */ /* 0x000fe200078e0a0d */
[----:B------:R-:W-:Y:S01]  /*75f0*/  ISETP.GE.AND P2, PT, R78, RZ, PT ;  /* 0x000000ff4e00720c */ /* 0x000fe20003f46270 */
[----:B------:R0:W-:Y:S04]  /*7600*/  STL [R1+0x870], R22 ;  /* 0x0008701601007387 */ /* 0x0001e80000100800 */
[----:B------:R1:W-:Y:S01]  /*7610*/  STL [R1+0x86c], R13 ;  /* 0x00086c0d01007387 */ /* 0x0003e20000100800 */
[----:B0-----:R-:W-:Y:S02]  /*7620*/  IMAD.MOV.U32 R22, RZ, RZ, R71 ;  /* 0x000000ffff167224 */ /* 0x001fe400078e0047 */
[----:B-1----:R-:W-:Y:S02]  /*7630*/  IMAD.MOV.U32 R13, RZ, RZ, R69 ;  /* 0x000000ffff0d7224 */ /* 0x002fe400078e0045 */
[----:B------:R-:W-:-:S03]  /*7640*/  @!P4 IMAD.MOV R22, RZ, RZ, -R22 ;  /* 0x000000ffff16c224 */ /* 0x000fc600078e0a16 */
[----:B------:R-:W-:Y:S02]  /*7650*/  @!P2 IMAD.MOV R13, RZ, RZ, -R13 ;  /* 0x000000ffff0da224 */ /* 0x000fe400078e0a0d */
[----:B------:R0:W-:Y:S04]  /*7660*/  STL [R1+0x868], R22 ;  /* 0x0008681601007387 */ /* 0x0001e80000100800 */
[----:B------:R1:W-:Y:S01]  /*7670*/  STL [R1+0x864], R13 ;  /* 0x0008640d01007387 */ /* 0x0003e20000100800 */
[----:B0-----:R-:W-:-:S03]  /*7680*/  IMAD.MOV.U32 R22, RZ, RZ, R92 ;  /* 0x000000ffff167224 */ /* 0x001fc600078e005c */
[----:B------:R-:W4:Y:S01]  /*7690*/  LDL.LU R92, [R1+0x7f4] ;  /* 0x0007f400015c7983 */ /* 0x000f220000300800 */
[----:B-1----:R-:W-:Y:S02]  /*76a0*/  IMAD.MOV.U32 R13, RZ, RZ, R87 ;  /* 0x000000ffff0d7224 */ /* 0x002fe400078e0057 */
[----:B------:R-:W-:Y:S02]  /*76b0*/  IMAD.MOV.U32 R87, RZ, RZ, R91 ;  /* 0x000000ffff577224 */ /* 0x000fe400078e005b */
[----:B------:R-:W2:Y:S04]  /*76c0*/  LDL.LU R91, [R1+0x7f0] ;  /* 0x0007f000015b7983 */ /* 0x000ea80000300800 */
[----:B------:R-:W3:Y:S04]  /*76d0*/  LDL.LU R30, [R1+0x7ec] ;  /* 0x0007ec00011e7983 */ /* 0x000ee80000300800 */
[----:B------:R-:W3:Y:S01]  /*76e0*/  LDL.LU R93, [R1+0x7e8] ;  /* 0x0007e800015d7983 */ /* 0x000ee20000300800 */
[----:B------:R-:W-:-:S05]  /*76f0*/  VIADD R3, R58, 0x9 ;  /* 0x000000093a037836 */ /* 0x000fca0000000000 */
[----:B------:R-:W-:-:S05]  /*7700*/  IABS R68, R3 ;  /* 0x0000000300447213 */ /* 0x000fca0000000000 */
[----:B------:R-:W-:-:S04]  /*7710*/  IMAD.MOV.U32 R70, RZ, RZ, R68 ;  /* 0x000000ffff467224 */ /* 0x000fc800078e0044 */
[----:B------:R-:W-:-:S04]  /*7720*/  IMAD.HI.U32 R68, R0, R70, RZ ;  /* 0x0000004600447227 */ /* 0x000fc800078e00ff */
[----:B------:R-:W-:-:S04]  /*7730*/  IMAD.MOV R68, RZ, RZ, -R68 ;  /* 0x000000ffff447224 */ /* 0x000fc800078e0a44 */
[----:B------:R-:W-:Y:S02]  /*7740*/  IMAD R70, R2, R68, R70 ;  /* 0x0000004402467224 */ /* 0x000fe400078e0246 */
[C---:B------:R-:W-:Y:S01]  /*7750*/  VIADD R68, R58.reuse, 0xa ;  /* 0x0000000a3a447836 */ /* 0x040fe20000000000 */
[----:B------:R-:W-:Y:S02]  /*7760*/  ISETP.GE.AND P3, PT, R3, RZ, PT ;  /* 0x000000ff0300720c */ /* 0x000fe40003f66270 */
[----:B------:R-:W-:Y:S02]  /*7770*/  IADD3 R3, PT, PT, R58, 0xb, RZ ;  /* 0x0000000b3a037810 */ /* 0x000fe40007ffe0ff */
[----:B------:R-:W-:Y:S02]  /*7780*/  ISETP.GE.AND P5, PT, R68, RZ, PT ;  /* 0x000000ff4400720c */ /* 0x000fe40003fa6270 */
[----:B------:R-:W-:Y:S02]  /*7790*/  IABS R68, R68 ;  /* 0x0000004400447213 */ /* 0x000fe40000000000 */
[----:B------:R-:W-:-:S02]  /*77a0*/  ISETP.GE.AND P4, PT, R3, RZ, PT ;  /* 0x000000ff0300720c */ /* 0x000fc40003f86270 */
[----:B------:R-:W-:Y:S01]  /*77b0*/  IABS R71, R3 ;  /* 0x0000000300477213 */ /* 0x000fe20000000000 */
[----:B------:R-:W-:Y:S01]  /*77c0*/  IMAD.HI.U32 R3, R0, R68, RZ ;  /* 0x0000004400037227 */ /* 0x000fe200078e00ff */
[----:B------:R-:W-:-:S04]  /*77d0*/  @!UP1 UIADD3 UR10, UPT, UPT, -UR10, 0x100000, URZ ;  /* 0x001000000a0a9890 */ /* 0x000fc8000fffe1ff */
[----:B------:R-:W-:Y:S02]  /*77e0*/  @!UP1 USHF.L.U32 UR11, UR10, 0xb, URZ ;  /* 0x0000000b0a0b9899 */ /* 0x000fe400080006ff */
[----:B------:R-:W-:Y:S01]  /*77f0*/  @!UP1 USHF.L.U32 UR10, UR10, 0x1, URZ ;  /* 0x000000010a0a9899 */ /* 0x000fe200080006ff */
[----:B------:R-:W-:-:S04]  /*7800*/  IMAD.MOV R3, RZ, RZ, -R3 ;  /* 0x000000ffff037224 */ /* 0x000fc800078e0a03 */
[----:B------:R-:W-:Y:S02]  /*7810*/  IMAD R68, R2, R3, R68 ;  /* 0x0000000302447224 */ /* 0x000fe400078e0244 */
[----:B------:R-:W-:Y:S01]  /*7820*/  IMAD.SHL.U32 R3, R77, 0x2, RZ ;  /* 0x000000024d037824 */ /* 0x000fe200078e00ff */
[----:B------:R-:W-:-:S04]  /*7830*/  VOTEU.ALL UP1, P1 ;  /* 0x0000000000ff7886 */ /* 0x000fc80000820000 */
[----:B------:R-:W-:Y:S01]  /*7840*/  LOP3.LUT R3, R3, 0x407e, RZ, 0xc0, !PT ;  /* 0x0000407e03037812 */ /* 0x000fe200078ec0ff */
[----:B------:R0:W1:Y:S04]  /*7850*/  @!UP1 SYNCS.EXCH.64 URZ, [UR4+0x30008], UR10 ;  /* 0x0300080a04ff95b2 */ /* 0x0000680008000100 */
[----:B------:R0:W-:Y:S04]  /*7860*/  STS.U16 [R3+UR4], R84 ;  /* 0x0000005403007988 */ /* 0x0001e80008000404 */
[----:B------:R0:W-:Y:S04]  /*7870*/  STS.U16 [R3+UR4+0x8400], R86 ;  /* 0x0084005603007988 */ /* 0x0001e80008000404 */
[----:B------:R1:W-:Y:S01]  /*7880*/  STS.U16 [R3+UR4+0x800], R87 ;  /* 0x0008005703007988 */ /* 0x0003e20008000404 */
[----:B------:R-:W-:Y:S01]  /*7890*/  ISETP.GT.U32.AND P0, PT, R2, R70, PT ;  /* 0x000000460200720c */ /* 0x000fe20003f04070 */
[C---:B------:R-:W-:Y:S01]  /*78a0*/  VIADD R72, R58.reuse, 0xd ;  /* 0x0000000d3a487836 */ /* 0x040fe20000000000 */
[----:B------:R-:W-:Y:S01]  /*78b0*/  PRMT R14, RZ, 0x7610, R14 ;  /* 0x00007610ff0e7816 */ /* 0x000fe2000000000e */
[----:B0-----:R-:W3:Y:S01]  /*78c0*/  LDL.LU R84, [R1+0x7d4] ;  /* 0x0007d40001547983 */ /* 0x001ee20000300800 */
[----:B------:R-:W-:Y:S01]  /*78d0*/  VIADD R73, R58, 0xc ;  /* 0x0000000c3a497836 */ /* 0x000fe20000000000 */
[----:B------:R-:W-:Y:S01]  /*78e0*/  PRMT R12, RZ, 0x7610, R12 ;  /* 0x00007610ff0c7816 */ /* 0x000fe2000000000c */
[----:B------:R-:W0:Y:S01]  /*78f0*/  LDCU UR10, c[0x0][0x3b0] ;  /* 0x00007600ff0a77ac */ /* 0x000e220008000800 */
[----:B------:R-:W3:Y:S01]  /*7900*/  LDL.LU R86, [R1+0x7d0] ;  /* 0x0007d00001567983 */ /* 0x000ee20000300800 */
[----:B------:R-:W-:-:S02]  /*7910*/  PRMT R11, RZ, 0x7610, R11 ;  /* 0x00007610ff0b7816 */ /* 0x000fc4000000000b */
[----:B------:R-:W-:Y:S01]  /*7920*/  PRMT R9, RZ, 0x7610, R9 ;  /* 0x00007610ff097816 */ /* 0x000fe20000000009 */
[----:B-1----:R-:W3:Y:S01]  /*7930*/  LDL.LU R87, [R1+0x7cc] ;  /* 0x0007cc0001577983 */ /* 0x002ee20000300800 */
[----:B------:R-:W-:Y:S01]  /*7940*/  PRMT R15, RZ, 0x7610, R15 ;  /* 0x00007610ff0f7816 */ /* 0x000fe2000000000f */
[----:B------:R-:W1:Y:S02]  /*7950*/  LDCU UR11, c[0x0][0x3b0] ;  /* 0x00007600ff0b77ac */ /* 0x000e640008000800 */
[----:B------:R0:W-:Y:S04]  /*7960*/  STS.U16 [R3+UR4+0x8800], R88 ;  /* 0x0088005803007988 */ /* 0x0001e80008000404 */
[----:B------:R1:W-:Y:S04]  /*7970*/  STS.U16 [R3+UR4+0x8c00], R89 ;  /* 0x008c005903007988 */ /* 0x0003e80008000404 */
[----:B------:R1:W-:Y:S04]  /*7980*/  STS.U16 [R3+UR4+0x9800], R90 ;  /* 0x0098005a03007988 */ /* 0x0003e80008000404 */
[----:B0-----:R-:W3:Y:S04]  /*7990*/  LDL.LU R88, [R1+0x7c8] ;  /* 0x0007c80001587983 */ /* 0x001ee80000300800 */
[----:B-1----:R-:W3:Y:S04]  /*79a0*/  LDL.LU R89, [R1+0x7c4] ;  /* 0x0007c40001597983 */ /* 0x002ee80000300800 */
[----:B------:R-:W3:Y:S04]  /*79b0*/  LDL.LU R90, [R1+0x7c0] ;  /* 0x0007c000015a7983 */ /* 0x000ee80000300800 */
[----:B------:R-:W3:Y:S04]  /*79c0*/  LDL.LU R77, [R1+0x7bc] ;  /* 0x0007bc00014d7983 */ /* 0x000ee80000300800 */
[----:B------:R-:W-:Y:S04]  /*79d0*/  STS.U16 [R3+UR4+0x8000], R79 ;  /* 0x0080004f03007988 */ /* 0x000fe80008000404 */
[----:B------:R-:W-:Y:S04]  /*79e0*/  STS.U16 [R3+UR4+0x400], R13 ;  /* 0x0004000d03007988 */ /* 0x000fe80008000404 */
[----:B------:R-:W-:Y:S04]  /*79f0*/  STS.U16 [R3+UR4+0xc00], R22 ;  /* 0x000c001603007988 */ /* 0x000fe80008000404 */
[----:B------:R-:W-:Y:S04]  /*7a00*/  STS.U16 [R3+UR4+0x9000], R20 ;  /* 0x0090001403007988 */ /* 0x000fe80008000404 */
[----:B------:R-:W-:Y:S04]  /*7a10*/  STS.U16 [R3+UR4+0x9c00], R19 ;  /* 0x009c001303007988 */ /* 0x000fe80008000404 */
[----:B----4-:R0:W-:Y:S04]  /*7a20*/  STS.U16 [R3+UR4+0x2000], R92 ;  /* 0x0020005c03007988 */ /* 0x0101e80008000404 */
[----:B--2---:R1:W-:Y:S04]  /*7a30*/  STS.U16 [R3+UR4+0xa000], R91 ;  /* 0x00a0005b03007988 */ /* 0x0043e80008000404 */
[----:B0-----:R-:W2:Y:S04]  /*7a40*/  LDL.LU R92, [R1+0x7b8] ;  /* 0x0007b800015c7983 */ /* 0x001ea80000300800 */
[----:B------:R-:W4:Y:S04]  /*7a50*/  LDL.LU R78, [R1+0x85c] ;  /* 0x00085c00014e7983 */ /* 0x000f280000300800 */
[----:B-1----:R-:W4:Y:S04]  /*7a60*/  LDL.LU R91, [R1+0x858] ;  /* 0x00085800015b7983 */ /* 0x002f280000300800 */
[----:B------:R-:W4:Y:S04]  /*7a70*/  LDL.LU R79, [R1+0x830] ;  /* 0x00083000014f7983 */ /* 0x000f280000300800 */
[----:B---3--:R0:W-:Y:S04]  /*7a80*/  STS.U16 [R3+UR4+0xa400], R93 ;  /* 0x00a4005d03007988 */ /* 0x0081e80008000404 */
[----:B0-----:R-:W3:Y:S04]  /*7a90*/  LDL.LU R93, [R1+0x82c] ;  /* 0x00082c00015d7983 */ /* 0x001ee80000300800 */
[----:B------:R-:W3:Y:S04]  /*7aa0*/  LDL.LU R13, [R1+0x844] ;  /* 0x00084400010d7983 */ /* 0x000ee80000300800 */
[----:B------:R-:W3:Y:S04]  /*7ab0*/  LDL.LU R22, [R1+0x840] ;  /* 0x0008400001167983 */ /* 0x000ee80000300800 */
[----:B------:R-:W3:Y:S04]  /*7ac0*/  LDL.LU R20, [R1+0x814] ;  /* 0x0008140001147983 */ /* 0x000ee80000300800 */
[----:B------:R-:W3:Y:S04]  /*7ad0*/  LDL.LU R19, [R1+0x810] ;  /* 0x0008100001137983 */ /* 0x000ee80000300800 */
[----:B------:R0:W-:Y:S04]  /*7ae0*/  STS.U16 [R3+UR4+0x2400], R30 ;  /* 0x0024001e03007988 */ /* 0x0001e80008000404 */
[----:B0-----:R-:W3:Y:S04]  /*7af0*/  LDL.LU R30, [R1+0x80c] ;  /* 0x00080c00011e7983 */ /* 0x001ee80000300800 */
[----:B------:R0:W-:Y:S04]  /*7b00*/  STS.U16 [R3+UR4+0x1000], R23 ;  /* 0x0010001703007988 */ /* 0x0001e80008000404 */
[----:B------:R1:W-:Y:S04]  /*7b10*/  STS.U16 [R3+UR4+0x9400], R18 ;  /* 0x0094001203007988 */ /* 0x0003e80008000404 */
[----:B------:R1:W-:Y:S04]  /*7b20*/  STS.U16 [R3+UR4+0x1400], R21 ;  /* 0x0014001503007988 */ /* 0x0003e80008000404 */
[----:B0-----:R-:W3:Y:S04]  /*7b30*/  LDL.LU R23, [R1+0x808] ;  /* 0x0008080001177983 */ /* 0x001ee80000300800 */
[----:B-1----:R-:W3:Y:S04]  /*7b40*/  LDL.LU R18, [R1+0x7e4] ;  /* 0x0007e40001127983 */ /* 0x002ee80000300800 */
[----:B------:R0:W-:Y:S04]  /*7b50*/  STS.U16 [R3+UR4+0x1800], R17 ;  /* 0x0018001103007988 */ /* 0x0001e80008000404 */
[----:B------:R-:W3:Y:S04]  /*7b60*/  LDL.LU R21, [R1+0x7e0] ;  /* 0x0007e00001157983 */ /* 0x000ee80000300800 */
[----:B------:R1:W-:Y:S04]  /*7b70*/  STS.U16 [R3+UR4+0x1c00], R16 ;  /* 0x001c001003007988 */ /* 0x0003e80008000404 */
[----:B0-----:R-:W3:Y:S04]  /*7b80*/  LDL.LU R17, [R1+0x7dc] ;  /* 0x0007dc0001117983 */ /* 0x001ee80000300800 */
[----:B------:R0:W-:Y:S04]  /*7b90*/  STS.U16 [R3+UR4+0x2800], R84 ;  /* 0x0028005403007988 */ /* 0x0001e80008000404 */
[----:B-1----:R-:W3:Y:S04]  /*7ba0*/  LDL.LU R16, [R1+0x7d8] ;  /* 0x0007d80001107983 */ /* 0x002ee80000300800 */
        /* <DEDUP_REMOVED lines=10> */
[----:B-1----:R-:W3:Y:S04]  /*7c50*/  LDL.LU R90, [R1+0x7a0] ;  /* 0x0007a000015a7983 */ /* 0x002ee80000300800 */
[----:B------:R-:W-:Y:S04]  /*7c60*/  STS.U16 [R3+UR4+0x3400], R77 ;  /* 0x0034004d03007988 */ /* 0x000fe80008000404 */
[----:B--2---:R0:W-:Y:S04]  /*7c70*/  STS.U16 [R3+UR4+0xb400], R92 ;  /* 0x00b4005c03007988 */ /* 0x0041e80008000404 */
[----:B----4-:R1:W-:Y:S01]  /*7c80*/  STS.U16 [R3+UR4+0xb800], R91 ;  /* 0x00b8005b03007988 */ /* 0x0103e20008000404 */
[----:B0-----:R-:W-:-:S03]  /*7c90*/  LOP3.LUT R92, R3, 0x10, RZ, 0x3c, !PT ;  /* 0x00000010035c7812 */ /* 0x001fc600078e3cff */
[----:B-1----:R-:W2:Y:S04]  /*7ca0*/  LDL.LU R91, [R1+0x79c] ;  /* 0x00079c00015b7983 */ /* 0x002ea80000300800 */
[----:B---3--:R0:W-:Y:S04]  /*7cb0*/  STS.U16 [R3+UR4+0xbc00], R93 ;  /* 0x00bc005d03007988 */ /* 0x0081e80008000404 */
[----:B0-----:R-:W3:Y:S04]  /*7cc0*/  LDL.LU R93, [R1+0x798] ;  /* 0x00079800015d7983 */ /* 0x001ee80000300800 */
[----:B------:R-:W-:Y:S04]  /*7cd0*/  STS.U16 [R3+UR4+0x3800], R78 ;  /* 0x0038004e03007988 */ /* 0x000fe80008000404 */
[----:B------:R-:W-:Y:S04]  /*7ce0*/  STS.U16 [R3+UR4+0x3c00], R79 ;  /* 0x003c004f03007988 */ /* 0x000fe80008000404 */
[----:B------:R-:W-:Y:S04]  /*7cf0*/  STS.U16 [R92+UR4+0x480], R13 ;  /* 0x0004800d5c007988 */ /* 0x000fe80008000404 */
[----:B------:R-:W-:Y:S04]  /*7d00*/  STS.U16 [R92+UR4+0x8480], R22 ;  /* 0x008480165c007988 */ /* 0x000fe80008000404 */
[----:B------:R0:W-:Y:S04]  /*7d10*/  STS.U16 [R92+UR4+0x880], R20 ;  /* 0x000880145c007988 */ /* 0x0001e80008000404 */
[----:B------:R1:W-:Y:S04]  /*7d20*/  STS.U16 [R92+UR4+0x8880], R19 ;  /* 0x008880135c007988 */ /* 0x0003e80008000404 */
[----:B0-----:R-:W4:Y:S04]  /*7d30*/  LDL.LU R20, [R1+0x794] ;  /* 0x0007940001147983 */ /* 0x001f280000300800 */
[----:B-1----:R-:W4:Y:S04]  /*7d40*/  LDL.LU R19, [R1+0x790] ;  /* 0x0007900001137983 */ /* 0x002f280000300800 */
[----:B------:R0:W-:Y:S04]  /*7d50*/  STS.U16 [R92+UR4+0xc80], R30 ;  /* 0x000c801e5c007988 */ /* 0x0001e80008000404 */
[----:B0-----:R-:W4:Y:S01]  /*7d60*/  LDL.LU R30, [R1+0x78c] ;  /* 0x00078c00011e7983 */ /* 0x001f220000300800 */
[----:B------:R-:W-:-:S05]  /*7d70*/  @!P0 IMAD.IADD R70, R70, 0x1, -R2 ;  /* 0x0000000146468824 */ /* 0x000fca00078e0a02 */
[----:B------:R-:W-:Y:S01]  /*7d80*/  ISETP.GT.U32.AND P0, PT, R2, R70, PT ;  /* 0x000000460200720c */ /* 0x000fe20003f04070 */
[----:B------:R-:W-:Y:S04]  /*7d90*/  STS.U16 [R92+UR4+0x8c80], R23 ;  /* 0x008c80175c007988 */ /* 0x000fe80008000404 */
[----:B------:R0:W-:Y:S04]  /*7da0*/  STS.U16 [R92+UR4+0x1080], R18 ;  /* 0x001080125c007988 */ /* 0x0001e80008000404 */
[----:B------:R-:W-:Y:S04]  /*7db0*/  STS.U16 [R92+UR4+0x9080], R21 ;  /* 0x009080155c007988 */ /* 0x000fe80008000404 */
[----:B------:R-:W-:Y:S04]  /*7dc0*/  STS.U16 [R92+UR4+0x1480], R17 ;  /* 0x001480115c007988 */ /* 0x000fe80008000404 */
[----:B0-----:R-:W4:Y:S04]  /*7dd0*/  LDL.LU R18, [R1+0x788] ;  /* 0x0007880001127983 */ /* 0x001f280000300800 */
[----:B------:R0:W-:Y:S04]  /*7de0*/  STS.U16 [R92+UR4+0x9480], R16 ;  /* 0x009480105c007988 */ /* 0x0001e80008000404 */
[----:B------:R1:W-:Y:S04]  /*7df0*/  STS.U16 [R92+UR4+0x1880], R84 ;  /* 0x001880545c007988 */ /* 0x0003e80008000404 */
[----:B------:R1:W-:Y:S04]  /*7e00*/  STS.U16 [R92+UR4+0x9880], R86 ;  /* 0x009880565c007988 */ /* 0x0003e80008000404 */
[----:B0-----:R-:W4:Y:S04]  /*7e10*/  LDL.LU R16, [R1+0x784] ;  /* 0x0007840001107983 */ /* 0x001f280000300800 */
[----:B-1----:R-:W4:Y:S01]  /*7e20*/  LDL.LU R84, [R1+0x780] ;  /* 0x0007800001547983 */ /* 0x002f220000300800 */
[----:B------:R-:W-:-:S03]  /*7e30*/  @!P0 IMAD.IADD R70, R70, 0x1, -R2 ;  /* 0x0000000146468824 */ /* 0x000fc600078e0a02 */
[----:B------:R0:W-:Y:S04]  /*7e40*/  STS.U16 [R92+UR4+0x1c80], R87 ;  /* 0x001c80575c007988 */ /* 0x0001e80008000404 */
[----:B------:R-:W4:Y:S01]  /*7e50*/  LDL.LU R86, [R1+0x77c] ;  /* 0x00077c0001567983 */ /* 0x000f220000300800 */
[----:B------:R-:W-:-:S03]  /*7e60*/  ISETP.GE.AND P0, PT, R72, RZ, PT ;  /* 0x000000ff4800720c */ /* 0x000fc60003f06270 */
[----:B------:R1:W-:Y:S04]  /*7e70*/  STS.U16 [R92+UR4+0x9c80], R88 ;  /* 0x009c80585c007988 */ /* 0x0003e80008000404 */
[----:B0-----:R-:W4:Y:S01]  /*7e80*/  LDL.LU R87, [R1+0x778] ;  /* 0x0007780001577983 */ /* 0x001f220000300800 */
[----:B------:R-:W-:-:S03]  /*7e90*/  IABS R72, R72 ;  /* 0x0000004800487213 */ /* 0x000fc60000000000 */
[----:B------:R0:W-:Y:S04]  /*7ea0*/  STS.U16 [R92+UR4+0x2080], R89 ;  /* 0x002080595c007988 */ /* 0x0001e80008000404 */
[----:B-1----:R-:W4:Y:S04]  /*7eb0*/  LDL.LU R88, [R1+0x76c] ;  /* 0x00076c0001587983 */ /* 0x002f280000300800 */
[----:B------:R-:W4:Y:S04]  /*7ec0*/  LDL.LU R13, [R1+0x768] ;  /* 0x00076800010d7983 */ /* 0x000f280000300800 */
[----:B------:R1:W-:Y:S04]  /*7ed0*/  STS.U16 [R92+UR4+0xa080], R90 ;  /* 0x00a0805a5c007988 */ /* 0x0003e80008000404 */
[----:B0-----:R-:W4:Y:S01]  /*7ee0*/  LDL.LU R89, [R1+0x774] ;  /* 0x0007740001597983 */ /* 0x001f220000300800 */
[----:B------:R-:W-:-:S03]  /*7ef0*/  IMAD.HI.U32 R76, R0, R72, RZ ;  /* 0x00000048004c7227 */ /* 0x000fc600078e00ff */
[----:B-1----:R-:W4:Y:S01]  /*7f00*/  LDL.LU R90, [R1+0x770] ;  /* 0x00077000015a7983 */ /* 0x002f220000300800 */
[----:B------:R-:W-:Y:S01]  /*7f10*/  IABS R69, R73 ;  /* 0x0000004900457213 */ /* 0x000fe20000000000 */
[----:B------:R-:W-:-:S04]  /*7f20*/  IMAD.MOV R76, RZ, RZ, -R76 ;  /* 0x000000ffff4c7224 */ /* 0x000fc800078e0a4c */
[----:B------:R-:W-:-:S04]  /*7f30*/  IMAD.HI.U32 R75, R0, R69, RZ ;  /* 0x00000045004b7227 */ /* 0x000fc800078e00ff */
[----:B------:R-:W-:Y:S02]  /*7f40*/  IMAD R72, R2, R76, R72 ;  /* 0x0000004c02487224 */ /* 0x000fe400078e0248 */
[----:B------:R-:W-:-:S04]  /*7f50*/  IMAD.MOV R75, RZ, RZ, -R75 ;  /* 0x000000ffff4b7224 */ /* 0x000fc800078e0a4b */
[----:B------:R-:W-:Y:S01]  /*7f60*/  IMAD R69, R2, R75, R69 ;  /* 0x0000004b02457224 */ /* 0x000fe200078e0245 */
[----:B--2---:R0:W-:Y:S04]  /*7f70*/  STS.U16 [R92+UR4+0x2480], R91 ;  /* 0x0024805b5c007988 */ /* 0x0041e80008000404 */
[----:B0-----:R-:W2:Y:S04]  /*7f80*/  LDL.LU R91, [R1+0x764] ;  /* 0x00076400015b7983 */ /* 0x001ea80000300800 */
[----:B---3--:R0:W-:Y:S04]  /*7f90*/  STS.U16 [R92+UR4+0xa480], R93 ;  /* 0x00a4805d5c007988 */ /* 0x0081e80008000404 */
[----:B0-----:R-:W3:Y:S04]  /*7fa0*/  LDL.LU R93, [R1+0x760] ;  /* 0x00076000015d7983 */ /* 0x001ee80000300800 */
[----:B------:R-:W3:Y:S04]  /*7fb0*/  LDL.LU R76, [R1+0x75c] ;  /* 0x00075c00014c7983 */ /* 0x000ee80000300800 */
[----:B------:R-:W3:Y:S04]  /*7fc0*/  LDL.LU R21, [R1+0x758] ;  /* 0x0007580001157983 */ /* 0x000ee80000300800 */
[----:B------:R-:W3:Y:S04]  /*7fd0*/  LDL.LU R17, [R1+0x74c] ;  /* 0x00074c0001117983 */ /* 0x000ee80000300800 */
[----:B----4-:R-:W-:Y:S04]  /*7fe0*/  STS.U16 [R92+UR4+0x2880], R20 ;  /* 0x002880145c007988 */ /* 0x010fe80008000404 */
[----:B------:R0:W-:Y:S04]  /*7ff0*/  STS.U16 [R92+UR4+0xa880], R19 ;  /* 0x00a880135c007988 */ /* 0x0001e80008000404 */
[----:B0-----:R-:W4:Y:S04]  /*8000*/  LDL.LU R19, [R1+0x748] ;  /* 0x0007480001137983 */ /* 0x001f280000300800 */
[----:B------:R0:W-:Y:S04]  /*8010*/  STS.U16 [R92+UR4+0x2c80], R30 ;  /* 0x002c801e5c007988 */ /* 0x0001e80008000404 */
[----:B------:R-:W4:Y:S04]  /*8020*/  LDL.LU R75, [R1+0x73c] ;  /* 0x00073c00014b7983 */ /* 0x000f280000300800 */
[----:B0-----:R-:W4:Y:S01]  /*8030*/  LDL.LU R30, [R1+0x738] ;  /* 0x00073800011e7983 */ /* 0x001f220000300800 */
[----:B------:R-:W-:Y:S01]  /*8040*/  ISETP.GE.AND P2, PT, R73, RZ, PT ;  /* 0x000000ff4900720c */ /* 0x000fe20003f46270 */
[----:B------:R-:W-:-:S04]  /*8050*/  IMAD.HI.U32 R73, R0, R71, RZ ;  /* 0x0000004700497227 */ /* 0x000fc800078e00ff */
[----:B------:R-:W-:-:S04]  /*8060*/  IMAD.MOV R73, RZ, RZ, -R73 ;  /* 0x000000ffff497224 */ /* 0x000fc800078e0a49 */
[----:B------:R-:W-:Y:S02]  /*8070*/  IMAD R71, R2, R73, R71 ;  /* 0x0000004902477224 */ /* 0x000fe400078e0247 */
[----:B------:R-:W4:Y:S04]  /*8080*/  LDL.LU R73, [R1+0x450] ;  /* 0x0004500001497983 */ /* 0x000f280000300800 */
[----:B------:R-:W4:Y:S04]  /*8090*/  LDL.LU R77, [R1+0x44c] ;  /* 0x00044c00014d7983 */ /* 0x000f280000300800 */
[----:B------:R-:W4:Y:S04]  /*80a0*/  LDL.LU R78, [R1+0x440] ;  /* 0x00044000014e7983 */ /* 0x000f280000300800 */
[----:B------:R-:W4:Y:S04]  /*80b0*/  LDL.LU R79, [R1+0x3dc] ;  /* 0x0003dc00014f7983 */ /* 0x000f280000300800 */
[----:B------:R0:W-:Y:S04]  /*80c0*/  STS.U16 [R92+UR4+0xac80], R18 ;  /* 0x00ac80125c007988 */ /* 0x0001e80008000404 */
[----:B------:R-:W4:Y:S04]  /*80d0*/  LDL.LU R22, [R1+0x48] ;  /* 0x0000480001167983 */ /* 0x000f280000300800 */
[----:B------:R1:W-:Y:S04]  /*80e0*/  STS.U16 [R92+UR4+0x3080], R16 ;  /* 0x003080105c007988 */ /* 0x0003e80008000404 */
[----:B0-----:R-:W4:Y:S04]  /*80f0*/  LDL.LU R18, [R1+0x44] ;  /* 0x0000440001127983 */ /* 0x001f280000300800 */
[----:B------:R-:W4:Y:S04]  /*8100*/  LDL.LU R23, [R1+0x40] ;  /* 0x0000400001177983 */ /* 0x000f280000300800 */
[----:B------:R-:W4:Y:S04]  /*8110*/  LDL.LU R20, [R1+0x3c] ;  /* 0x00003c0001147983 */ /* 0x000f280000300800 */
[----:B------:R0:W-:Y:S04]  /*8120*/  STS.U16 [R92+UR4+0xb080], R84 ;  /* 0x00b080545c007988 */ /* 0x0001e80008000404 */
[----:B-1----:R-:W4:Y:S04]  /*8130*/  LDL.LU R16, [R1+0x38] ;  /* 0x0000380001107983 */ /* 0x002f280000300800 */
[----:B------:R1:W-:Y:S04]  /*8140*/  STS.U16 [R92+UR4+0x3480], R86 ;  /* 0x003480565c007988 */ /* 0x0003e80008000404 */
[----:B0-----:R-:W4:Y:S04]  /*8150*/  LDL.LU R84, [R1+0x1730] ;  /* 0x0017300001547983 */ /* 0x001f280000300800 */
[----:B------:R0:W-:Y:S04]  /*8160*/  STS.U16 [R92+UR4+0xb480], R87 ;  /* 0x00b480575c007988 */ /* 0x0001e80008000404 */
[----:B-1----:R-:W4:Y:S04]  /*8170*/  LDL.LU R86, [R1+0x172c] ;  /* 0x00172c0001567983 */ /* 0x002f280000300800 */
[----:B------:R1:W-:Y:S04]  /*8180*/  STS.U16 [R92+UR4+0x3880], R88 ;  /* 0x003880585c007988 */ /* 0x0003e80008000404 */
[----:B0-----:R-:W4:Y:S04]  /*8190*/  LDL.LU R87, [R1+0x1728] ;  /* 0x0017280001577983 */ /* 0x001f280000300800 */
[----:B------:R-:W-:Y:S04]  /*81a0*/  STS.U16 [R92+UR4+0xb880], R13 ;  /* 0x00b8800d5c007988 */ /* 0x000fe80008000404 */
[----:B-1----:R-:W4:Y:S04]  /*81b0*/  LDL.LU R88, [R1+0x1724] ;  /* 0x0017240001587983 */ /* 0x002f280000300800 */
[----:B------:R0:W-:Y:S04]  /*81c0*/  STS.U16 [R92+UR4+0x3c80], R89 ;  /* 0x003c80595c007988 */ /* 0x0001e80008000404 */
[----:B------:R1:W-:Y:S04]  /*81d0*/  STS.U16 [R92+UR4+0xbc80], R90 ;  /* 0x00bc805a5c007988 */ /* 0x0003e80008000404 */
[----:B0-----:R-:W4:Y:S04]  /*81e0*/  LDL.LU R89, [R1+0x1720] ;  /* 0x0017200001597983 */ /* 0x001f280000300800 */
[----:B-1----:R-:W4:Y:S01]  /*81f0*/  LDL.LU R90, [R1+0x171c] ;  /* 0x00171c00015a7983 */ /* 0x002f220000300800 */
[----:B------:R-:W-:-:S03]  /*8200*/  LOP3.LUT R13, R3, 0x20, RZ, 0x3c, !PT ;  /* 0x00000020030d7812 */ /* 0x000fc600078e3cff */
[----:B--2---:R0:W-:Y:S04]  /*8210*/  STS.U16 [R92+UR4+0x80], R91 ;  /* 0x0000805b5c007988 */ /* 0x0041e80008000404 */
[----:B0-----:R-:W2:Y:S04]  /*8220*/  LDL.LU R91, [R1+0x1718] ;  /* 0x00171800015b7983 */ /* 0x001ea80000300800 */
[----:B---3--:R0:W-:Y:S04]  /*8230*/  STS.U16 [R92+UR4+0x8080], R93 ;  /* 0x0080805d5c007988 */ /* 0x0081e80008000404 */
[----:B0-----:R-:W3:Y:S04]  /*8240*/  LDL.LU R92, [R1+0x1714] ;  /* 0x00171400015c7983 */ /* 0x001ee80000300800 */
[----:B------:R-:W2:Y:S04]  /*8250*/  LDL.LU R93, [R1+0x1710] ;  /* 0x00171000015d7983 */ /* 0x000ea80000300800 */
[----:B------:R-:W-:Y:S04]  /*8260*/  STS.U16 [R13+UR4+0x100], R76 ;  /* 0x0001004c0d007988 */ /* 0x000fe80008000404 */
[----:B------:R0:W-:Y:S04]  /*8270*/  STS.U16 [R13+UR4+0x8100], R21 ;  /* 0x008100150d007988 */ /* 0x0001e80008000404 */
[----:B------:R1:W-:Y:S04]  /*8280*/  STS.U16 [R13+UR4+0x500], R17 ;  /* 0x000500110d007988 */ /* 0x0003e80008000404 */
[----:B0-----:R-:W3:Y:S04]  /*8290*/  LDL.LU R21, [R1+0xb8] ;  /* 0x0000b80001157983 */ /* 0x001ee80000300800 */
[----:B-1----:R-:W3:Y:S04]  /*82a0*/  LDL.LU R17, [R1+0x54] ;  /* 0x0000540001117983 */ /* 0x002ee80000300800 */
[----:B----4-:R0:W-:Y:S04]  /*82b0*/  STS.U16 [R13+UR4+0x8500], R19 ;  /* 0x008500130d007988 */ /* 0x0101e80008000404 */
[----:B------:R-:W-:Y:S04]  /*82c0*/  STS.U16 [R13+UR4+0x900], R75 ;  /* 0x0009004b0d007988 */ /* 0x000fe80008000404 */
[----:B0-----:R-:W4:Y:S04]  /*82d0*/  LDL.LU R19, [R1+0x50] ;  /* 0x0000500001137983 */ /* 0x001f280000300800 */
[----:B------:R0:W-:Y:S04]  /*82e0*/  STS.U16 [R13+UR4+0x8900], R30 ;  /* 0x0089001e0d007988 */ /* 0x0001e80008000404 */
[----:B0-----:R-:W4:Y:S04]  /*82f0*/  LDL.LU R30, [R1+0x4c] ;  /* 0x00004c00011e7983 */ /* 0x001f280000300800 */
[----:B------:R-:W-:Y:S04]  /*8300*/  STS.U16 [R13+UR4+0xd00], R73 ;  /* 0x000d00490d007988 */ /* 0x000fe80008000404 */
[----:B------:R-:W-:Y:S04]  /*8310*/  STS.U16 [R13+UR4+0x8d00], R77 ;  /* 0x008d004d0d007988 */ /* 0x000fe80008000404 */
[----:B------:R-:W-:Y:S04]  /*8320*/  STS.U16 [R13+UR4+0x1100], R78 ;  /* 0x0011004e0d007988 */ /* 0x000fe80008000404 */
[----:B------:R-:W-:Y:S04]  /*8330*/  STS.U16 [R13+UR4+0x9100], R79 ;  /* 0x0091004f0d007988 */ /* 0x000fe80008000404 */
[----:B------:R-:W-:Y:S04]  /*8340*/  STS.U16 [R13+UR4+0x1500], R22 ;  /* 0x001500160d007988 */ /* 0x000fe80008000404 */
[----:B------:R0:W-:Y:S04]  /*8350*/  STS.U16 [R13+UR4+0x9500], R18 ;  /* 0x009500120d007988 */ /* 0x0001e80008000404 */
[----:B------:R-:W-:Y:S04]  /*8360*/  STS.U16 [R13+UR4+0x1900], R23 ;  /* 0x001900170d007988 */ /* 0x000fe80008000404 */
[----:B------:R-:W-:Y:S04]  /*8370*/  STS.U16 [R13+UR4+0x9900], R20 ;  /* 0x009900140d007988 */ /* 0x000fe80008000404 */
[----:B0-----:R-:W4:Y:S04]  /*8380*/  LDL.LU R18, [R1+0x248] ;  /* 0x0002480001127983 */ /* 0x001f280000300800 */
[----:B------:R-:W-:Y:S04]  /*8390*/  STS.U16 [R13+UR4+0x1d00], R16 ;  /* 0x001d00100d007988 */ /* 0x000fe80008000404 */
[----:B--2---:R-:W-:Y:S04]  /*83a0*/  STS.U16 [R13+UR4+0x9d00], R93 ;  /* 0x009d005d0d007988 */ /* 0x004fe80008000404 */
[----:B---3--:R-:W-:Y:S04]  /*83b0*/  STS.U16 [R13+UR4+0x2100], R92 ;  /* 0x0021005c0d007988 */ /* 0x008fe80008000404 */
[----:B------:R-:W-:Y:S04]  /*83c0*/  STS.U16 [R13+UR4+0xa100], R91 ;  /* 0x00a1005b0d007988 */ /* 0x000fe80008000404 */
        /* <DEDUP_REMOVED lines=11> */
[----:B------:R0:W-:Y:S04]  /*8480*/  STS.U16 [R13+UR4+0xb900], R17 ;  /* 0x00b900110d007988 */ /* 0x0001e80008000404 */
[----:B----4-:R1:W-:Y:S04]  /*8490*/  STS.U16 [R13+UR4+0x3d00], R19 ;  /* 0x003d00130d007988 */ /* 0x0103e80008000404 */
[----:B0-----:R-:W2:Y:S04]  /*84a0*/  LDL.LU R17, [R1+0x244] ;  /* 0x0002440001117983 */ /* 0x001ea80000300800 */
[----:B-1----:R-:W3:Y:S04]  /*84b0*/  LDL.LU R19, [R1+0x240] ;  /* 0x0002400001137983 */ /* 0x002ee80000300800 */
[----:B------:R-:W4:Y:S04]  /*84c0*/  LDL.LU R80, [R1+0x23c] ;  /* 0x00023c0001507983 */ /* 0x000f280000300800 */
[----:B------:R-:W4:Y:S04]  /*84d0*/  LDL.LU R81, [R1+0x238] ;  /* 0x0002380001517983 */ /* 0x000f280000300800 */
[----:B------:R-:W4:Y:S04]  /*84e0*/  LDL.LU R82, [R1+0x1d4] ;  /* 0x0001d40001527983 */ /* 0x000f280000300800 */
[----:B------:R-:W4:Y:S04]  /*84f0*/  LDL.LU R83, [R1+0x1d0] ;  /* 0x0001d00001537983 */ /* 0x000f280000300800 */
[----:B------:R0:W-:Y:S04]  /*8500*/  STS.U16 [R13+UR4+0xbd00], R30 ;  /* 0x00bd001e0d007988 */ /* 0x0001e80008000404 */
[----:B------:R-:W4:Y:S04]  /*8510*/  LDL.LU R84, [R1+0x1cc] ;  /* 0x0001cc0001547983 */ /* 0x000f280000300800 */
[----:B0-----:R-:W4:Y:S04]  /*8520*/  LDL.LU R30, [R1+0x1c8] ;  /* 0x0001c800011e7983 */ /* 0x001f280000300800 */
[----:B------:R-:W4:Y:S04]  /*8530*/  LDL.LU R86, [R1+0x1c4] ;  /* 0x0001c40001567983 */ /* 0x000f280000300800 */
[----:B------:R-:W4:Y:S04]  /*8540*/  LDL.LU R87, [R1+0x1c0] ;  /* 0x0001c00001577983 */ /* 0x000f280000300800 */
[----:B------:R-:W4:Y:S04]  /*8550*/  LDL.LU R88, [R1+0x1bc] ;  /* 0x0001bc0001587983 */ /* 0x000f280000300800 */
[----:B------:R-:W4:Y:S04]  /*8560*/  LDL.LU R89, [R1+0x1b8] ;  /* 0x0001b80001597983 */ /* 0x000f280000300800 */
[----:B------:R-:W4:Y:S04]  /*8570*/  LDL.LU R90, [R1+0x154] ;  /* 0x00015400015a7983 */ /* 0x000f280000300800 */
[----:B------:R-:W4:Y:S04]  /*8580*/  LDL.LU R91, [R1+0x150] ;  /* 0x00015000015b7983 */ /* 0x000f280000300800 */
[----:B------:R-:W4:Y:S01]  /*8590*/  LDL.LU R92, [R1+0x14c] ;  /* 0x00014c00015c7983 */ /* 0x000f220000300800 */
[----:B------:R-:W-:-:S03]  /*85a0*/  LOP3.LUT R16, R3, 0x30, RZ, 0x3c, !PT ;  /* 0x0000003003107812 */ /* 0x000fc600078e3cff */
[----:B------:R-:W4:Y:S04]  /*85b0*/  LDL.LU R93, [R1+0x148] ;  /* 0x00014800015d7983 */ /* 0x000f280000300800 */
[----:B------:R-:W4:Y:S04]  /*85c0*/  LDL.LU R76, [R1+0x144] ;  /* 0x00014400014c7983 */ /* 0x000f280000300800 */
[----:B------:R-:W4:Y:S04]  /*85d0*/  LDL.LU R75, [R1+0x140] ;  /* 0x00014000014b7983 */ /* 0x000f280000300800 */
[----:B------:R-:W4:Y:S04]  /*85e0*/  LDL.LU R73, [R1+0x13c] ;  /* 0x00013c0001497983 */ /* 0x000f280000300800 */
[----:B------:R-:W4:Y:S04]  /*85f0*/  LDL.LU R77, [R1+0x138] ;  /* 0x00013800014d7983 */ /* 0x000f280000300800 */
[----:B------:R-:W4:Y:S04]  /*8600*/  LDL.LU R78, [R1+0xd4] ;  /* 0x0000d400014e7983 */ /* 0x000f280000300800 */
[----:B------:R-:W4:Y:S04]  /*8610*/  LDL.LU R79, [R1+0xd0] ;  /* 0x0000d000014f7983 */ /* 0x000f280000300800 */
[----:B------:R-:W4:Y:S04]  /*8620*/  LDL.LU R13, [R1+0xcc] ;  /* 0x0000cc00010d7983 */ /* 0x000f280000300800 */
[----:B------:R0:W-:Y:S04]  /*8630*/  STS.U16 [R16+UR4+0x180], R18 ;  /* 0x0001801210007988 */ /* 0x0001e80008000404 */
[----:B------:R-:W4:Y:S04]  /*8640*/  LDL.LU R22, [R1+0xc8] ;  /* 0x0000c80001167983 */ /* 0x000f280000300800 */
[----:B------:R-:W4:Y:S04]  /*8650*/  LDL.LU R23, [R1+0xc4] ;  /* 0x0000c40001177983 */ /* 0x000f280000300800 */
[----:B------:R-:W4:Y:S04]  /*8660*/  LDL.LU R20, [R1+0xc0] ;  /* 0x0000c00001147983 */ /* 0x000f280000300800 */
[----:B------:R-:W4:Y:S04]  /*8670*/  LDL.LU R21, [R1+0xbc] ;  /* 0x0000bc0001157983 */ /* 0x000f280000300800 */
[----:B0-----:R-:W4:Y:S04]  /*8680*/  LDL.LU R18, [R1+0x2c0] ;  /* 0x0002c00001127983 */ /* 0x001f280000300800 */
[----:B--2---:R0:W-:Y:S04]  /*8690*/  STS.U16 [R16+UR4+0x8180], R17 ;  /* 0x0081801110007988 */ /* 0x0041e80008000404 */
[----:B---3--:R1:W-:Y:S04]  /*86a0*/  STS.U16 [R16+UR4+0x580], R19 ;  /* 0x0005801310007988 */ /* 0x0083e80008000404 */
[----:B----4-:R-:W-:Y:S04]  /*86b0*/  STS.U16 [R16+UR4+0x8580], R80 ;  /* 0x0085805010007988 */ /* 0x010fe80008000404 */
[----:B------:R-:W-:Y:S04]  /*86c0*/  STS.U16 [R16+UR4+0x980], R81 ;  /* 0x0009805110007988 */ /* 0x000fe80008000404 */
[----:B------:R-:W-:Y:S04]  /*86d0*/  STS.U16 [R16+UR4+0x8980], R82 ;  /* 0x0089805210007988 */ /* 0x000fe80008000404 */
[----:B------:R-:W-:Y:S04]  /*86e0*/  STS.U16 [R16+UR4+0xd80], R83 ;  /* 0x000d805310007988 */ /* 0x000fe80008000404 */
[----:B0-----:R-:W2:Y:S04]  /*86f0*/  LDL.LU R17, [R1+0x2bc] ;  /* 0x0002bc0001117983 */ /* 0x001ea80000300800 */
[----:B------:R-:W-:Y:S04]  /*8700*/  STS.U16 [R16+UR4+0x8d80], R84 ;  /* 0x008d805410007988 */ /* 0x000fe80008000404 */
[----:B-1----:R-:W3:Y:S04]  /*8710*/  LDL.LU R19, [R1+0x250] ;  /* 0x0002500001137983 */ /* 0x002ee80000300800 */
[----:B------:R0:W-:Y:S04]  /*8720*/  STS.U16 [R16+UR4+0x1180], R30 ;  /* 0x0011801e10007988 */ /* 0x0001e80008000404 */
[----:B0-----:R-:W4:Y:S04]  /*8730*/  LDL.LU R30, [R1+0x24c] ;  /* 0x00024c00011e7983 */ /* 0x001f280000300800 */
        /* <DEDUP_REMOVED lines=14> */
[----:B------:R-:W-:Y:S04]  /*8820*/  STS.U16 [R16+UR4+0xad80], R13 ;  /* 0x00ad800d10007988 */ /* 0x000fe80008000404 */
[----:B------:R1:W-:Y:S04]  /*8830*/  STS.U16 [R16+UR4+0x3180], R22 ;  /* 0x0031801610007988 */ /* 0x0003e80008000404 */
[----:B0-----:R-:W4:Y:S04]  /*8840*/  LDL.LU R77, [R1+0x4c8] ;  /* 0x0004c800014d7983 */ /* 0x001f280000300800 */
[----:B------:R0:W-:Y:S04]  /*8850*/  STS.U16 [R16+UR4+0xb180], R23 ;  /* 0x00b1801710007988 */ /* 0x0001e80008000404 */
[----:B-1----:R-:W4:Y:S04]  /*8860*/  LDL.LU R22, [R1+0x4c4] ;  /* 0x0004c40001167983 */ /* 0x002f280000300800 */
[----:B------:R1:W-:Y:S04]  /*8870*/  STS.U16 [R16+UR4+0x3580], R20 ;  /* 0x0035801410007988 */ /* 0x0003e80008000404 */
[----:B0-----:R-:W4:Y:S04]  /*8880*/  LDL.LU R23, [R1+0x4c0] ;  /* 0x0004c00001177983 */ /* 0x001f280000300800 */
[----:B------:R0:W-:Y:S04]  /*8890*/  STS.U16 [R16+UR4+0xb580], R21 ;  /* 0x00b5801510007988 */ /* 0x0001e80008000404 */
[----:B-1----:R-:W4:Y:S04]  /*88a0*/  LDL.LU R20, [R1+0x45c] ;  /* 0x00045c0001147983 */ /* 0x002f280000300800 */
[----:B------:R-:W4:Y:S04]  /*88b0*/  LDL.LU R78, [R1+0x458] ;  /* 0x00045800014e7983 */ /* 0x000f280000300800 */
[----:B------:R-:W4:Y:S04]  /*88c0*/  LDL.LU R79, [R1+0x454] ;  /* 0x00045400014f7983 */ /* 0x000f280000300800 */
[----:B------:R1:W-:Y:S04]  /*88d0*/  STS.U16 [R16+UR4+0x3980], R18 ;  /* 0x0039801210007988 */ /* 0x0003e80008000404 */
[----:B0-----:R-:W4:Y:S04]  /*88e0*/  LDL.LU R21, [R1+0x448] ;  /* 0x0004480001157983 */ /* 0x001f280000300800 */
[----:B-1----:R-:W4:Y:S04]  /*88f0*/  LDL.LU R18, [R1+0x444] ;  /* 0x0004440001127983 */ /* 0x002f280000300800 */
[----:B--2---:R0:W-:Y:S04]  /*8900*/  STS.U16 [R16+UR4+0xb980], R17 ;  /* 0x00b9801110007988 */ /* 0x0041e80008000404 */
[----:B---3--:R1:W-:Y:S04]  /*8910*/  STS.U16 [R16+UR4+0x3d80], R19 ;  /* 0x003d801310007988 */ /* 0x0083e80008000404 */
[----:B0-----:R-:W2:Y:S04]  /*8920*/  LDL.LU R17, [R1+0x3d8] ;  /* 0x0003d80001117983 */ /* 0x001ea80000300800 */
[----:B-1----:R-:W3:Y:S04]  /*8930*/  LDL.LU R19, [R1+0x3d4] ;  /* 0x0003d40001137983 */ /* 0x002ee80000300800 */
[----:B----4-:R0:W-:Y:S04]  /*8940*/  STS.U16 [R16+UR4+0xbd80], R30 ;  /* 0x00bd801e10007988 */ /* 0x0101e80008000404 */
[----:B0-----:R-:W4:Y:S04]  /*8950*/  LDL.LU R30, [R1+0x3d0] ;  /* 0x0003d000011e7983 */ /* 0x001f280000300800 */
[----:B------:R-:W4:Y:S04]  /*8960*/  LDL.LU R80, [R1+0x3cc] ;  /* 0x0003cc0001507983 */ /* 0x000f280000300800 */
        /* <DEDUP_REMOVED lines=18> */
[----:B------:R1:W-:Y:S04]  /*8a90*/  STS.U16 [R13+UR4+0x8200], R22 ;  /* 0x008200160d007988 */ /* 0x0003e80008000404 */
[----:B------:R1:W-:Y:S04]  /*8aa0*/  STS.U16 [R13+UR4+0x600], R23 ;  /* 0x000600170d007988 */ /* 0x0003e80008000404 */
[----:B0-----:R-:W4:Y:S04]  /*8ab0*/  LDL.LU R77, [R1+0x2b8] ;  /* 0x0002b800014d7983 */ /* 0x001f280000300800 */
[----:B-1----:R-:W4:Y:S04]  /*8ac0*/  LDL.LU R22, [R1+0x170c] ;  /* 0x00170c0001167983 */ /* 0x002f280000300800 */
        /* <DEDUP_REMOVED lines=35> */
[----:B------:R-:W-:Y:S04]  /*8d00*/  STL [R1+0x1284], R13 ;  /* 0x0012840d01007387 */ /* 0x000fe80000100800 */
[----:B------:R-:W-:Y:S01]  /*8d10*/  STL [R1+0x1408], R13 ;  /* 0x0014080d01007387 */ /* 0x000fe20000100800 */
[----:B0-----:R-:W-:-:S04]  /*8d20*/  IMAD.MOV.U32 R16, RZ, RZ, R70 ;  /* 0x000000ffff107224 */ /* 0x001fc800078e0046 */
[----:B------:R-:W-:Y:S01]  /*8d30*/  @!P3 IMAD.MOV R16, RZ, RZ, -R16 ;  /* 0x000000ffff10b224 */ /* 0x000fe200078e0a10 */
[----:B------:R-:W-:-:S13]  /*8d40*/  ISETP.GT.U32.AND P3, PT, R2, R68, PT ;  /* 0x000000440200720c */ /* 0x000fda0003f64070 */
[----:B------:R-:W-:Y:S01]  /*8d50*/  @!P3 IMAD.IADD R68, R68, 0x1, -R2 ;  /* 0x000000014444b824 */ /* 0x000fe200078e0a02 */
[----:B----4-:R0:W-:Y:S04]  /*8d60*/  STS.U16 [R13+UR4+0xba00], R30 ;  /* 0x00ba001e0d007988 */ /* 0x0101e80008000404 */
[----:B------:R-:W-:Y:S01]  /*8d70*/  STS.U16 [R13+UR4+0x3e00], R78 ;  /* 0x003e004e0d007988 */ /* 0x000fe20008000404 */
[----:B0-----:R-:W-:-:S03]  /*8d80*/  LOP3.LUT R30, R3, 0x50, RZ, 0x3c, !PT ;  /* 0x00000050031e7812 */ /* 0x001fc600078e3cff */
[----:B------:R-:W-:Y:S04]  /*8d90*/  STS.U16 [R13+UR4+0xbe00], R79 ;  /* 0x00be004f0d007988 */ /* 0x000fe80008000404 */
[----:B------:R0:W-:Y:S04]  /*8da0*/  STS.U16 [R30+UR4+0x280], R18 ;  /* 0x000280121e007988 */ /* 0x0001e80008000404 */
[----:B------:R1:W-:Y:S04]  /*8db0*/  STS.U16 [R30+UR4+0x8280], R21 ;  /* 0x008280151e007988 */ /* 0x0003e80008000404 */
[----:B------:R4:W-:Y:S04]  /*8dc0*/  STS.U16 [R30+UR4+0x680], R20 ;  /* 0x000680141e007988 */ /* 0x0009e80008000404 */
[----:B0-----:R-:W3:Y:S04]  /*8dd0*/  LDL.LU R18, [R1+0x16ec] ;  /* 0x0016ec0001127983 */ /* 0x001ee80000300800 */
[----:B-1----:R-:W3:Y:S04]  /*8de0*/  LDL.LU R21, [R1+0x16e8] ;  /* 0x0016e80001157983 */ /* 0x002ee80000300800 */
[----:B----4-:R-:W4:Y:S04]  /*8df0*/  LDL.LU R20, [R1+0x16e4] ;  /* 0x0016e40001147983 */ /* 0x010f280000300800 */
[----:B------:R0:W-:Y:S04]  /*8e00*/  STS.U16 [R30+UR4+0x8680], R23 ;  /* 0x008680171e007988 */ /* 0x0001e80008000404 */
[----:B------:R1:W-:Y:S04]  /*8e10*/  STS.U16 [R30+UR4+0xa80], R22 ;  /* 0x000a80161e007988 */ /* 0x0003e80008000404 */
[----:B------:R2:W-:Y:S04]  /*8e20*/  STS.U16 [R30+UR4+0x8a80], R25 ;  /* 0x008a80191e007988 */ /* 0x0005e80008000404 */
[----:B0-----:R-:W3:Y:S04]  /*8e30*/  LDL.LU R23, [R1+0x16e0] ;  /* 0x0016e00001177983 */ /* 0x001ee80000300800 */
[----:B-1----:R-:W3:Y:S04]  /*8e40*/  LDL.LU R22, [R1+0x16dc] ;  /* 0x0016dc0001167983 */ /* 0x002ee80000300800 */
[----:B--2---:R-:W2:Y:S04]  /*8e50*/  LDL.LU R25, [R1+0x16d8] ;  /* 0x0016d80001197983 */ /* 0x004ea80000300800 */
[----:B------:R0:W-:Y:S04]  /*8e60*/  STS.U16 [R30+UR4+0xe80], R24 ;  /* 0x000e80181e007988 */ /* 0x0001e80008000404 */
[----:B------:R1:W-:Y:S04]  /*8e70*/  STS.U16 [R30+UR4+0x8e80], R27 ;  /* 0x008e801b1e007988 */ /* 0x0003e80008000404 */
[----:B0-----:R-:W2:Y:S04]  /*8e80*/  LDL.LU R24, [R1+0x16d4] ;  /* 0x0016d40001187983 */ /* 0x001ea80000300800 */
[----:B-1----:R-:W2:Y:S04]  /*8e90*/  LDL.LU R27, [R1+0x16d0] ;  /* 0x0016d000011b7983 */ /* 0x002ea80000300800 */
[----:B------:R0:W-:Y:S04]  /*8ea0*/  STS.U16 [R30+UR4+0x1280], R26 ;  /* 0x0012801a1e007988 */ /* 0x0001e80008000404 */
[----:B------:R1:W-:Y:S04]  /*8eb0*/  STS.U16 [R30+UR4+0x9280], R29 ;  /* 0x0092801d1e007988 */ /* 0x0003e80008000404 */
[----:B------:R0:W-:Y:S04]  /*8ec0*/  STS.U16 [R30+UR4+0x1680], R28 ;  /* 0x0016801c1e007988 */ /* 0x0001e80008000404 */
[----:B------:R0:W-:Y:S04]  /*8ed0*/  STS.U16 [R30+UR4+0x9680], R31 ;  /* 0x0096801f1e007988 */ /* 0x0001e80008000404 */
[----:B------:R0:W-:Y:S04]  /*8ee0*/  STS.U16 [R30+UR4+0x1a80], R41 ;  /* 0x001a80291e007988 */ /* 0x0001e80008000404 */
[----:B------:R0:W-:Y:S04]  /*8ef0*/  STS.U16 [R30+UR4+0x9a80], R42 ;  /* 0x009a802a1e007988 */ /* 0x0001e80008000404 */
[----:B------:R0:W-:Y:S04]  /*8f00*/  STS.U16 [R30+UR4+0x1e80], R48 ;  /* 0x001e80301e007988 */ /* 0x0001e80008000404 */
        /* <DEDUP_REMOVED lines=8> */
[----:B0-----:R-:W3:Y:S04]  /*8f90*/  LDL.LU R26, [R1+0x16cc] ;  /* 0x0016cc00011a7983 */ /* 0x001ee80000300800 */
[----:B------:R-:W-:Y:S04]  /*8fa0*/  STS.U16 [R30+UR4+0xae80], R53 ;  /* 0x00ae80351e007988 */ /* 0x000fe80008000404 */
[----:B-1----:R-:W3:Y:S04]  /*8fb0*/  LDL.LU R29, [R1+0x16c8] ;  /* 0x0016c800011d7983 */ /* 0x002ee80000300800 */
[----:B------:R-:W-:Y:S01]  /*8fc0*/  STS.U16 [R30+UR4+0x3280], R52 ;  /* 0x003280341e007988 */ /* 0x000fe20008000404 */
[----:B------:R-:W-:-:S03]  /*8fd0*/  ISETP.GT.U32.AND P3, PT, R2, R68, PT ;  /* 0x000000440200720c */ /* 0x000fc60003f64070 */
[----:B------:R-:W3:Y:S04]  /*8fe0*/  LDL.LU R28, [R1+0x16c4] ;  /* 0x0016c400011c7983 */ /* 0x000ee80000300800 */
[----:B------:R-:W-:Y:S04]  /*8ff0*/  STS.U16 [R30+UR4+0xb280], R51 ;  /* 0x00b280331e007988 */ /* 0x000fe80008000404 */
[----:B------:R-:W3:Y:S04]  /*9000*/  LDL.LU R31, [R1+0x16c0] ;  /* 0x0016c000011f7983 */ /* 0x000ee80000300800 */
[----:B------:R-:W-:Y:S04]  /*9010*/  STS.U16 [R30+UR4+0x3680], R50 ;  /* 0x003680321e007988 */ /* 0x000fe80008000404 */
[----:B------:R-:W3:Y:S04]  /*9020*/  LDL.LU R41, [R1+0x16bc] ;  /* 0x0016bc0001297983 */ /* 0x000ee80000300800 */
[----:B------:R0:W-:Y:S04]  /*9030*/  STS.U16 [R30+UR4+0xb680], R47 ;  /* 0x00b6802f1e007988 */ /* 0x0001e80008000404 */
[----:B------:R-:W4:Y:S04]  /*9040*/  LDL.LU R42, [R1+0x16b8] ;  /* 0x0016b800012a7983 */ /* 0x000f280000300800 */
[----:B------:R-:W4:Y:S01]  /*9050*/  LDL.LU R48, [R1+0x16b4] ;  /* 0x0016b40001307983 */ /* 0x000f220000300800 */
[----:B0-----:R-:W-:-:S03]  /*9060*/  LOP3.LUT R47, R3, 0x60, RZ, 0x3c, !PT ;  /* 0x00000060032f7812 */ /* 0x001fc600078e3cff */
[----:B------:R-:W-:Y:S04]  /*9070*/  STS.U16 [R30+UR4+0x3a80], R49 ;  /* 0x003a80311e007988 */ /* 0x000fe80008000404 */
[----:B------:R-:W4:Y:S04]  /*9080*/  LDL.LU R59, [R1+0x16b0] ;  /* 0x0016b000013b7983 */ /* 0x000f280000300800 */
[----:B------:R-:W-:Y:S04]  /*9090*/  STS.U16 [R30+UR4+0xba80], R46 ;  /* 0x00ba802e1e007988 */ /* 0x000fe80008000404 */
[----:B------:R-:W4:Y:S04]  /*90a0*/  LDL.LU R61, [R1+0x16ac] ;  /* 0x0016ac00013d7983 */ /* 0x000f280000300800 */
[----:B------:R-:W-:Y:S04]  /*90b0*/  STS.U16 [R30+UR4+0x3e80], R45 ;  /* 0x003e802d1e007988 */ /* 0x000fe80008000404 */
[----:B------:R-:W4:Y:S04]  /*90c0*/  LDL.LU R60, [R1+0x16a8] ;  /* 0x0016a800013c7983 */ /* 0x000f280000300800 */
[----:B------:R-:W-:Y:S01]  /*90d0*/  STS.U16 [R30+UR4+0xbe80], R44 ;  /* 0x00be802c1e007988 */ /* 0x000fe20008000404 */
[----:B------:R-:W-:-:S03]  /*90e0*/  VIADD R76, R58, 0x10 ;  /* 0x000000103a4c7836 */ /* 0x000fc60000000000 */
[----:B------:R-:W4:Y:S04]  /*90f0*/  LDL.LU R63, [R1+0x16a4] ;  /* 0x0016a400013f7983 */ /* 0x000f280000300800 */
[----:B------:R-:W-:Y:S01]  /*9100*/  STS.U16 [R47+UR4+0x300], R43 ;  /* 0x0003002b2f007988 */ /* 0x000fe20008000404 */
[----:B------:R-:W-:-:S03]  /*9110*/  VIADD R70, R58, 0xe ;  /* 0x0000000e3a467836 */ /* 0x000fc60000000000 */
[----:B------:R-:W4:Y:S04]  /*9120*/  LDL.LU R85, [R1+0x16a0] ;  /* 0x0016a00001557983 */ /* 0x000f280000300800 */
[----:B------:R-:W-:Y:S04]  /*9130*/  STS.U16 [R47+UR4+0x8300], R40 ;  /* 0x008300282f007988 */ /* 0x000fe80008000404 */
[----:B------:R-:W-:Y:S04]  /*9140*/  STL [R1+0x14d8], R3 ;  /* 0x0014d80301007387 */ /* 0x000fe80000100800 */
[----:B------:R-:W-:Y:S04]  /*9150*/  STS.U16 [R47+UR4+0x700], R39 ;  /* 0x000700272f007988 */ /* 0x000fe80008000404 */
[----:B------:R-:W-:Y:S04]  /*9160*/  STL [R1+0x126c], R30 ;  /* 0x00126c1e01007387 */ /* 0x000fe80000100800 */
[----:B------:R-:W-:Y:S04]  /*9170*/  STS.U16 [R47+UR4+0x8700], R38 ;  /* 0x008700262f007988 */ /* 0x000fe80008000404 */
[----:B------:R0:W-:Y:S04]  /*9180*/  STL [R1+0x153c], R30 ;  /* 0x00153c1e01007387 */ /* 0x0001e80000100800 */
[----:B------:R-:W-:Y:S01]  /*9190*/  STS.U16 [R47+UR4+0xb00], R37 ;  /* 0x000b00252f007988 */ /* 0x000fe20008000404 */
[----:B------:R-:W-:-:S03]  /*91a0*/  @!P3 IMAD.IADD R68, R68, 0x1, -R2 ;  /* 0x000000014444b824 */ /* 0x000fc600078e0a02 */
[----:B------:R1:W-:Y:S01]  /*91b0*/  STS.U16 [R47+UR4+0x8b00], R36 ;  /* 0x008b00242f007988 */ /* 0x0003e20008000404 */
[----:B0-----:R-:W-:Y:S02]  /*91c0*/  PRMT R30, RZ, 0x7610, R30 ;  /* 0x00007610ff1e7816 */ /* 0x001fe4000000001e */
[----:B------:R-:W-:Y:S01]  /*91d0*/  IABS R77, R76 ;  /* 0x0000004c004d7213 */ /* 0x000fe20000000000 */
[----:B------:R-:W-:Y:S01]  /*91e0*/  STL [R1+0x1698], R47 ;  /* 0x0016982f01007387 */ /* 0x000fe20000100800 */
[----:B------:R-:W-:Y:S01]  /*91f0*/  IABS R73, R70 ;  /* 0x0000004600497213 */ /* 0x000fe20000000000 */
[----:B-1----:R-:W-:-:S05]  /*9200*/  IMAD.WIDE R36, R35, 0x2, R64 ;  /* 0x0000000223247825 */ /* 0x002fca00078e0240 */
[----:B------:R0:W-:Y:S01]  /*9210*/  STL.64 [R1+0x4d0], R36 ;  /* 0x0004d02401007387 */ /* 0x0001e20000100a00 */
[----:B------:R-:W-:-:S03]  /*9220*/  VIADD R79, R56, 0xffffffe0 ;  /* 0xffffffe0384f7836 */ /* 0x000fc60000000000 */
[----:B------:R0:W4:Y:S02]  /*9230*/  @!P6 LDG.E.U16 R30, desc[UR20][R36.64] ;  /* 0x00000014241ee981 */ /* 0x000124000c1e1500 */
[----:B0-----:R-:W-:Y:S02]  /*9240*/  IMAD.MOV.U32 R36, RZ, RZ, R68 ;  /* 0x000000ffff247224 */ /* 0x001fe400078e0044 */
[----:B------:R-:W-:Y:S02]  /*9250*/  IMAD.MOV.U32 R68, RZ, RZ, R77 ;  /* 0x000000ffff447224 */ /* 0x000fe400078e004d */
[----:B------:R-:W-:-:S04]  /*9260*/  IMAD.HI.U32 R77, R0, R73, RZ ;  /* 0x00000049004d7227 */ /* 0x000fc800078e00ff */
[----:B------:R-:W-:Y:S01]  /*9270*/  @!P5 IMAD.MOV R36, RZ, RZ, -R36 ;  /* 0x000000ffff24d224 */ /* 0x000fe200078e0a24 */
[----:B------:R-:W-:Y:S01]  /*9280*/  ISETP.GE.U32.AND P5, PT, R79, 0x7fffff61, PT ;  /* 0x7fffff614f00780c */ /* 0x000fe20003fa6070 */
[----:B------:R-:W-:-:S04]  /*9290*/  IMAD.MOV R77, RZ, RZ, -R77 ;  /* 0x000000ffff4d7224 */ /* 0x000fc800078e0a4d */
[----:B------:R-:W-:Y:S02]  /*92a0*/  IMAD R73, R2, R77, R73 ;  /* 0x0000004d02497224 */ /* 0x000fe400078e0249 */
[----:B------:R-:W-:Y:S01]  /*92b0*/  IMAD R77, R62, 0x1f, RZ ;  /* 0x0000001f3e4d7824 */ /* 0x000fe200078e02ff */
[----:B------:R-:W-:-:S03]  /*92c0*/  PRMT R17, RZ, 0x7610, R17 ;  /* 0x00007610ff117816 */ /* 0x000fc60000000011 */
[----:B------:R-:W-:-:S05]  /*92d0*/  IMAD.WIDE R38, R77, 0x2, R64 ;  /* 0x000000024d267825 */ /* 0x000fca00078e0240 */
[----:B------:R-:W4:Y:S01]  /*92e0*/  @!P5 LDG.E.U16 R17, desc[UR20][R38.64] ;  /* 0x000000142611d981 */ /* 0x000f22000c1e1500 */
[----:B------:R-:W-:-:S13]  /*92f0*/  ISETP.GT.U32.AND P3, PT, R2, R71, PT ;  /* 0x000000470200720c */ /* 0x000fda0003f64070 */
[----:B------:R-:W-:Y:S02]  /*9300*/  @!P3 IADD3 R71, PT, PT, R71, -R2, RZ ;  /* 0x800000024747b210 */ /* 0x000fe40007ffe0ff */
[----:B------:R-:W-:Y:S01]  /*9310*/  ISETP.GT.U32.AND P3, PT, R2, R69, PT ;  /* 0x000000450200720c */ /* 0x000fe20003f64070 */
[----:B------:R-:W-:Y:S01]  /*9320*/  VIADD R75, R58, 0xf ;  /* 0x0000000f3a4b7836 */ /* 0x000fe20000000000 */
[----:B------:R0:W-:Y:S11]  /*9330*/  STS.U16 [R47+UR4+0xf00], R74 ;  /* 0x000f004a2f007988 */ /* 0x0001f60008000404 */
[----:B------:R-:W-:Y:S01]  /*9340*/  @!P3 IMAD.IADD R69, R69, 0x1, -R2 ;  /* 0x000000014545b824 */ /* 0x000fe200078e0a02 */
[----:B0-----:R-:W-:-:S04]  /*9350*/  IABS R74, R75 ;  /* 0x0000004b004a7213 */ /* 0x001fc80000000000 */
[----:B------:R-:W-:Y:S01]  /*9360*/  ISETP.GT.U32.AND P3, PT, R2, R69, PT ;  /* 0x000000450200720c */ /* 0x000fe20003f64070 */
[----:B------:R-:W-:-:S04]  /*9370*/  IMAD.HI.U32 R78, R0, R74, RZ ;  /* 0x0000004a004e7227 */ /* 0x000fc800078e00ff */
[----:B------:R-:W-:-:S04]  /*9380*/  IMAD.HI.U32 R79, R0, R68, RZ ;  /* 0x00000044004f7227 */ /* 0x000fc800078e00ff */
[----:B------:R-:W-:-:S04]  /*9390*/  IMAD.MOV R78, RZ, RZ, -R78 ;  /* 0x000000ffff4e7224 */ /* 0x000fc800078e0a4e */
[----:B------:R-:W-:Y:S01]  /*93a0*/  @!P3 IMAD.IADD R69, R69, 0x1, -R2 ;  /* 0x000000014545b824 */ /* 0x000fe200078e0a02 */
[----:B------:R-:W-:Y:S01]  /*93b0*/  ISETP.GE.AND P3, PT, R70, RZ, PT ;  /* 0x000000ff4600720c */ /* 0x000fe20003f66270 */
[----:B------:R-:W-:Y:S01]  /*93c0*/  IMAD R70, R2, R78, R74 ;  /* 0x0000004e02467224 */ /* 0x000fe200078e024a */
[----:B------:R-:W-:Y:S01]  /*93d0*/  IADD3 R74, PT, PT, -R79, RZ, RZ ;  /* 0x000000ff4f4a7210 */ /* 0x000fe20007ffe1ff */
[----:B------:R-:W-:-:S04]  /*93e0*/  IMAD.WIDE R44, R77, 0x2, R66 ;  /* 0x000000024d2c7825 */ /* 0x000fc800078e0242 */
[----:B------:R-:W-:Y:S02]  /*93f0*/  IMAD R68, R2, R74, R68 ;  /* 0x0000004a02447224 */ /* 0x000fe400078e0244 */
[----:B------:R-:W-:Y:S01]  /*9400*/  VIADD R74, R56, 0xffffffd9 ;  /* 0xffffffd9384a7836 */ /* 0x000fe20000000000 */
[----:B--2---:R-:W-:Y:S01]  /*9410*/  PRMT R27, RZ, 0x7610, R27 ;  /* 0x00007610ff1b7816 */ /* 0x004fe2000000001b */
[----:B------:R-:W-:-:S05]  /*9420*/  IMAD R77, R62, 0x26, RZ ;  /* 0x000000263e4d7824 */ /* 0x000fca00078e02ff */
[----:B------:R0:W2:Y:S01]  /*9430*/  @!P5 LDG.E.U16 R27, desc[UR20][R44.64] ;  /* 0x000000142c1bd981 */ /* 0x0000a2000c1e1500 */
[----:B------:R-:W-:Y:S01]  /*9440*/  ISETP.GE.U32.AND P5, PT, R74, 0x7fffff5a, PT ;  /* 0x7fffff5a4a00780c */ /* 0x000fe20003fa6070 */
[----:B------:R-:W-:-:S12]  /*9450*/  IMAD.WIDE R52, R77, 0x2, R66 ;  /* 0x000000024d347825 */ /* 0x000fd800078e0242 */
[----:B------:R-:W2:Y:S01]  /*9460*/  @!P5 LDG.E.U16 R14, desc[UR20][R52.64] ;  /* 0x00000014340ed981 */ /* 0x000ea2000c1e1500 */
[----:B------:R-:W-:-:S03]  /*9470*/  ISETP.GT.U32.AND P6, PT, R2, R71, PT ;  /* 0x000000470200720c */ /* 0x000fc60003fc4070 */
[----:B------:R0:W-:Y:S04]  /*9480*/  STL.64 [R1+0x4c8], R44 ;  /* 0x0004c82c01007387 */ /* 0x0001e80000100a00 */
[----:B------:R1:W-:Y:S06]  /*9490*/  STL.64 [R1+0x4c0], R38 ;  /* 0x0004c02601007387 */ /* 0x0003ec0000100a00 */
[----:B------:R-:W-:-:S02]  /*94a0*/  @!P6 IMAD.IADD R71, R71, 0x1, -R2 ;  /* 0x000000014747e824 */ /* 0x000fc400078e0a02 */
[----:B------:R-:W-:Y:S02]  /*94b0*/  IMAD R81, R62, 0x27, RZ ;  /* 0x000000273e517824 */ /* 0x000fe400078e02ff */
[----:B------:R-:W-:-:S04]  /*94c0*/  IMAD.WIDE R50, R77, 0x2, R64 ;  /* 0x000000024d327825 */ /* 0x000fc800078e0240 */
[----:B0-----:R-:W-:Y:S01]  /*94d0*/  IMAD.WIDE R44, R81, 0x2, R66 ;  /* 0x00000002512c7825 */ /* 0x001fe200078e0242 */
[----:B------:R-:W2:Y:S03]  /*94e0*/  @!P5 LDG.E.U16 R12, desc[UR20][R50.64] ;  /* 0x00000014320cd981 */ /* 0x000ea6000c1e1500 */
[----:B------:R-:W-:-:S04]  /*94f0*/  IMAD.MOV.U32 R47, RZ, RZ, R69 ;  /* 0x000000ffff2f7224 */ /* 0x000fc800078e0045 */
[----:B------:R-:W-:Y:S01]  /*9500*/  @!P2 IMAD.MOV R47, RZ, RZ, -R47 ;  /* 0x000000ffff2fa224 */ /* 0x000fe200078e0a2f */
[----:B------:R-:W-:Y:S01]  /*9510*/  ISETP.GT.U32.AND P2, PT, R2, R73, PT ;  /* 0x000000490200720c */ /* 0x000fe20003f44070 */
[----:B-1----:R-:W-:-:S12]  /*9520*/  IMAD.WIDE R38, R81, 0x2, R64 ;  /* 0x0000000251267825 */ /* 0x002fd800078e0240 */
[----:B------:R-:W-:Y:S01]  /*9530*/  @!P2 IMAD.IADD R73, R73, 0x1, -R2 ;  /* 0x000000014949a824 */ /* 0x000fe200078e0a02 */
[----:B------:R-:W-:Y:S01]  /*9540*/  ISETP.GT.U32.AND P2, PT, R2, R68, PT ;  /* 0x000000440200720c */ /* 0x000fe20003f44070 */
[C---:B------:R-:W-:Y:S02]  /*9550*/  VIADD R74, R58.reuse, 0x11 ;  /* 0x000000113a4a7836 */ /* 0x040fe40000000000 */
[----:B------:R-:W-:-:S10]  /*9560*/  VIADD R78, R58, 0x12 ;  /* 0x000000123a4e7836 */ /* 0x000fd40000000000 */
[----:B------:R-:W-:Y:S01]  /*9570*/  @!P2 IMAD.IADD R68, R68, 0x1, -R2 ;  /* 0x000000014444a824 */ /* 0x000fe200078e0a02 */
[----:B------:R-:W-:-:S04]  /*9580*/  IABS R79, R78 ;  /* 0x0000004e004f7213 */ /* 0x000fc80000000000 */
[----:B------:R-:W-:Y:S01]  /*9590*/  ISETP.GT.U32.AND P2, PT, R2, R68, PT ;  /* 0x000000440200720c */ /* 0x000fe20003f44070 */
[----:B------:R-:W-:-:S12]  /*95a0*/  IMAD R81, R62, 0x2e, RZ ;  /* 0x0000002e3e517824 */ /* 0x000fd800078e02ff */
[----:B------:R-:W-:Y:S01]  /*95b0*/  @!P2 IMAD.IADD R68, R68, 0x1, -R2 ;  /* 0x000000014444a824 */ /* 0x000fe200078e0a02 */
[----:B---3--:R-:W-:Y:S01]  /*95c0*/  PRMT R41, RZ, 0x7610, R41 ;  /* 0x00007610ff297816 */ /* 0x008fe20000000029 */
[----:B----4-:R-:W-:Y:S04]  /*95d0*/  STL [R1+0x818], R30 ;  /* 0x0008181e01007387 */ /* 0x010fe80000100800 */
[----:B------:R0:W-:Y:S02]  /*95e0*/  STL [R1+0x9a0], R17 ;  /* 0x0009a01101007387 */ /* 0x0001e40000100800 */
[----:B0-----:R-:W-:Y:S02]  /*95f0*/  IMAD.MOV.U32 R17, RZ, RZ, R71 ;  /* 0x000000ffff117224 */ /* 0x001fe400078e0047 */
[----:B------:R-:W-:-:S02]  /*9600*/  VIADD R71, R56, 0xffffffd8 ;  /* 0xffffffd838477836 */ /* 0x000fc40000000000 */
[----:B------:R-:W-:-:S03]  /*9610*/  @!P4 IMAD.MOV R17, RZ, RZ, -R17 ;  /* 0x000000ffff11c224 */ /* 0x000fc600078e0a11 */
[----:B------:R-:W-:-:S13]  /*9620*/  ISETP.GE.U32.AND P4, PT, R71, 0x7fffff59, PT ;  /* 0x7fffff594700780c */ /* 0x000fda0003f86070 */
[----:B------:R0:W3:Y:S04]  /*9630*/  @!P4 LDG.E.U16 R11, desc[UR20][R44.64] ;  /* 0x000000142c0bc981 */ /* 0x0000e8000c1e1500 */
[----:B------:R1:W4:Y:S01]  /*9640*/  @!P4 LDG.E.U16 R9, desc[UR20][R38.64] ;  /* 0x000000142609c981 */ /* 0x000322000c1e1500 */
[----:B------:R-:W-:-:S05]  /*9650*/  IABS R71, R74 ;  /* 0x0000004a00477213 */ /* 0x000fca0000000000 */
[----:B------:R-:W-:-:S04]  /*9660*/  IMAD.HI.U32 R69, R0, R71, RZ ;  /* 0x0000004700457227 */ /* 0x000fc800078e00ff */
[----:B------:R-:W-:Y:S02]  /*9670*/  IMAD.MOV R80, RZ, RZ, -R69 ;  /* 0x000000ffff507224 */ /* 0x000fe400078e0a45 */
[----:B------:R-:W-:Y:S02]  /*9680*/  IMAD.MOV.U32 R69, RZ, RZ, R79 ;  /* 0x000000ffff457224 */ /* 0x000fe400078e004f */
[----:B------:R-:W-:-:S05]  /*9690*/  VIADD R79, R56, 0xffffffd1 ;  /* 0xffffffd1384f7836 */ /* 0x000fca0000000000 */
[----:B------:R-:W-:Y:S01]  /*96a0*/  ISETP.GE.U32.AND P2, PT, R79, 0x7fffff52, PT ;  /* 0x7fffff524f00780c */ /* 0x000fe20003f46070 */
[----:B--2---:R-:W-:Y:S04]  /*96b0*/  STL [R1+0x9a4], R27 ;  /* 0x0009a41b01007387 */ /* 0x004fe80000100800 */
[----:B------:R-:W-:Y:S04]  /*96c0*/  STL.64 [R1+0x458], R52 ;  /* 0x0004583401007387 */ /* 0x000fe80000100a00 */
[----:B------:R-:W-:Y:S04]  /*96d0*/  STL.64 [R1+0x450], R50 ;  /* 0x0004503201007387 */ /* 0x000fe80000100a00 */
[----:B------:R-:W-:Y:S04]  /*96e0*/  STL [R1+0x1514], R14 ;  /* 0x0015140e01007387 */ /* 0x000fe80000100800 */
[----:B------:R0:W-:Y:S02]  /*96f0*/  STL.64 [R1+0x448], R44 ;  /* 0x0004482c01007387 */ /* 0x0001e40000100a00 */
[----:B0-----:R-:W-:-:S05]  /*9700*/  IMAD.WIDE R44, R81, 0x2, R66 ;  /* 0x00000002512c7825 */ /* 0x001fca00078e0242 */
[----:B------:R-:W2:Y:S01]  /*9710*/  @!P2 LDG.E.U16 R41, desc[UR20][R44.64] ;  /* 0x000000142c29a981 */ /* 0x000ea2000c1e1500 */
[----:B------:R-:W-:-:S13]  /*9720*/  ISETP.GT.U32.AND P6, PT, R2, R72, PT ;  /* 0x000000480200720c */ /* 0x000fda0003fc4070 */
[----:B------:R-:W-:-:S05]  /*9730*/  @!P6 IMAD.IADD R72, R72, 0x1, -R2 ;  /* 0x000000014848e824 */ /* 0x000fca00078e0a02 */
[----:B------:R-:W-:-:S13]  /*9740*/  ISETP.GT.U32.AND P6, PT, R2, R72, PT ;  /* 0x000000480200720c */ /* 0x000fda0003fc4070 */
[----:B------:R-:W-:Y:S01]  /*9750*/  @!P6 IMAD.IADD R72, R72, 0x1, -R2 ;  /* 0x000000014848e824 */ /* 0x000fe200078e0a02 */
[----:B------:R-:W-:Y:S01]  /*9760*/  ISETP.GT.U32.AND P6, PT, R2, R70, PT ;  /* 0x000000460200720c */ /* 0x000fe20003fc4070 */
[----:B------:R-:W-:Y:S01]  /*9770*/  VIADD R77, R58, 0x13 ;  /* 0x000000133a4d7836 */ /* 0x000fe20000000000 */
[----:B------:R1:W-:Y:S01]  /*9780*/  STL.64 [R1+0x440], R38 ;  /* 0x0004402601007387 */ /* 0x0003e20000100a00 */
[----:B------:R-:W-:-:S10]  /*9790*/  ISETP.GT.U32.AND P5, PT, R2, R73, PT ;  /* 0x000000490200720c */ /* 0x000fd40003fa4070 */
[----:B------:R-:W-:-:S04]  /*97a0*/  @!P6 IADD3 R70, PT, PT, R70, -R2, RZ ;  /* 0x800000024646e210 */ /* 0x000fc80007ffe0ff */
[----:B------:R-:W-:Y:S01]  /*97b0*/  ISETP.GT.U32.AND P6, PT, R2, R70, PT ;  /* 0x000000460200720c */ /* 0x000fe20003fc4070 */
[----:B------:R-:W-:Y:S01]  /*97c0*/  STL [R1+0x1520], R12 ;  /* 0x0015200c01007387 */ /* 0x000fe20000100800 */
[----:B------:R-:W-:Y:S01]  /*97d0*/  @!P5 IMAD.IADD R73, R73, 0x1, -R2 ;  /* 0x000000014949d824 */ /* 0x000fe200078e0a02 */
[----:B------:R-:W-:-:S10]  /*97e0*/  ISETP.GE.AND P4, PT, R75, RZ, PT ;  /* 0x000000ff4b00720c */ /* 0x000fd40003f86270 */
[----:B------:R-:W-:Y:S01]  /*97f0*/  @!P6 IMAD.IADD R70, R70, 0x1, -R2 ;  /* 0x000000014646e824 */ /* 0x000fe200078e0a02 */
[----:B------:R-:W-:Y:S01]  /*9800*/  ISETP.GE.AND P6, PT, R74, RZ, PT ;  /* 0x000000ff4a00720c */ /* 0x000fe20003fc6270 */
[----:B------:R-:W-:-:S04]  /*9810*/  IMAD.HI.U32 R75, R0, R69, RZ ;  /* 0x00000045004b7227 */ /* 0x000fc800078e00ff */
[----:B------:R-:W-:Y:S01]  /*9820*/  IMAD.MOV.U32 R35, RZ, RZ, R73 ;  /* 0x000000ffff237224 */ /* 0x000fe200078e0049 */
[----:B------:R-:W-:Y:S01]  /*9830*/  PRMT R48, RZ, 0x7610, R48 ;  /* 0x00007610ff307816 */ /* 0x000fe20000000030 */
[----:B------:R-:W-:Y:S02]  /*9840*/  IMAD.MOV R75, RZ, RZ, -R75 ;  /* 0x000000ffff4b7224 */ /* 0x000fe400078e0a4b */
[----:B------:R-:W-:Y:S02]  /*9850*/  @!P3 IMAD.MOV R35, RZ, RZ, -R35 ;  /* 0x000000ffff23b224 */ /* 0x000fe400078e0a23 */
[----:B-1----:R-:W-:-:S04]  /*9860*/  IMAD.WIDE R38, R81, 0x2, R64 ;  /* 0x0000000251267825 */ /* 0x002fc800078e0240 */
[C---:B------:R-:W-:Y:S01]  /*9870*/  IMAD R69, R2.reuse, R75, R69 ;  /* 0x0000004b02457224 */ /* 0x040fe200078e0245 */
[----:B------:R0:W2:Y:S01]  /*9880*/  @!P2 LDG.E.U16 R48, desc[UR20][R38.64] ;  /* 0x000000142630a981 */ /* 0x0000a2000c1e1500 */
[----:B------:R-:W-:Y:S02]  /*9890*/  IMAD R71, R2, R80, R71 ;  /* 0x0000005002477224 */ /* 0x000fe400078e0247 */
[----:B------:R-:W-:Y:S01]  /*98a0*/  VIADD R73, R56, 0xffffffd0 ;  /* 0xffffffd038497836 */ /* 0x000fe20000000000 */
[----:B------:R-:W-:Y:S01]  /*98b0*/  PRMT R28, RZ, 0x7610, R28 ;  /* 0x00007610ff1c7816 */ /* 0x000fe2000000001c */
[----:B---3--:R1:W-:Y:S02]  /*98c0*/  STL [R1+0x994], R11 ;  /* 0x0009940b01007387 */ /* 0x0083e40000100800 */
[----:B-1----:R-:W-:Y:S01]  /*98d0*/  IMAD.MOV.U32 R11, RZ, RZ, R72 ;  /* 0x000000ffff0b7224 */ /* 0x002fe200078e0048 */
[----:B------:R-:W-:-:S05]  /*98e0*/  IABS R72, R77 ;  /* 0x0000004d00487213 */ /* 0x000fca0000000000 */
[----:B------:R-:W-:-:S04]  /*98f0*/  IMAD.HI.U32 R74, R0, R72, RZ ;  /* 0x00000048004a7227 */ /* 0x000fc800078e00ff */
[----:B------:R-:W-:Y:S02]  /*9900*/  IMAD.MOV R74, RZ, RZ, -R74 ;  /* 0x000000ffff4a7224 */ /* 0x000fe400078e0a4a */
[----:B------:R-:W-:Y:S02]  /*9910*/  @!P0 IMAD.MOV R11, RZ, RZ, -R11 ;  /* 0x000000ffff0b8224 */ /* 0x000fe400078e0a0b */
[----:B------:R-:W-:Y:S01]  /*9920*/  IMAD R72, R2, R74, R72 ;  /* 0x0000004a02487224 */ /* 0x000fe200078e0248 */
[----:B------:R-:W-:Y:S01]  /*9930*/  ISETP.GE.AND P0, PT, R76, RZ, PT ;  /* 0x000000ff4c00720c */ /* 0x000fe20003f06270 */
[----:B------:R-:W-:-:S03]  /*9940*/  VIADD R76, R58, 0x14 ;  /* 0x000000143a4c7836 */ /* 0x000fc60000000000 */
[----:B------:R-:W-:Y:S02]  /*9950*/  ISETP.GT.U32.AND P3, PT, R2, R72, PT ;  /* 0x000000480200720c */ /* 0x000fe40003f64070 */
[----:B------:R-:W-:-:S05]  /*9960*/  IABS R75, R76 ;  /* 0x0000004c004b7213 */ /* 0x000fca0000000000 */
[----:B------:R-:W-:Y:S01]  /*9970*/  IMAD.HI.U32 R80, R0, R75, RZ ;  /* 0x0000004b00507227 */ /* 0x000fe200078e00ff */
[----:B----4-:R1:W-:Y:S03]  /*9980*/  STL [R1+0x990], R9 ;  /* 0x0009900901007387 */ /* 0x0103e60000100800 */
[----:B------:R-:W-:Y:S02]  /*9990*/  IMAD.MOV R80, RZ, RZ, -R80 ;  /* 0x000000ffff507224 */ /* 0x000fe400078e0a50 */
[----:B------:R-:W-:Y:S01]  /*99a0*/  @!P3 IMAD.IADD R72, R72, 0x1, -R2 ;  /* 0x000000014848b824 */ /* 0x000fe200078e0a02 */
[----:B------:R-:W-:Y:S01]  /*99b0*/  ISETP.GE.U32.AND P3, PT, R73, 0x7fffff51, PT ;  /* 0x7fffff514900780c */ /* 0x000fe20003f66070 */
[----:B-1----:R-:W-:Y:S02]  /*99c0*/  IMAD.MOV.U32 R9, RZ, RZ, R68 ;  /* 0x000000ffff097224 */ /* 0x002fe400078e0044 */
[----:B------:R-:W-:-:S02]  /*99d0*/  IMAD R68, R2, R80, R75 ;  /* 0x0000005002447224 */ /* 0x000fc400078e024b */
[----:B------:R-:W-:Y:S01]  /*99e0*/  IMAD R75, R62, 0x2f, RZ ;  /* 0x0000002f3e4b7824 */ /* 0x000fe200078e02ff */
[----:B------:R-:W-:Y:S04]  /*99f0*/  STL.64 [R1+0x3d8], R44 ;  /* 0x0003d82c01007387 */ /* 0x000fe80000100a00 */
[----:B------:R0:W-:Y:S02]  /*9a00*/  STL.64 [R1+0x3d0], R38 ;  /* 0x0003d02601007387 */ /* 0x0001e40000100a00 */
[----:B0-----:R-:W-:-:S05]  /*9a10*/  IMAD.WIDE R38, R75, 0x2, R64 ;  /* 0x000000024b267825 */ /* 0x001fca00078e0240 */
[----:B------:R-:W3:Y:S04]  /*9a20*/  @!P3 LDG.E.U16 R15, desc[UR20][R38.64] ;  /* 0x00000014260fb981 */ /* 0x000ee8000c1e1500 */
[----:B--2---:R0:W-:Y:S02]  /*9a30*/  STL [R1+0x1524], R41 ;  /* 0x0015242901007387 */ /* 0x0041e40000100800 */
[----:B0-----:R-:W-:-:S05]  /*9a40*/  IMAD.WIDE R40, R75, 0x2, R66 ;  /* 0x000000024b287825 */ /* 0x001fca00078e0242 */
[----:B------:R0:W2:Y:S01]  /*9a50*/  @!P3 LDG.E.U16 R28, desc[UR20][R40.64] ;  /* 0x00000014281cb981 */ /* 0x0000a2000c1e1500 */
[----:B------:R-:W-:-:S13]  /*9a60*/  ISETP.GT.U32.AND P5, PT, R2, R71, PT ;  /* 0x000000470200720c */ /* 0x000fda0003fa4070 */
[----:B------:R-:W-:Y:S02]  /*9a70*/  @!P5 IADD3 R71, PT, PT, R71, -R2, RZ ;  /* 0x800000024747d210 */ /* 0x000fe40007ffe0ff */
[----:B------:R-:W-:-:S13]  /*9a80*/  ISETP.GT.U32.AND P5, PT, R2, R69, PT ;  /* 0x000000450200720c */ /* 0x000fda0003fa4070 */
[----:B------:R-:W-:-:S05]  /*9a90*/  @!P5 IMAD.IADD R69, R69, 0x1, -R2 ;  /* 0x000000014545d824 */ /* 0x000fca00078e0a02 */
[----:B------:R-:W-:-:S13]  /*9aa0*/  ISETP.GT.U32.AND P2, PT, R2, R69, PT ;  /* 0x000000450200720c */ /* 0x000fda0003f44070 */
[----:B------:R-:W-:Y:S02]  /*9ab0*/  @!P2 IADD3 R69, PT, PT, R69, -R2, RZ ;  /* 0x800000024545a210 */ /* 0x000fe40007ffe0ff */
[----:B------:R-:W-:Y:S01]  /*9ac0*/  ISETP.GT.U32.AND P2, PT, R2, R68, PT ;  /* 0x000000440200720c */ /* 0x000fe20003f44070 */
[----:B------:R-:W-:Y:S01]  /*9ad0*/  @!P0 IMAD.MOV R9, RZ, RZ, -R9 ;  /* 0x000000ffff098224 */ /* 0x000fe200078e0a09 */
[----:B------:R-:W-:Y:S01]  /*9ae0*/  ISETP.GE.AND P0, PT, R77, RZ, PT ;  /* 0x000000ff4d00720c */ /* 0x000fe20003f06270 */
[----:B------:R-:W-:-:S10]  /*9af0*/  VIADD R77, R56, 0xffffffc9 ;  /* 0xffffffc9384d7836 */ /* 0x000fd40000000000 */
[----:B------:R-:W-:Y:S01]  /*9b00*/  @!P2 IMAD.IADD R68, R68, 0x1, -R2 ;  /* 0x000000014444a824 */ /* 0x000fe200078e0a02 */
[----:B------:R-:W-:Y:S01]  /*9b10*/  ISETP.GT.U32.AND P2, PT, R2, R72, PT ;  /* 0x000000480200720c */ /* 0x000fe20003f44070 */
[----:B------:R-:W-:Y:S01]  /*9b20*/  VIADD R79, R58, 0x15 ;  /* 0x000000153a4f7836 */ /* 0x000fe20000000000 */
[----:B------:R-:W-:Y:S01]  /*9b30*/  STL [R1+0x1528], R48 ;  /* 0x0015283001007387 */ /* 0x000fe20000100800 */
[----:B------:R-:W-:-:S10]  /*9b40*/  PRMT R13, RZ, 0x7610, R13 ;  /* 0x00007610ff0d7816 */ /* 0x000fd4000000000d */
[----:B------:R-:W-:Y:S01]  /*9b50*/  @!P2 IMAD.IADD R72, R72, 0x1, -R2 ;  /* 0x000000014848a824 */ /* 0x000fe200078e0a02 */
[----:B------:R-:W-:Y:S01]  /*9b60*/  ISETP.GE.U32.AND P2, PT, R77, 0x7fffff4a, PT ;  /* 0x7fffff4a4d00780c */ /* 0x000fe20003f46070 */
[----:B------:R-:W-:Y:S01]  /*9b70*/  IMAD R77, R62, 0x36, RZ ;  /* 0x000000363e4d7824 */ /* 0x000fe200078e02ff */
[----:B------:R0:W-:Y:S01]  /*9b80*/  STL.64 [R1+0x3c8], R40 ;  /* 0x0003c82801007387 */ /* 0x0001e20000100a00 */
[----:B------:R-:W-:-:S03]  /*9b90*/  PRMT R31, RZ, 0x7610, R31 ;  /* 0x00007610ff1f7816 */ /* 0x000fc6000000001f */
[----:B------:R1:W-:Y:S01]  /*9ba0*/  STL.64 [R1+0x3c0], R38 ;  /* 0x0003c02601007387 */ /* 0x0003e20000100a00 */
[----:B------:R-:W-:Y:S02]  /*9bb0*/  IABS R74, R79 ;  /* 0x0000004f004a7213 */ /* 0x000fe40000000000 */
[----:B------:R-:W-:Y:S01]  /*9bc0*/  ISETP.GT.U32.AND P5, PT, R2, R71, PT ;  /* 0x000000470200720c */ /* 0x000fe20003fa4070 */
[----:B0-----:R-:W-:-:S04]  /*9bd0*/  IMAD.WIDE R40, R77, 0x2, R66 ;  /* 0x000000024d287825 */ /* 0x001fc800078e0242 */
[----:B-1----:R-:W-:Y:S01]  /*9be0*/  IMAD.WIDE R38, R77, 0x2, R64 ;  /* 0x000000024d267825 */ /* 0x002fe200078e0240 */
[----:B------:R0:W4:Y:S04]  /*9bf0*/  @!P2 LDG.E.U16 R13, desc[UR20][R40.64] ;  /* 0x00000014280da981 */ /* 0x000128000c1e1500 */
[----:B------:R1:W4:Y:S01]  /*9c00*/  @!P2 LDG.E.U16 R31, desc[UR20][R38.64] ;  /* 0x00000014261fa981 */ /* 0x000322000c1e1500 */
[----:B------:R-:W-:Y:S02]  /*9c10*/  IMAD.MOV.U32 R27, RZ, RZ, R70 ;  /* 0x000000ffff1b7224 */ /* 0x000fe400078e0046 */
[----:B------:R-:W-:-:S04]  /*9c20*/  IMAD.HI.U32 R70, R0, R74, RZ ;  /* 0x0000004a00467227 */ /* 0x000fc800078e00ff */
[----:B------:R-:W-:Y:S02]  /*9c30*/  IMAD.MOV R70, RZ, RZ, -R70 ;  /* 0x000000ffff467224 */ /* 0x000fe400078e0a46 */
[----:B------:R-:W-:Y:S02]  /*9c40*/  @!P5 IMAD.IADD R71, R71, 0x1, -R2 ;  /* 0x000000014747d824 */ /* 0x000fe400078e0a02 */
[----:B------:R-:W-:Y:S02]  /*9c50*/  IMAD R70, R2, R70, R74 ;  /* 0x0000004602467224 */ /* 0x000fe400078e024a */
[----:B------:R-:W-:Y:S01]  /*9c60*/  VIADD R74, R58, 0x16 ;  /* 0x000000163a4a7836 */ /* 0x000fe20000000000 */
[----:B------:R-:W-:Y:S01]  /*9c70*/  ISETP.GE.AND P5, PT, R76, RZ, PT ;  /* 0x000000ff4c00720c */ /* 0x000fe20003fa6270 */
[----:B------:R-:W-:-:S03]  /*9c80*/  VIADD R76, R58, 0x17 ;  /* 0x000000173a4c7836 */ /* 0x000fc60000000000 */
[----:B------:R-:W-:Y:S02]  /*9c90*/  IABS R73, R74 ;  /* 0x0000004a00497213 */ /* 0x000fe40000000000 */
[----:B------:R-:W-:Y:S01]  /*9ca0*/  IABS R75, R76 ;  /* 0x0000004c004b7213 */ /* 0x000fe20000000000 */
[----:B------:R-:W-:Y:S01]  /*9cb0*/  IMAD.MOV.U32 R92, RZ, RZ, R69 ;  /* 0x000000ffff5c7224 */ /* 0x000fe200078e0045 */
[----:B------:R-:W-:-:S13]  /*9cc0*/  ISETP.GT.U32.AND P3, PT, R2, R68, PT ;  /* 0x000000440200720c */ /* 0x000fda0003f64070 */
[----:B------:R-:W-:-:S04]  /*9cd0*/  @!P3 IMAD.IADD R68, R68, 0x1, -R2 ;  /* 0x000000014444b824 */ /* 0x000fc800078e0a02 */
[----:B------:R-:W-:Y:S02]  /*9ce0*/  IMAD.MOV.U32 R44, RZ, RZ, R68 ;  /* 0x000000ffff2c7224 */ /* 0x000fe400078e0044 */
[----:B------:R-:W-:Y:S01]  /*9cf0*/  @!P4 IMAD.MOV R27, RZ, RZ, -R27 ;  /* 0x000000ffff1bc224 */ /* 0x000fe200078e0a1b */
[----:B------:R-:W-:Y:S01]  /*9d00*/  ISETP.GE.AND P4, PT, R78, RZ, PT ;  /* 0x000000ff4e00720c */ /* 0x000fe20003f86270 */
[----:B------:R-:W-:Y:S01]  /*9d10*/  IMAD R78, R62, 0x37, RZ ;  /* 0x000000373e4e7824 */ /* 0x000fe200078e02ff */
[----:B------:R-:W-:Y:S02]  /*9d20*/  PRMT R26, RZ, 0x7610, R26 ;  /* 0x00007610ff1a7816 */ /* 0x000fe4000000001a */
[----:B------:R-:W-:Y:S01]  /*9d30*/  PRMT R22, RZ, 0x7610, R22 ;  /* 0x00007610ff167816 */ /* 0x000fe20000000016 */
[----:B---3--:R3:W-:Y:S02]  /*9d40*/  STL [R1+0x980], R15 ;  /* 0x0009800f01007387 */ /* 0x0087e40000100800 */
[----:B---3--:R-:W-:-:S04]  /*9d50*/  IMAD.MOV.U32 R15, RZ, RZ, R71 ;  /* 0x000000ffff0f7224 */ /* 0x008fc800078e0047 */
[----:B------:R-:W-:Y:S01]  /*9d60*/  @!P6 IMAD.MOV R15, RZ, RZ, -R15 ;  /* 0x000000ffff0fe224 */ /* 0x000fe200078e0a0f */
[----:B------:R-:W-:Y:S01]  /*9d70*/  ISETP.GT.U32.AND P6, PT, R2, R70, PT ;  /* 0x000000460200720c */ /* 0x000fe20003fc4070 */
[----:B------:R-:W-:-:S04]  /*9d80*/  IMAD.HI.U32 R71, R0, R73, RZ ;  /* 0x0000004900477227 */ /* 0x000fc800078e00ff */
[----:B------:R-:W-:Y:S02]  /*9d90*/  IMAD.MOV R69, RZ, RZ, -R71 ;  /* 0x000000ffff457224 */ /* 0x000fe400078e0a47 */
[----:B------:R-:W-:Y:S01]  /*9da0*/  IMAD.MOV.U32 R71, RZ, RZ, R75 ;  /* 0x000000ffff477224 */ /* 0x000fe200078e004b */
[----:B------:R-:W-:Y:S01]  /*9db0*/  IADD3 R75, PT, PT, R58, 0x18, RZ ;  /* 0x000000183a4b7810 */ /* 0x000fe20007ffe0ff */
[----:B------:R-:W-:Y:S02]  /*9dc0*/  IMAD R69, R2, R69, R73 ;  /* 0x0000004502457224 */ /* 0x000fe400078e0249 */
[----:B------:R-:W-:-:S04]  /*9dd0*/  IMAD.HI.U32 R73, R0, R71, RZ ;  /* 0x0000004700497227 */ /* 0x000fc800078e00ff */
[----:B------:R-:W-:Y:S01]  /*9de0*/  @!P6 IMAD.IADD R70, R70, 0x1, -R2 ;  /* 0x000000014646e824 */ /* 0x000fe200078e0a02 */
[----:B------:R-:W-:Y:S01]  /*9df0*/  ISETP.GE.AND P6, PT, R74, RZ, PT ;  /* 0x000000ff4a00720c */ /* 0x000fe20003fc6270 */
[----:B------:R-:W-:Y:S01]  /*9e00*/  IMAD.MOV R73, RZ, RZ, -R73 ;  /* 0x000000ffff497224 */ /* 0x000fe200078e0a49 */
[----:B------:R-:W-:Y:S02]  /*9e10*/  IABS R74, R75 ;  /* 0x0000004b004a7213 */ /* 0x000fe40000000000 */
[C---:B------:R-:W-:Y:S01]  /*9e20*/  ISETP.GT.U32.AND P2, PT, R2.reuse, R70, PT ;  /* 0x000000460200720c */ /* 0x040fe20003f44070 */
[----:B------:R-:W-:Y:S02]  /*9e30*/  IMAD R73, R2, R73, R71 ;  /* 0x0000004902497224 */ /* 0x000fe400078e0247 */
[----:B------:R-:W-:-:S04]  /*9e40*/  IMAD.HI.U32 R71, R0, R74, RZ ;  /* 0x0000004a00477227 */ /* 0x000fc800078e00ff */
[----:B------:R-:W-:-:S04]  /*9e50*/  IMAD.MOV R71, RZ, RZ, -R71 ;  /* 0x000000ffff477224 */ /* 0x000fc800078e0a47 */
[----:B------:R-:W-:Y:S02]  /*9e60*/  IMAD R68, R2, R71, R74 ;  /* 0x0000004702447224 */ /* 0x000fe400078e024a */
[----:B------:R-:W-:Y:S01]  /*9e70*/  VIADD R74, R56, 0xffffffc8 ;  /* 0xffffffc8384a7836 */ /* 0x000fe20000000000 */
[----:B------:R-:W-:-:S04]  /*9e80*/  @!P2 IADD3 R70, PT, PT, R70, -R2, RZ ;  /* 0x800000024646a210 */ /* 0x000fc80007ffe0ff */
[----:B------:R-:W-:Y:S01]  /*9e90*/  ISETP.GE.U32.AND P2, PT, R74, 0x7fffff49, PT ;  /* 0x7fffff494a00780c */ /* 0x000fe20003f46070 */
[----:B--2---:R-:W-:Y:S04]  /*9ea0*/  STL [R1+0x984], R28 ;  /* 0x0009841c01007387 */ /* 0x004fe80000100800 */
[----:B------:R0:W-:Y:S04]  /*9eb0*/  STL.64 [R1+0x358], R40 ;  /* 0x0003582801007387 */ /* 0x0001e80000100a00 */
[----:B------:R1:W-:Y:S01]  /*9ec0*/  STL.64 [R1+0x350], R38 ;  /* 0x0003502601007387 */ /* 0x0003e20000100a00 */
[----:B0-----:R-:W-:-:S04]  /*9ed0*/  IMAD.WIDE R40, R78, 0x2, R66 ;  /* 0x000000024e287825 */ /* 0x001fc800078e0242 */
[----:B-1----:R-:W-:Y:S01]  /*9ee0*/  IMAD.WIDE R38, R78, 0x2, R64 ;  /* 0x000000024e267825 */ /* 0x002fe200078e0240 */
[----:B------:R0:W2:Y:S04]  /*9ef0*/  @!P2 LDG.E.U16 R26, desc[UR20][R40.64] ;  /* 0x00000014281aa981 */ /* 0x0000a8000c1e1500 */
[----:B------:R1:W3:Y:S01]  /*9f00*/  @!P2 LDG.E.U16 R22, desc[UR20][R38.64] ;  /* 0x000000142616a981 */ /* 0x0002e2000c1e1500 */
[----:B------:R-:W-:Y:S01]  /*9f10*/  ISETP.GT.U32.AND P3, PT, R2, R69, PT ;  /* 0x000000450200720c */ /* 0x000fe20003f64070 */
[----:B------:R-:W-:-:S12]  /*9f20*/  IMAD.MOV.U32 R93, RZ, RZ, R72 ;  /* 0x000000ffff5d7224 */ /* 0x000fd800078e0048 */
[----:B------:R-:W-:-:S05]  /*9f30*/  @!P3 IMAD.IADD R69, R69, 0x1, -R2 ;  /* 0x000000014545b824 */ /* 0x000fca00078e0a02 */
[C---:B------:R-:W-:Y:S01]  /*9f40*/  ISETP.GT.U32.AND P3, PT, R2.reuse, R69, PT ;  /* 0x000000450200720c */ /* 0x040fe20003f64070 */
[----:B------:R-:W-:Y:S01]  /*9f50*/  @!P0 IMAD.MOV R93, RZ, RZ, -R93 ;  /* 0x000000ffff5d8224 */ /* 0x000fe200078e0a5d */
[----:B------:R-:W-:Y:S01]  /*9f60*/  ISETP.GT.U32.AND P0, PT, R2, R73, PT ;  /* 0x000000490200720c */ /* 0x000fe20003f04070 */
[----:B------:R-:W-:-:S10]  /*9f70*/  VIADD R72, R58, 0x19 ;  /* 0x000000193a487836 */ /* 0x000fd40000000000 */
[----:B------:R-:W-:Y:S01]  /*9f80*/  @!P3 IMAD.IADD R69, R69, 0x1, -R2 ;  /* 0x000000014545b824 */ /* 0x000fe200078e0a02 */
[----:B------:R-:W-:Y:S01]  /*9f90*/  ISETP.GT.U32.AND P3, PT, R2, R68, PT ;  /* 0x000000440200720c */ /* 0x000fe20003f64070 */
[----:B------:R-:W-:Y:S01]  /*9fa0*/  @!P5 IMAD.MOV R44, RZ, RZ, -R44 ;  /* 0x000000ffff2cd224 */ /* 0x000fe200078e0a2c */
[----:B------:R-:W-:Y:S01]  /*9fb0*/  ISETP.GE.AND P5, PT, R76, RZ, PT ;  /* 0x000000ff4c00720c */ /* 0x000fe20003fa6270 */
[----:B------:R-:W-:Y:S01]  /*9fc0*/  VIADD R71, R58, 0x1a ;  /* 0x0000001a3a477836 */ /* 0x000fe20000000000 */
[----:B------:R-:W-:Y:S01]  /*9fd0*/  IABS R76, R72 ;  /* 0x00000048004c7213 */ /* 0x000fe20000000000 */
[----:B------:R-:W-:Y:S01]  /*9fe0*/  @!P0 IMAD.IADD R73, R73, 0x1, -R2 ;  /* 0x0000000149498824 */ /* 0x000fe200078e0a02 */
[----:B----4-:R-:W-:Y:S01]  /*9ff0*/  STL [R1+0x152c], R13 ;  /* 0x00152c0d01007387 */ /* 0x010fe20000100800 */
[----:B------:R-:W-:Y:S02]  /*a000*/  ISETP.GE.AND P0, PT, R75, RZ, PT ;  /* 0x000000ff4b00720c */ /* 0x000fe40003f06270 */
[----:B------:R-:W-:Y:S01]  /*a010*/  IABS R74, R71 ;  /* 0x00000047004a7213 */ /* 0x000fe20000000000 */
[----:B------:R-:W-:Y:S01]  /*a020*/  STL [R1+0x1540], R31 ;  /* 0x0015401f01007387 */ /* 0x000fe20000100800 */
[----:B------:R-:W-:-:S02]  /*a030*/  ISETP.GT.U32.AND P2, PT, R2, R73, PT ;  /* 0x000000490200720c */ /* 0x000fc40003f44070 */
[----:B------:R-:W-:Y:S01]  /*a040*/  @!P3 IMAD.IADD R68, R68, 0x1, -R2 ;  /* 0x000000014444b824 */ /* 0x000fe200078e0a02 */
[----:B------:R0:W-:Y:S01]  /*a050*/  STL.64 [R1+0x348], R40 ;  /* 0x0003482801007387 */ /* 0x0001e20000100a00 */
[----:B------:R-:W-:-:S03]  /*a060*/  IMAD.HI.U32 R75, R0, R76, RZ ;  /* 0x0000004c004b7227 */ /* 0x000fc600078e00ff */
[----:B------:R-:W-:Y:S01]  /*a070*/  ISETP.GT.U32.AND P3, PT, R2, R68, PT ;  /* 0x000000440200720c */ /* 0x000fe20003f64070 */
[----:B------:R-:W-:-:S04]  /*a080*/  IMAD.HI.U32 R77, R0, R74, RZ ;  /* 0x0000004a004d7227 */ /* 0x000fc800078e00ff */
[----:B------:R-:W-:Y:S02]  /*a090*/  IMAD.MOV R75, RZ, RZ, -R75 ;  /* 0x000000ffff4b7224 */ /* 0x000fe400078e0a4b */
[----:B0-----:R-:W-:Y:S02]  /*a0a0*/  IMAD.MOV.U32 R40, RZ, RZ, R69 ;  /* 0x000000ffff287224 */ /* 0x001fe400078e0045 */
[----:B------:R-:W-:Y:S02]  /*a0b0*/  IMAD.MOV.U32 R43, RZ, RZ, R70 ;  /* 0x000000ffff2b7224 */ /* 0x000fe400078e0046 */
[----:B------:R-:W-:Y:S01]  /*a0c0*/  @!P6 IMAD.MOV R40, RZ, RZ, -R40 ;  /* 0x000000ffff28e224 */ /* 0x000fe200078e0a28 */
[----:B------:R-:W-:Y:S01]  /*a0d0*/  ISETP.GE.AND P6, PT, R71, RZ, PT ;  /* 0x000000ff4700720c */ /* 0x000fe20003fc6270 */
[----:B------:R-:W-:Y:S02]  /*a0e0*/  IMAD.MOV R70, RZ, RZ, -R77 ;  /* 0x000000ffff467224 */ /* 0x000fe400078e0a4d */
[C---:B------:R-:W-:Y:S01]  /*a0f0*/  IMAD R71, R2.reuse, R75, R76 ;  /* 0x0000004b02477224 */ /* 0x040fe200078e024c */
[----:B------:R-:W-:Y:S01]  /*a100*/  @!P2 IADD3 R73, PT, PT, R73, -R2, RZ ;  /* 0x800000024949a210 */ /* 0x000fe20007ffe0ff */
[----:B------:R-:W-:Y:S01]  /*a110*/  @!P4 IMAD.MOV R92, RZ, RZ, -R92 ;  /* 0x000000ffff5cc224 */ /* 0x000fe200078e0a5c */
[----:B------:R-:W-:Y:S01]  /*a120*/  ISETP.GE.AND P4, PT, R79, RZ, PT ;  /* 0x000000ff4f00720c */ /* 0x000fe20003f86270 */
[C---:B------:R-:W-:Y:S01]  /*a130*/  IMAD R70, R2.reuse, R70, R74 ;  /* 0x0000004602467224 */ /* 0x040fe200078e024a */
[----:B------:R-:W-:Y:S01]  /*a140*/  ISETP.GT.U32.AND P2, PT, R2, R71, PT ;  /* 0x000000470200720c */ /* 0x000fe20003f44070 */
[----:B------:R-:W-:-:S02]  /*a150*/  VIADD R74, R56, 0xffffffc1 ;  /* 0xffffffc1384a7836 */ /* 0x000fc40000000000 */
[----:B------:R-:W-:-:S03]  /*a160*/  @!P3 IMAD.IADD R68, R68, 0x1, -R2 ;  /* 0x000000014444b824 */ /* 0x000fc600078e0a02 */
[----:B------:R-:W-:Y:S01]  /*a170*/  ISETP.GE.U32.AND P3, PT, R74, 0x7fffff42, PT ;  /* 0x7fffff424a00780c */ /* 0x000fe20003f66070 */
[----:B------:R-:W-:Y:S02]  /*a180*/  IMAD R77, R62, 0x3e, RZ ;  /* 0x0000003e3e4d7824 */ /* 0x000fe400078e02ff */
[----:B------:R-:W-:Y:S01]  /*a190*/  VIADD R75, R58, 0x1b ;  /* 0x0000001b3a4b7836 */ /* 0x000fe20000000000 */
[----:B------:R-:W-:Y:S01]  /*a1a0*/  PRMT R29, RZ, 0x7610, R29 ;  /* 0x00007610ff1d7816 */ /* 0x000fe2000000001d */
[----:B------:R-:W-:Y:S01]  /*a1b0*/  @!P4 IMAD.MOV R43, RZ, RZ, -R43 ;  /* 0x000000ffff2bc224 */ /* 0x000fe200078e0a2b */
[----:B------:R-:W-:Y:S01]  /*a1c0*/  PRMT R24, RZ, 0x7610, R24 ;  /* 0x00007610ff187816 */ /* 0x000fe20000000018 */
[----:B------:R-:W-:Y:S01]  /*a1d0*/  IMAD.WIDE R48, R77, 0x2, R66 ;  /* 0x000000024d307825 */ /* 0x000fe200078e0242 */
[----:B------:R-:W-:-:S03]  /*a1e0*/  ISETP.GE.AND P4, PT, R72, RZ, PT ;  /* 0x000000ff4800720c */ /* 0x000fc60003f86270 */
[----:B------:R-:W-:Y:S01]  /*a1f0*/  IMAD.WIDE R30, R77, 0x2, R64 ;  /* 0x000000024d1e7825 */ /* 0x000fe200078e0240 */
[----:B------:R-:W-:Y:S01]  /*a200*/  IABS R72, R75 ;  /* 0x0000004b00487213 */ /* 0x000fe20000000000 */
[----:B------:R0:W4:Y:S02]  /*a210*/  @!P3 LDG.E.U16 R29, desc[UR20][R48.64] ;  /* 0x00000014301db981 */ /* 0x000124000c1e1500 */
[----:B------:R-:W-:Y:S02]  /*a220*/  @!P2 IMAD.IADD R71, R71, 0x1, -R2 ;  /* 0x000000014747a824 */ /* 0x000fe400078e0a02 */
[----:B------:R0:W4:Y:S01]  /*a230*/  @!P3 LDG.E.U16 R24, desc[UR20][R30.64] ;  /* 0x000000141e18b981 */ /* 0x000122000c1e1500 */
[----:B------:R-:W-:Y:S02]  /*a240*/  IMAD.HI.U32 R76, R0, R72, RZ ;  /* 0x00000048004c7227 */ /* 0x000fe400078e00ff */
[----:B------:R-:W-:Y:S02]  /*a250*/  ISETP.GT.U32.AND P3, PT, R2, R71, PT ;  /* 0x000000470200720c */ /* 0x000fe40003f64070 */
[----:B------:R-:W-:-:S02]  /*a260*/  VIADD R69, R58, 0x1c ;  /* 0x0000001c3a457836 */ /* 0x000fc40000000000 */
[----:B------:R-:W-:Y:S02]  /*a270*/  IMAD.MOV.U32 R28, RZ, RZ, R68 ;  /* 0x000000ffff1c7224 */ /* 0x000fe400078e0044 */
[----:B------:R-:W-:Y:S01]  /*a280*/  IMAD.MOV R68, RZ, RZ, -R76 ;  /* 0x000000ffff447224 */ /* 0x000fe200078e0a4c */
[----:B------:R-:W-:Y:S01]  /*a290*/  IABS R74, R69 ;  /* 0x00000045004a7213 */ /* 0x000fe20000000000 */
[----:B------:R-:W-:Y:S01]  /*a2a0*/  @!P0 IMAD.MOV R28, RZ, RZ, -R28 ;  /* 0x000000ffff1c8224 */ /* 0x000fe200078e0a1c */
[----:B------:R-:W-:Y:S01]  /*a2b0*/  ISETP.GE.AND P0, PT, R69, RZ, PT ;  /* 0x000000ff4500720c */ /* 0x000fe20003f06270 */
[C---:B------:R-:W-:Y:S01]  /*a2c0*/  IMAD R69, R2.reuse, R68, R72 ;  /* 0x0000004402457224 */ /* 0x040fe200078e0248 */
[C---:B------:R-:W-:Y:S02]  /*a2d0*/  ISETP.GT.U32.AND P2, PT, R2.reuse, R70, PT ;  /* 0x000000460200720c */ /* 0x040fe40003f44070 */
[----:B------:R-:W-:Y:S02]  /*a2e0*/  @!P3 IMAD.IADD R71, R71, 0x1, -R2 ;  /* 0x000000014747b824 */ /* 0x000fe400078e0a02 */
[----:B------:R-:W-:Y:S01]  /*a2f0*/  ISETP.GT.U32.AND P3, PT, R2, R69, PT ;  /* 0x000000450200720c */ /* 0x000fe20003f64070 */
[----:B------:R1:W-:Y:S01]  /*a300*/  STL.64 [R1+0x340], R38 ;  /* 0x0003402601007387 */ /* 0x0003e20000100a00 */
[----:B------:R-:W-:-:S04]  /*a310*/  IMAD.HI.U32 R77, R0, R74, RZ ;  /* 0x0000004a004d7227 */ /* 0x000fc800078e00ff */
[----:B-1----:R-:W-:-:S04]  /*a320*/  IMAD.MOV.U32 R39, RZ, RZ, R73 ;  /* 0x000000ffff277224 */ /* 0x002fc800078e0049 */
[----:B------:R-:W-:Y:S01]  /*a330*/  @!P5 IMAD.MOV R39, RZ, RZ, -R39 ;  /* 0x000000ffff27d224 */ /* 0x000fe200078e0a27 */
[----:B------:R-:W-:Y:S01]  /*a340*/  ISETP.GE.AND P5, PT, R75, RZ, PT ;  /* 0x000000ff4b00720c */ /* 0x000fe20003fa6270 */
[----:B------:R-:W-:Y:S02]  /*a350*/  VIADD R75, R58, 0x1d ;  /* 0x0000001d3a4b7836 */ /* 0x000fe40000000000 */
[--C-:B------:R-:W-:Y:S02]  /*a360*/  @!P2 IMAD.IADD R70, R70, 0x1, -R2.reuse ;  /* 0x000000014646a824 */ /* 0x100fe400078e0a02 */
[----:B------:R-:W-:Y:S01]  /*a370*/  @!P3 IMAD.IADD R69, R69, 0x1, -R2 ;  /* 0x000000014545b824 */ /* 0x000fe200078e0a02 */
[----:B------:R-:W-:Y:S01]  /*a380*/  IABS R72, R75 ;  /* 0x0000004b00487213 */ /* 0x000fe20000000000 */
[----:B------:R-:W-:Y:S01]  /*a390*/  IMAD.MOV R73, RZ, RZ, -R77 ;  /* 0x000000ffff497224 */ /* 0x000fe200078e0a4d */
[----:B------:R-:W-:Y:S01]  /*a3a0*/  ISETP.GT.U32.AND P2, PT, R2, R70, PT ;  /* 0x000000460200720c */ /* 0x000fe20003f44070 */
[----:B------:R-:W-:Y:S01]  /*a3b0*/  VIADD R78, R58, 0x20 ;  /* 0x000000203a4e7836 */ /* 0x000fe20000000000 */
[C---:B------:R-:W-:Y:S01]  /*a3c0*/  ISETP.GT.U32.AND P3, PT, R2.reuse, R69, PT ;  /* 0x000000450200720c */ /* 0x040fe20003f64070 */
[----:B------:R-:W-:Y:S01]  /*a3d0*/  IMAD R68, R2, R73, R74 ;  /* 0x0000004902447224 */ /* 0x000fe200078e024a */
[----:B------:R-:W-:Y:S01]  /*a3e0*/  STL.64 [R1+0x2d0], R48 ;  /* 0x0002d03001007387 */ /* 0x000fe20000100a00 */
[----:B------:R-:W-:-:S02]  /*a3f0*/  VIADD R73, R58, 0x1e ;  /* 0x0000001e3a497836 */ /* 0x000fc40000000000 */
[----:B------:R-:W-:Y:S01]  /*a400*/  IMAD.HI.U32 R74, R0, R72, RZ ;  /* 0x00000048004a7227 */ /* 0x000fe200078e00ff */
[----:B------:R-:W-:Y:S02]  /*a410*/  IADD3 R77, PT, PT, R58, 0x1f, RZ ;  /* 0x0000001f3a4d7810 */ /* 0x000fe40007ffe0ff */
[----:B------:R-:W-:Y:S01]  /*a420*/  IABS R79, R78 ;  /* 0x0000004e004f7213 */ /* 0x000fe20000000000 */
[----:B------:R-:W-:Y:S01]  /*a430*/  IMAD.MOV R74, RZ, RZ, -R74 ;  /* 0x000000ffff4a7224 */ /* 0x000fe200078e0a4a */
[----:B------:R-:W-:Y:S01]  /*a440*/  IABS R76, R77 ;  /* 0x0000004d004c7213 */ /* 0x000fe20000000000 */
[----:B------:R-:W-:Y:S02]  /*a450*/  @!P2 IMAD.IADD R70, R70, 0x1, -R2 ;  /* 0x000000014646a824 */ /* 0x000fe400078e0a02 */
[----:B------:R-:W-:Y:S02]  /*a460*/  IMAD R72, R2, R74, R72 ;  /* 0x0000004a02487224 */ /* 0x000fe400078e0248 */
[----:B------:R-:W-:-:S02]  /*a470*/  IMAD.MOV.U32 R74, RZ, RZ, R79 ;  /* 0x000000ffff4a7224 */ /* 0x000fc400078e004f */
[----:B------:R-:W-:Y:S02]  /*a480*/  @!P3 IMAD.IADD R69, R69, 0x1, -R2 ;  /* 0x000000014545b824 */ /* 0x000fe400078e0a02 */
[----:B------:R-:W-:-:S04]  /*a490*/  IMAD.HI.U32 R80, R0, R76, RZ ;  /* 0x0000004c00507227 */ /* 0x000fc800078e00ff */
[----:B------:R-:W-:Y:S02]  /*a4a0*/  IMAD.MOV.U32 R52, RZ, RZ, R70 ;  /* 0x000000ffff347224 */ /* 0x000fe400078e0046 */
[----:B------:R-:W-:Y:S01]  /*a4b0*/  IMAD.MOV.U32 R51, RZ, RZ, R69 ;  /* 0x000000ffff337224 */ /* 0x000fe200078e0045 */
[----:B------:R-:W-:-:S03]  /*a4c0*/  ISETP.GE.AND P3, PT, R73, RZ, PT ;  /* 0x000000ff4900720c */ /* 0x000fc60003f66270 */
[----:B------:R-:W-:Y:S01]  /*a4d0*/  @!P5 IMAD.MOV R51, RZ, RZ, -R51 ;  /* 0x000000ffff33d224 */ /* 0x000fe200078e0a33 */
[----:B------:R-:W-:Y:S02]  /*a4e0*/  PRMT R18, RZ, 0x7610, R18 ;  /* 0x00007610ff127816 */ /* 0x000fe40000000012 */
[----:B------:R-:W-:Y:S01]  /*a4f0*/  PRMT R19, RZ, 0x7610, R19 ;  /* 0x00007610ff137816 */ /* 0x000fe20000000013 */
[----:B--2---:R-:W-:Y:S04]  /*a500*/  STL [R1+0x970], R26 ;  /* 0x0009701a01007387 */ /* 0x004fe80000100800 */
[----:B---3--:R1:W-:Y:S02]  /*a510*/  STL [R1+0x96c], R22 ;  /* 0x00096c1601007387 */ /* 0x0083e40000100800 */
[----:B-1----:R-:W-:Y:S01]  /*a520*/  IMAD.MOV.U32 R22, RZ, RZ, R71 ;  /* 0x000000ffff167224 */ /* 0x002fe200078e0047 */
[----:B------:R-:W-:-:S05]  /*a530*/  IABS R71, R73 ;  /* 0x0000004900477213 */ /* 0x000fca0000000000 */
[----:B------:R-:W-:-:S04]  /*a540*/  IMAD.HI.U32 R79, R0, R71, RZ ;  /* 0x00000047004f7227 */ /* 0x000fc800078e00ff */
[----:B------:R-:W-:Y:S02]  /*a550*/  IMAD.MOV R70, RZ, RZ, -R79 ;  /* 0x000000ffff467224 */ /* 0x000fe400078e0a4f */
[----:B------:R-:W-:Y:S01]  /*a560*/  VIADD R79, R56, 0xffffffc0 ;  /* 0xffffffc0384f7836 */ /* 0x000fe20000000000 */
[----:B------:R-:W-:Y:S01]  /*a570*/  IADD3 R73, PT, PT, -R80, RZ, RZ ;  /* 0x000000ff50497210 */ /* 0x000fe20007ffe1ff */
[----:B------:R-:W-:-:S03]  /*a580*/  IMAD R71, R2, R70, R71 ;  /* 0x0000004602477224 */ /* 0x000fc600078e0247 */
[----:B------:R-:W-:Y:S01]  /*a590*/  ISETP.GE.U32.AND P5, PT, R79, 0x7fffff41, PT ;  /* 0x7fffff414f00780c */ /* 0x000fe20003fa6070 */
[----:B------:R-:W-:Y:S02]  /*a5a0*/  IMAD R70, R2, R73, R76 ;  /* 0x0000004902467224 */ /* 0x000fe400078e024c */
[----:B------:R-:W-:Y:S01]  /*a5b0*/  IMAD R76, R62, 0x3f, RZ ;  /* 0x0000003f3e4c7824 */ /* 0x000fe200078e02ff */
[----:B------:R1:W-:Y:S03]  /*a5c0*/  STL.64 [R1+0x2c8], R30 ;  /* 0x0002c81e01007387 */ /* 0x0003e60000100a00 */
[----:B0-----:R-:W-:-:S06]  /*a5d0*/  IMAD.WIDE R48, R76, 0x2, R66 ;  /* 0x000000024c307825 */ /* 0x001fcc00078e0242 */
[----:B------:R0:W2:Y:S01]  /*a5e0*/  @!P5 LDG.E.U16 R19, desc[UR20][R48.64] ;  /* 0x000000143013d981 */ /* 0x0000a2000c1e1500 */
[----:B-1----:R-:W-:-:S05]  /*a5f0*/  IMAD.WIDE R30, R76, 0x2, R64 ;  /* 0x000000024c1e7825 */ /* 0x002fca00078e0240 */
[----:B------:R-:W3:Y:S01]  /*a600*/  @!P5 LDG.E.U16 R18, desc[UR20][R30.64] ;  /* 0x000000141e12d981 */ /* 0x000ee2000c1e1500 */
[----:B------:R-:W-:Y:S01]  /*a610*/  @!P4 IMAD.MOV R22, RZ, RZ, -R22 ;  /* 0x000000ffff16c224 */ /* 0x000fe200078e0a16 */
[----:B------:R-:W-:-:S13]  /*a620*/  ISETP.GT.U32.AND P4, PT, R2, R68, PT ;  /* 0x000000440200720c */ /* 0x000fda0003f84070 */
[----:B------:R-:W-:-:S05]  /*a630*/  @!P4 IMAD.IADD R68, R68, 0x1, -R2 ;  /* 0x000000014444c824 */ /* 0x000fca00078e0a02 */
[C---:B------:R-:W-:Y:S01]  /*a640*/  ISETP.GT.U32.AND P4, PT, R2.reuse, R68, PT ;  /* 0x000000440200720c */ /* 0x040fe20003f84070 */
[----:B------:R-:W-:Y:S01]  /*a650*/  @!P6 IMAD.MOV R52, RZ, RZ, -R52 ;  /* 0x000000ffff34e224 */ /* 0x000fe200078e0a34 */
[----:B------:R-:W-:-:S11]  /*a660*/  ISETP.GT.U32.AND P6, PT, R2, R72, PT ;  /* 0x000000480200720c */ /* 0x000fd60003fc4070 */
[--C-:B------:R-:W-:Y:S01]  /*a670*/  @!P4 IMAD.IADD R68, R68, 0x1, -R2.reuse ;  /* 0x000000014444c824 */ /* 0x100fe200078e0a02 */
[----:B------:R-:W-:Y:S01]  /*a680*/  ISETP.GT.U32.AND P4, PT, R2, R71, PT ;  /* 0x000000470200720c */ /* 0x000fe20003f84070 */
[----:B------:R-:W-:Y:S01]  /*a690*/  @!P6 IMAD.IADD R72, R72, 0x1, -R2 ;  /* 0x000000014848e824 */ /* 0x000fe200078e0a02 */
[----:B------:R-:W-:Y:S01]  /*a6a0*/  ISETP.GE.AND P2, PT, R75, RZ, PT ;  /* 0x000000ff4b00720c */ /* 0x000fe20003f46270 */
[----:B------:R-:W-:-:S03]  /*a6b0*/  IMAD.HI.U32 R75, R0, R74, RZ ;  /* 0x0000004a004b7227 */ /* 0x000fc600078e00ff */
[----:B------:R-:W-:Y:S01]  /*a6c0*/  ISETP.GT.U32.AND P6, PT, R2, R72, PT ;  /* 0x000000480200720c */ /* 0x000fe20003fc4070 */
[----:B------:R-:W-:Y:S02]  /*a6d0*/  IMAD.MOV R75, RZ, RZ, -R75 ;  /* 0x000000ffff4b7224 */ /* 0x000fe400078e0a4b */
[----:B------:R-:W-:-:S04]  /*a6e0*/  VIADD R73, R58, 0x21 ;  /* 0x000000213a497836 */ /* 0x000fc80000000000 */
[----:B------:R-:W-:Y:S02]  /*a6f0*/  @!P4 IMAD.IADD R71, R71, 0x1, -R2 ;  /* 0x000000014747c824 */ /* 0x000fe400078e0a02 */
[----:B------:R-:W-:-:S03]  /*a700*/  IMAD.MOV.U32 R50, RZ, RZ, R68 ;  /* 0x000000ffff327224 */ /* 0x000fc600078e0044 */
[C---:B------:R-:W-:Y:S01]  /*a710*/  ISETP.GT.U32.AND P4, PT, R2.reuse, R71, PT ;  /* 0x000000470200720c */ /* 0x040fe20003f84070 */
[C---:B------:R-:W-:Y:S01]  /*a720*/  IMAD R69, R2.reuse, R75, R74 ;  /* 0x0000004b02457224 */ /* 0x040fe200078e024a */
[----:B------:R-:W-:Y:S01]  /*a730*/  IABS R68, R73 ;  /* 0x0000004900447213 */ /* 0x000fe20000000000 */
[----:B------:R-:W-:Y:S01]  /*a740*/  @!P0 IMAD.MOV R50, RZ, RZ, -R50 ;  /* 0x000000ffff328224 */ /* 0x000fe200078e0a32 */
[----:B------:R-:W-:Y:S01]  /*a750*/  ISETP.GT.U32.AND P0, PT, R2, R70, PT ;  /* 0x000000460200720c */ /* 0x000fe20003f04070 */
[----:B----4-:R-:W-:Y:S01]  /*a760*/  STL [R1+0x1544], R29 ;  /* 0x0015441d01007387 */ /* 0x010fe20000100800 */
[--C-:B------:R-:W-:Y:S01]  /*a770*/  @!P6 IMAD.IADD R72, R72, 0x1, -R2.reuse ;  /* 0x000000014848e824 */ /* 0x100fe200078e0a02 */
[----:B------:R-:W-:Y:S01]  /*a780*/  ISETP.GT.U32.AND P5, PT, R2, R69, PT ;  /* 0x000000450200720c */ /* 0x000fe20003fa4070 */
[----:B------:R-:W-:Y:S01]  /*a790*/  IMAD.HI.U32 R76, R0, R68, RZ ;  /* 0x00000044004c7227 */ /* 0x000fe200078e00ff */
[----:B------:R-:W-:Y:S04]  /*a7a0*/  STL [R1+0x1548], R24 ;  /* 0x0015481801007387 */ /* 0x000fe80000100800 */
[----:B------:R0:W-:Y:S01]  /*a7b0*/  STL.64 [R1+0x2c0], R48 ;  /* 0x0002c03001007387 */ /* 0x0001e20000100a00 */
[----:B------:R-:W-:-:S03]  /*a7c0*/  @!P4 IMAD.IADD R71, R71, 0x1, -R2 ;  /* 0x000000014747c824 */ /* 0x000fc600078e0a02 */
[----:B------:R-:W-:Y:S01]  /*a7d0*/  STL.64 [R1+0x2b8], R30 ;  /* 0x0002b81e01007387 */ /* 0x000fe20000100a00 */
[----:B------:R-:W-:Y:S01]  /*a7e0*/  VIADD R75, R58, 0x22 ;  /* 0x000000223a4b7836 */ /* 0x000fe20000000000 */
[----:B------:R-:W-:Y:S01]  /*a7f0*/  @!P0 IADD3 R70, PT, PT, R70, -R2, RZ ;  /* 0x8000000246468210 */ /* 0x000fe20007ffe0ff */
[----:B------:R-:W-:-:S03]  /*a800*/  @!P5 IMAD.IADD R69, R69, 0x1, -R2 ;  /* 0x000000014545d824 */ /* 0x000fc600078e0a02 */
[C---:B------:R-:W-:Y:S02]  /*a810*/  ISETP.GT.U32.AND P0, PT, R2.reuse, R70, PT ;  /* 0x000000460200720c */ /* 0x040fe40003f04070 */
[----:B------:R-:W-:Y:S02]  /*a820*/  IABS R74, R75 ;  /* 0x0000004b004a7213 */ /* 0x000fe40000000000 */
[----:B------:R-:W-:Y:S02]  /*a830*/  ISETP.GE.AND P4, PT, R73, RZ, PT ;  /* 0x000000ff4900720c */ /* 0x000fe40003f86270 */
[----:B------:R-:W-:Y:S01]  /*a840*/  ISETP.GT.U32.AND P5, PT, R2, R69, PT ;  /* 0x000000450200720c */ /* 0x000fe20003fa4070 */
[----:B------:R-:W-:Y:S01]  /*a850*/  IMAD.HI.U32 R73, R0, R74, RZ ;  /* 0x0000004a00497227 */ /* 0x000fe200078e00ff */
[----:B------:R-:W-:-:S05]  /*a860*/  ISETP.GE.AND P6, PT, R77, RZ, PT ;  /* 0x000000ff4d00720c */ /* 0x000fca0003fc6270 */
[----:B------:R-:W-:-:S04]  /*a870*/  @!P0 IMAD.IADD R70, R70, 0x1, -R2 ;  /* 0x0000000146468824 */ /* 0x000fc800078e0a02 */
[----:B0-----:R-:W-:Y:S02]  /*a880*/  IMAD.MOV.U32 R49, RZ, RZ, R70 ;  /* 0x000000ffff317224 */ /* 0x001fe400078e0046 */
[----:B------:R-:W-:Y:S01]  /*a890*/  @!P5 IMAD.IADD R69, R69, 0x1, -R2 ;  /* 0x000000014545d824 */ /* 0x000fe200078e0a02 */
[----:B------:R-:W-:Y:S01]  /*a8a0*/  ISETP.GE.AND P0, PT, R75, RZ, PT ;  /* 0x000000ff4b00720c */ /* 0x000fe20003f06270 */
[----:B------:R-:W-:Y:S02]  /*a8b0*/  VIADD R75, R58, 0x24 ;  /* 0x000000243a4b7836 */ /* 0x000fe40000000000 */
[----:B------:R-:W-:Y:S02]  /*a8c0*/  IMAD.MOV.U32 R91, RZ, RZ, R69 ;  /* 0x000000ffff5b7224 */ /* 0x000fe400078e0045 */
[----:B------:R-:W-:Y:S01]  /*a8d0*/  @!P6 IMAD.MOV R49, RZ, RZ, -R49 ;  /* 0x000000ffff31e224 */ /* 0x000fe200078e0a31 */
[----:B------:R-:W-:Y:S02]  /*a8e0*/  PRMT R7, RZ, 0x7610, R7 ;  /* 0x00007610ff077816 */ /* 0x000fe40000000007 */
[----:B------:R-:W-:Y:S01]  /*a8f0*/  PRMT R42, RZ, 0x7610, R42 ;  /* 0x00007610ff2a7816 */ /* 0x000fe2000000002a */
[----:B------:R-:W-:Y:S01]  /*a900*/  IMAD R81, R62, 0x47, RZ ;  /* 0x000000473e517824 */ /* 0x000fe200078e02ff */
[----:B------:R-:W-:-:S02]  /*a910*/  PRMT R10, RZ, 0x7610, R10 ;  /* 0x00007610ff0a7816 */ /* 0x000fc4000000000a */
[----:B------:R-:W-:Y:S01]  /*a920*/  PRMT R24, RZ, 0x7610, R24 ;  /* 0x00007610ff187816 */ /* 0x000fe20000000018 */
[----:B---3--:R0:W-:Y:S04]  /*a930*/  STL [R1+0x954], R18 ;  /* 0x0009541201007387 */ /* 0x0081e80000100800 */
[----:B--2---:R1:W-:Y:S01]  /*a940*/  STL [R1+0x958], R19 ;  /* 0x0009581301007387 */ /* 0x0043e20000100800 */
[----:B0-----:R-:W-:Y:S02]  /*a950*/  IMAD.MOV.U32 R18, RZ, RZ, R72 ;  /* 0x000000ffff127224 */ /* 0x001fe400078e0048 */
[----:B------:R-:W-:Y:S02]  /*a960*/  IMAD.MOV R72, RZ, RZ, -R76 ;  /* 0x000000ffff487224 */ /* 0x000fe400078e0a4c */
[----:B-1----:R-:W-:-:S02]  /*a970*/  IMAD.MOV.U32 R19, RZ, RZ, R71 ;  /* 0x000000ffff137224 */ /* 0x002fc400078e0047 */
[----:B------:R-:W-:Y:S02]  /*a980*/  IMAD R68, R2, R72, R68 ;  /* 0x0000004802447224 */ /* 0x000fe400078e0244 */
[----:B------:R-:W-:-:S03]  /*a990*/  @!P3 IMAD.MOV R19, RZ, RZ, -R19 ;  /* 0x000000ffff13b224 */ /* 0x000fc600078e0a13 */
[----:B------:R-:W-:Y:S01]  /*a9a0*/  ISETP.GT.U32.AND P3, PT, R2, R68, PT ;  /* 0x000000440200720c */ /* 0x000fe20003f64070 */
[C---:B------:R-:W-:Y:S02]  /*a9b0*/  VIADD R72, R58.reuse, 0x23 ;  /* 0x000000233a487836 */ /* 0x040fe40000000000 */
[----:B------:R-:W-:Y:S01]  /*a9c0*/  IMAD.MOV R71, RZ, RZ, -R73 ;  /* 0x000000ffff477224 */ /* 0x000fe200078e0a49 */
[----:B------:R-:W-:-:S03]  /*a9d0*/  IADD3 R76, PT, PT, R58, 0x25, RZ ;  /* 0x000000253a4c7810 */ /* 0x000fc60007ffe0ff */
[----:B------:R-:W-:Y:S01]  /*a9e0*/  IMAD R71, R2, R71, R74 ;  /* 0x0000004702477224 */ /* 0x000fe200078e024a */
[----:B------:R-:W-:-:S05]  /*a9f0*/  IABS R74, R72 ;  /* 0x00000048004a7213 */ /* 0x000fca0000000000 */
[----:B------:R-:W-:Y:S01]  /*aa00*/  @!P3 IMAD.IADD R68, R68, 0x1, -R2 ;  /* 0x000000014444b824 */ /* 0x000fe200078e0a02 */
[----:B------:R-:W-:Y:S02]  /*aa10*/  IABS R70, R76 ;  /* 0x0000004c00467213 */ /* 0x000fe40000000000 */
[----:B------:R-:W-:Y:S01]  /*aa20*/  ISETP.GE.AND P5, PT, R72, RZ, PT ;  /* 0x000000ff4800720c */ /* 0x000fe20003fa6270 */
[----:B------:R-:W-:Y:S01]  /*aa30*/  IMAD.HI.U32 R72, R0, R74, RZ ;  /* 0x0000004a00487227 */ /* 0x000fe200078e00ff */
[----:B------:R-:W-:-:S03]  /*aa40*/  ISETP.GT.U32.AND P3, PT, R2, R68, PT ;  /* 0x000000440200720c */ /* 0x000fc60003f64070 */
[----:B------:R-:W-:Y:S02]  /*aa50*/  IMAD.MOV.U32 R69, RZ, RZ, R70 ;  /* 0x000000ffff457224 */ /* 0x000fe400078e0046 */
[----:B------:R-:W-:Y:S01]  /*aa60*/  IMAD.MOV R70, RZ, RZ, -R72 ;  /* 0x000000ffff467224 */ /* 0x000fe200078e0a48 */
[----:B------:R-:W-:Y:S02]  /*aa70*/  IABS R73, R75 ;  /* 0x0000004b00497213 */ /* 0x000fe40000000000 */
[C---:B------:R-:W-:Y:S01]  /*aa80*/  ISETP.GT.U32.AND P6, PT, R2.reuse, R71, PT ;  /* 0x000000470200720c */ /* 0x040fe20003fc4070 */
[----:B------:R-:W-:Y:S02]  /*aa90*/  IMAD R74, R2, R70, R74 ;  /* 0x00000046024a7224 */ /* 0x000fe400078e024a */
[----:B------:R-:W-:-:S04]  /*aaa0*/  IMAD.HI.U32 R77, R0, R73, RZ ;  /* 0x00000049004d7227 */ /* 0x000fc800078e00ff */
[----:B------:R-:W-:Y:S01]  /*aab0*/  @!P3 IMAD.IADD R68, R68, 0x1, -R2 ;  /* 0x000000014444b824 */ /* 0x000fe200078e0a02 */
[----:B------:R-:W-:Y:S01]  /*aac0*/  ISETP.GT.U32.AND P3, PT, R2, R74, PT ;  /* 0x0000004a0200720c */ /* 0x000fe20003f64070 */
[----:B------:R-:W-:-:S04]  /*aad0*/  IMAD.HI.U32 R72, R0, R69, RZ ;  /* 0x0000004500487227 */ /* 0x000fc800078e00ff */
[----:B------:R-:W-:Y:S02]  /*aae0*/  IMAD.MOV R70, RZ, RZ, -R77 ;  /* 0x000000ffff467224 */ /* 0x000fe400078e0a4d */
[----:B------:R-:W-:Y:S01]  /*aaf0*/  IMAD.MOV R77, RZ, RZ, -R72 ;  /* 0x000000ffff4d7224 */ /* 0x000fe200078e0a48 */
[----:B------:R-:W-:Y:S01]  /*ab00*/  MOV R90, R68 ;  /* 0x00000044005a7202 */ /* 0x000fe20000000f00 */
[--C-:B------:R-:W-:Y:S02]  /*ab10*/  @!P6 IMAD.IADD R71, R71, 0x1, -R2.reuse ;  /* 0x000000014747e824 */ /* 0x100fe400078e0a02 */
[----:B------:R-:W-:Y:S02]  /*ab20*/  IMAD R68, R2, R77, R69 ;  /* 0x0000004d02447224 */ /* 0x000fe400078e0245 */
[----:B------:R-:W-:Y:S01]  /*ab30*/  @!P3 IMAD.IADD R74, R74, 0x1, -R2 ;  /* 0x000000014a4ab824 */ /* 0x000fe200078e0a02 */
[C---:B------:R-:W-:Y:S02]  /*ab40*/  ISETP.GT.U32.AND P6, PT, R2.reuse, R71, PT ;  /* 0x000000470200720c */ /* 0x040fe40003fc4070 */
[----:B------:R-:W-:Y:S01]  /*ab50*/  ISETP.GT.U32.AND P3, PT, R2, R68, PT ;  /* 0x000000440200720c */ /* 0x000fe20003f64070 */
[----:B------:R-:W-:Y:S01]  /*ab60*/  @!P2 IMAD.MOV R18, RZ, RZ, -R18 ;  /* 0x000000ffff12a224 */ /* 0x000fe200078e0a12 */
[----:B------:R-:W-:Y:S01]  /*ab70*/  ISETP.GE.AND P2, PT, R78, RZ, PT ;  /* 0x000000ff4e00720c */ /* 0x000fe20003f46270 */
[----:B------:R-:W-:-:S02]  /*ab80*/  IMAD R73, R2, R70, R73 ;  /* 0x0000004602497224 */ /* 0x000fc400078e0249 */
[----:B------:R-:W-:Y:S02]  /*ab90*/  IMAD R70, R62, 0x46, RZ ;  /* 0x000000463e467824 */ /* 0x000fe400078e02ff */
[----:B------:R-:W-:Y:S02]  /*aba0*/  VIADD R78, R58, 0x27 ;  /* 0x000000273a4e7836 */ /* 0x000fe40000000000 */
[----:B------:R-:W-:-:S04]  /*abb0*/  IMAD.WIDE R54, R70, 0x2, R66 ;  /* 0x0000000246367825 */ /* 0x000fc800078e0242 */
[----:B------:R-:W-:Y:S01]  /*abc0*/  IMAD.WIDE R30, R70, 0x2, R64 ;  /* 0x00000002461e7825 */ /* 0x000fe200078e0240 */
[----:B------:R-:W-:-:S03]  /*abd0*/  IABS R70, R78 ;  /* 0x0000004e00467213 */ /* 0x000fc60000000000 */
[--C-:B------:R-:W-:Y:S02]  /*abe0*/  @!P6 IMAD.IADD R71, R71, 0x1, -R2.reuse ;  /* 0x000000014747e824 */ /* 0x100fe400078e0a02 */
[----:B------:R-:W-:Y:S02]  /*abf0*/  @!P3 IMAD.IADD R68, R68, 0x1, -R2 ;  /* 0x000000014444b824 */ /* 0x000fe400078e0a02 */
[----:B------:R-:W-:Y:S02]  /*ac00*/  IMAD.MOV.U32 R89, RZ, RZ, R71 ;  /* 0x000000ffff597224 */ /* 0x000fe400078e0047 */
[----:B------:R-:W-:Y:S01]  /*ac10*/  IMAD.HI.U32 R71, R0, R70, RZ ;  /* 0x0000004600477227 */ /* 0x000fe200078e00ff */
[----:B------:R-:W-:-:S03]  /*ac20*/  ISETP.GT.U32.AND P3, PT, R2, R68, PT ;  /* 0x000000440200720c */ /* 0x000fc60003f64070 */
[----:B------:R-:W-:Y:S02]  /*ac30*/  VIADD R69, R56, 0xffffffb9 ;  /* 0xffffffb938457836 */ /* 0x000fe40000000000 */
[----:B------:R-:W-:-:S03]  /*ac40*/  IMAD.MOV R71, RZ, RZ, -R71 ;  /* 0x000000ffff477224 */ /* 0x000fc600078e0a47 */
[----:B------:R-:W-:Y:S01]  /*ac50*/  ISETP.GE.U32.AND P6, PT, R69, 0x7fffff3a, PT ;  /* 0x7fffff3a4500780c */ /* 0x000fe20003fc6070 */
[----:B------:R-:W-:Y:S02]  /*ac60*/  IMAD R70, R2, R71, R70 ;  /* 0x0000004702467224 */ /* 0x000fe400078e0246 */
[----:B------:R-:W-:Y:S02]  /*ac70*/  VIADD R71, R56, 0xffffffb8 ;  /* 0xffffffb838477836 */ /* 0x000fe40000000000 */
[----:B------:R-:W-:-:S03]  /*ac80*/  @!P3 IMAD.IADD R68, R68, 0x1, -R2 ;  /* 0x000000014444b824 */ /* 0x000fc600078e0a02 */
[----:B------:R-:W-:Y:S01]  /*ac90*/  ISETP.GE.U32.AND P3, PT, R71, 0x7fffff39, PT ;  /* 0x7fffff394700780c */ /* 0x000fe20003f66070 */
[----:B------:R-:W-:Y:S04]  /*aca0*/  STL.64 [R1+0x250], R54 ;  /* 0x0002503601007387 */ /* 0x000fe80000100a00 */
[----:B------:R0:W-:Y:S04]  /*acb0*/  STL.64 [R1+0x248], R30 ;  /* 0x0002481e01007387 */ /* 0x0001e80000100a00 */
[----:B------:R0:W2:Y:S04]  /*acc0*/  @!P6 LDG.E.U16 R7, desc[UR20][R30.64] ;  /* 0x000000141e07e981 */ /* 0x0000a8000c1e1500 */
[----:B------:R1:W3:Y:S01]  /*acd0*/  @!P6 LDG.E.U16 R42, desc[UR20][R54.64] ;  /* 0x00000014362ae981 */ /* 0x0002e2000c1e1500 */
[----:B0-----:R-:W-:-:S04]  /*ace0*/  IMAD.WIDE R30, R81, 0x2, R64 ;  /* 0x00000002511e7825 */ /* 0x001fc800078e0240 */
[----:B-1----:R-:W-:Y:S01]  /*acf0*/  IMAD.WIDE R54, R81, 0x2, R66 ;  /* 0x0000000251367825 */ /* 0x002fe200078e0242 */
[----:B------:R-:W4:Y:S04]  /*ad00*/  @!P3 LDG.E.U16 R10, desc[UR20][R30.64] ;  /* 0x000000141e0ab981 */ /* 0x000f28000c1e1500 */
[----:B------:R-:W4:Y:S01]  /*ad10*/  @!P3 LDG.E.U16 R24, desc[UR20][R54.64] ;  /* 0x000000143618b981 */ /* 0x000f22000c1e1500 */
[----:B------:R-:W-:Y:S01]  /*ad20*/  @!P2 IMAD.MOV R91, RZ, RZ, -R91 ;  /* 0x000000ffff5ba224 */ /* 0x000fe200078e0a5b */
[----:B------:R-:W-:Y:S01]  /*ad30*/  ISETP.GE.AND P2, PT, R75, RZ, PT ;  /* 0x000000ff4b00720c */ /* 0x000fe20003f46270 */
[----:B------:R-:W-:Y:S01]  /*ad40*/  VIADD R75, R58, 0x26 ;  /* 0x000000263a4b7836 */ /* 0x000fe20000000000 */
[----:B------:R-:W-:-:S04]  /*ad50*/  ISETP.GT.U32.AND P6, PT, R2, R74, PT ;  /* 0x0000004a0200720c */ /* 0x000fc80003fc4070 */
[----:B------:R-:W-:Y:S01]  /*ad60*/  IABS R72, R75 ;  /* 0x0000004b00487213 */ /* 0x000fe20000000000 */
[----:B------:R-:W-:Y:S01]  /*ad70*/  @!P4 IMAD.MOV R90, RZ, RZ, -R90 ;  /* 0x000000ffff5ac224 */ /* 0x000fe200078e0a5a */
[----:B------:R-:W-:-:S03]  /*ad80*/  ISETP.GT.U32.AND P4, PT, R2, R73, PT ;  /* 0x000000490200720c */ /* 0x000fc60003f84070 */
[----:B------:R-:W-:-:S04]  /*ad90*/  IMAD.HI.U32 R69, R0, R72, RZ ;  /* 0x0000004800457227 */ /* 0x000fc800078e00ff */
[----:B------:R-:W-:-:S04]  /*ada0*/  IMAD.MOV R69, RZ, RZ, -R69 ;  /* 0x000000ffff457224 */ /* 0x000fc800078e0a45 */
[----:B------:R-:W-:Y:S01]  /*adb0*/  IMAD R72, R2, R69, R72 ;  /* 0x0000004502487224 */ /* 0x000fe200078e0248 */
[----:B------:R-:W-:Y:S01]  /*adc0*/  @!P6 IADD3 R74, PT, PT, R74, -R2, RZ ;  /* 0x800000024a4ae210 */ /* 0x000fe20007ffe0ff */
[----:B------:R-:W-:-:S03]  /*add0*/  @!P4 IMAD.IADD R73, R73, 0x1, -R2 ;  /* 0x000000014949c824 */ /* 0x000fc600078e0a02 */
[C---:B------:R-:W-:Y:S02]  /*ade0*/  ISETP.GT.U32.AND P6, PT, R2.reuse, R72, PT ;  /* 0x000000480200720c */ /* 0x040fe40003fc4070 */
[----:B------:R-:W-:Y:S01]  /*adf0*/  ISETP.GT.U32.AND P4, PT, R2, R73, PT ;  /* 0x000000490200720c */ /* 0x000fe20003f84070 */
[----:B------:R-:W-:Y:S02]  /*ae00*/  VIADD R77, R58, 0x28 ;  /* 0x000000283a4d7836 */ /* 0x000fe40000000000 */
[----:B------:R-:W-:-:S03]  /*ae10*/  @!P0 IMAD.MOV R89, RZ, RZ, -R89 ;  /* 0x000000ffff598224 */ /* 0x000fc600078e0a59 */
[----:B------:R-:W-:-:S05]  /*ae20*/  IABS R69, R77 ;  /* 0x0000004d00457213 */ /* 0x000fca0000000000 */
[--C-:B------:R-:W-:Y:S01]  /*ae30*/  @!P6 IMAD.IADD R72, R72, 0x1, -R2.reuse ;  /* 0x000000014848e824 */ /* 0x100fe200078e0a02 */
[----:B------:R-:W-:Y:S01]  /*ae40*/  ISETP.GT.U32.AND P6, PT, R2, R70, PT ;  /* 0x000000460200720c */ /* 0x000fe20003fc4070 */
[----:B------:R-:W-:Y:S01]  /*ae50*/  @!P4 IMAD.IADD R73, R73, 0x1, -R2 ;  /* 0x000000014949c824 */ /* 0x000fe200078e0a02 */
[----:B------:R-:W-:Y:S01]  /*ae60*/  ISETP.GE.AND P0, PT, R76, RZ, PT ;  /* 0x000000ff4c00720c */ /* 0x000fe20003f06270 */
[C---:B------:R-:W-:Y:S01]  /*ae70*/  VIADD R79, R58.reuse, 0x2a ;  /* 0x0000002a3a4f7836 */ /* 0x040fe20000000000 */
[----:B------:R-:W-:Y:S01]  /*ae80*/  ISETP.GE.AND P4, PT, R75, RZ, PT ;  /* 0x000000ff4b00720c */ /* 0x000fe20003f86270 */
[----:B------:R-:W-:Y:S02]  /*ae90*/  VIADD R76, R58, 0x29 ;  /* 0x000000293a4c7836 */ /* 0x000fe40000000000 */
[----:B------:R-:W-:Y:S01]  /*aea0*/  IMAD.HI.U32 R75, R0, R69, RZ ;  /* 0x00000045004b7227 */ /* 0x000fe200078e00ff */
[----:B------:R-:W-:Y:S02]  /*aeb0*/  IABS R80, R79 ;  /* 0x0000004f00507213 */ /* 0x000fe40000000000 */
[----:B------:R-:W-:Y:S01]  /*aec0*/  IABS R71, R76 ;  /* 0x0000004c00477213 */ /* 0x000fe20000000000 */
[----:B------:R-:W-:-:S02]  /*aed0*/  IMAD.MOV R75, RZ, RZ, -R75 ;  /* 0x000000ffff4b7224 */ /* 0x000fc400078e0a4b */
[----:B------:R-:W-:Y:S02]  /*aee0*/  @!P6 IMAD.IADD R70, R70, 0x1, -R2 ;  /* 0x000000014646e824 */ /* 0x000fe400078e0a02 */
[C---:B------:R-:W-:Y:S02]  /*aef0*/  IMAD R69, R2.reuse, R75, R69 ;  /* 0x0000004b02457224 */ /* 0x040fe400078e0245 */
[----:B------:R-:W-:Y:S01]  /*af00*/  IMAD.MOV.U32 R75, RZ, RZ, R80 ;  /* 0x000000ffff4b7224 */ /* 0x000fe200078e0050 */
[----:B------:R-:W-:Y:S01]  /*af10*/  ISETP.GT.U32.AND P3, PT, R2, R70, PT ;  /* 0x000000460200720c */ /* 0x000fe20003f64070 */
[----:B------:R-:W-:Y:S01]  /*af20*/  IMAD.HI.U32 R80, R0, R71, RZ ;  /* 0x0000004700507227 */ /* 0x000fe200078e00ff */
[----:B------:R-:W-:-:S03]  /*af30*/  ISETP.GT.U32.AND P6, PT, R2, R72, PT ;  /* 0x000000480200720c */ /* 0x000fc60003fc4070 */
[----:B------:R-:W-:Y:S02]  /*af40*/  IMAD.MOV.U32 R26, RZ, RZ, R74 ;  /* 0x000000ffff1a7224 */ /* 0x000fe400078e004a */
[----:B------:R-:W-:Y:S02]  /*af50*/  IMAD.MOV R80, RZ, RZ, -R80 ;  /* 0x000000ffff507224 */ /* 0x000fe400078e0a50 */
[----:B------:R-:W-:Y:S01]  /*af60*/  @!P5 IMAD.MOV R26, RZ, RZ, -R26 ;  /* 0x000000ffff1ad224 */ /* 0x000fe200078e0a1a */
[----:B------:R-:W-:Y:S01]  /*af70*/  ISETP.GT.U32.AND P5, PT, R2, R69, PT ;  /* 0x000000450200720c */ /* 0x000fe20003fa4070 */
[----:B------:R-:W-:-:S04]  /*af80*/  IMAD.HI.U32 R81, R0, R75, RZ ;  /* 0x0000004b00517227 */ /* 0x000fc800078e00ff */
[--C-:B------:R-:W-:Y:S02]  /*af90*/  @!P3 IMAD.IADD R70, R70, 0x1, -R2.reuse ;  /* 0x000000014646b824 */ /* 0x100fe400078e0a02 */
[----:B------:R-:W-:Y:S02]  /*afa0*/  @!P6 IMAD.IADD R72, R72, 0x1, -R2 ;  /* 0x000000014848e824 */ /* 0x000fe400078e0a02 */
[----:B------:R-:W-:-:S04]  /*afb0*/  IMAD.MOV R74, RZ, RZ, -R81 ;  /* 0x000000ffff4a7224 */ /* 0x000fc800078e0a51 */
[----:B------:R-:W-:Y:S01]  /*afc0*/  @!P5 IMAD.IADD R69, R69, 0x1, -R2 ;  /* 0x000000014545d824 */ /* 0x000fe200078e0a02 */
[----:B------:R-:W-:-:S04]  /*afd0*/  ISETP.GE.AND P6, PT, R76, RZ, PT ;  /* 0x000000ff4c00720c */ /* 0x000fc80003fc6270 */
[----:B------:R-:W-:Y:S01]  /*afe0*/  ISETP.GT.U32.AND P5, PT, R2, R69, PT ;  /* 0x000000450200720c */ /* 0x000fe20003fa4070 */
[----:B------:R-:W-:-:S12]  /*aff0*/  VIADD R76, R58, 0x2c ;  /* 0x0000002c3a4c7836 */ /* 0x000fd80000000000 */
[----:B------:R-:W-:-:S04]  /*b000*/  @!P5 IMAD.IADD R69, R69, 0x1, -R2 ;  /* 0x000000014545d824 */ /* 0x000fc800078e0a02 */
[----:B------:R-:W-:Y:S01]  /*b010*/  IMAD.MOV.U32 R53, RZ, RZ, R69 ;  /* 0x000000ffff357224 */ /* 0x000fe200078e0045 */
[----:B------:R-:W-:Y:S02]  /*b020*/  PRMT R25, RZ, 0x7610, R25 ;  /* 0x00007610ff197816 */ /* 0x000fe40000000019 */
[----:B------:R-:W-:Y:S02]  /*b030*/  PRMT R8, RZ, 0x7610, R8 ;  /* 0x00007610ff087816 */ /* 0x000fe40000000008 */
[----:B------:R-:W-:Y:S01]  /*b040*/  PRMT R29, RZ, 0x7610, R29 ;  /* 0x00007610ff1d7816 */ /* 0x000fe2000000001d */
[----:B---3--:R-:W-:Y:S04]  /*b050*/  STL [R1+0x1550], R42 ;  /* 0x0015502a01007387 */ /* 0x008fe80000100800 */
[----:B--2---:R-:W-:Y:S04]  /*b060*/  STL [R1+0x155c], R7 ;  /* 0x00155c0701007387 */ /* 0x004fe80000100800 */
[----:B------:R-:W-:Y:S04]  /*b070*/  STL.64 [R1+0x240], R54 ;  /* 0x0002403601007387 */ /* 0x000fe80000100a00 */
[----:B------:R-:W-:Y:S04]  /*b080*/  STL.64 [R1+0x238], R30 ;  /* 0x0002381e01007387 */ /* 0x000fe80000100a00 */
[----:B----4-:R-:W-:Y:S04]  /*b090*/  STL [R1+0x93c], R10 ;  /* 0x00093c0a01007387 */ /* 0x010fe80000100800 */
[----:B------:R0:W-:Y:S02]  /*b0a0*/  STL [R1+0x940], R24 ;  /* 0x0009401801007387 */ /* 0x0001e40000100800 */
[----:B0-----:R-:W-:Y:S01]  /*b0b0*/  MOV R24, R68 ;  /* 0x0000004400187202 */ /* 0x001fe20000000f00 */
[----:B------:R-:W-:-:S05]  /*b0c0*/  IMAD R68, R2, R80, R71 ;  /* 0x0000005002447224 */ /* 0x000fca00078e0247 */
[C---:B------:R-:W-:Y:S01]  /*b0d0*/  ISETP.GT.U32.AND P3, PT, R2.reuse, R68, PT ;  /* 0x000000440200720c */ /* 0x040fe20003f64070 */
[----:B------:R0:W-:Y:S01]  /*b0e0*/  STL [R1+0x710], R26 ;  /* 0x0007101a01007387 */ /* 0x0001e20000100800 */
[----:B------:R-:W-:Y:S02]  /*b0f0*/  IMAD R71, R2, R74, R75 ;  /* 0x0000004a02477224 */ /* 0x000fe400078e024b */
[----:B0-----:R-:W-:-:S09]  /*b100*/  IMAD.MOV.U32 R26, RZ, RZ, R72 ;  /* 0x000000ffff1a7224 */ /* 0x001fd200078e0048 */
[----:B------:R-:W-:Y:S01]  /*b110*/  @!P3 IMAD.IADD R68, R68, 0x1, -R2 ;  /* 0x000000014444b824 */ /* 0x000fe200078e0a02 */
[----:B------:R-:W-:Y:S02]  /*b120*/  @!P4 IADD3 R26, PT, PT, -R26, RZ, RZ ;  /* 0x000000ff1a1ac210 */ /* 0x000fe40007ffe1ff */
[C---:B------:R-:W-:Y:S02]  /*b130*/  ISETP.GT.U32.AND P4, PT, R2.reuse, R71, PT ;  /* 0x000000470200720c */ /* 0x040fe40003f84070 */
[----:B------:R-:W-:Y:S01]  /*b140*/  ISETP.GT.U32.AND P3, PT, R2, R68, PT ;  /* 0x000000440200720c */ /* 0x000fe20003f64070 */
[----:B------:R-:W-:Y:S01]  /*b150*/  IMAD.MOV.U32 R10, RZ, RZ, R73 ;  /* 0x000000ffff0a7224 */ /* 0x000fe200078e0049 */
[----:B------:R-:W-:-:S03]  /*b160*/  IABS R74, R76 ;  /* 0x0000004c004a7213 */ /* 0x000fc60000000000 */
[----:B------:R-:W-:Y:S01]  /*b170*/  @!P2 IMAD.MOV R10, RZ, RZ, -R10 ;  /* 0x000000ffff0aa224 */ /* 0x000fe200078e0a0a */
[----:B------:R-:W-:Y:S01]  /*b180*/  ISETP.GE.AND P2, PT, R78, RZ, PT ;  /* 0x000000ff4e00720c */ /* 0x000fe20003f46270 */
[----:B------:R-:W-:-:S04]  /*b190*/  IMAD.HI.U32 R78, R0, R74, RZ ;  /* 0x0000004a004e7227 */ /* 0x000fc800078e00ff */
[----:B------:R-:W-:Y:S02]  /*b1a0*/  @!P4 IMAD.IADD R71, R71, 0x1, -R2 ;  /* 0x000000014747c824 */ /* 0x000fe400078e0a02 */
[----:B------:R-:W-:Y:S02]  /*b1b0*/  @!P0 IMAD.MOV R24, RZ, RZ, -R24 ;  /* 0x000000ffff188224 */ /* 0x000fe400078e0a18 */
[----:B------:R-:W-:Y:S01]  /*b1c0*/  IMAD.MOV R69, RZ, RZ, -R78 ;  /* 0x000000ffff457224 */ /* 0x000fe200078e0a4e */
[----:B------:R-:W-:Y:S01]  /*b1d0*/  ISETP.GT.U32.AND P4, PT, R2, R71, PT ;  /* 0x000000470200720c */ /* 0x000fe20003f84070 */
[----:B------:R-:W-:Y:S01]  /*b1e0*/  @!P3 IMAD.IADD R68, R68, 0x1, -R2 ;  /* 0x000000014444b824 */ /* 0x000fe200078e0a02 */
[----:B------:R0:W-:Y:S01]  /*b1f0*/  STL [R1+0x718], R24 ;  /* 0x0007181801007387 */ /* 0x0001e20000100800 */
[----:B------:R-:W-:Y:S02]  /*b200*/  IMAD R69, R2, R69, R74 ;  /* 0x0000004502457224 */ /* 0x000fe400078e024a */
[----:B------:R-:W-:-:S02]  /*b210*/  VIADD R74, R56, 0xffffffb1 ;  /* 0xffffffb1384a7836 */ /* 0x000fc40000000000 */
[----:B0-----:R-:W-:Y:S01]  /*b220*/  IMAD.MOV.U32 R24, RZ, RZ, R68 ;  /* 0x000000ffff187224 */ /* 0x001fe200078e0044 */
[----:B------:R-:W-:-:S03]  /*b230*/  IADD3 R68, PT, PT, R56, -0x50, RZ ;  /* 0xffffffb038447810 */ /* 0x000fc60007ffe0ff */
[----:B------:R-:W-:Y:S01]  /*b240*/  @!P6 IMAD.MOV R24, RZ, RZ, -R24 ;  /* 0x000000ffff18e224 */ /* 0x000fe200078e0a18 */
[----:B------:R-:W-:Y:S01]  /*b250*/  ISETP.GE.U32.AND P6, PT, R74, 0x7fffff32, PT ;  /* 0x7fffff324a00780c */ /* 0x000fe20003fc6070 */
[----:B------:R-:W-:Y:S01]  /*b260*/  @!P4 IMAD.IADD R71, R71, 0x1, -R2 ;  /* 0x000000014747c824 */ /* 0x000fe200078e0a02 */
[----:B------:R-:W-:Y:S01]  /*b270*/  ISETP.GE.AND P3, PT, R76, RZ, PT ;  /* 0x000000ff4c00720c */ /* 0x000fe20003f66270 */
[----:B------:R-:W-:Y:S01]  /*b280*/  IMAD R76, R62, 0x4e, RZ ;  /* 0x0000004e3e4c7824 */ /* 0x000fe200078e02ff */
[----:B------:R-:W-:Y:S01]  /*b290*/  ISETP.GE.U32.AND P4, PT, R68, 0x7fffff31, PT ;  /* 0x7fffff314400780c */ /* 0x000fe20003f86070 */
[----:B------:R-:W-:Y:S02]  /*b2a0*/  IMAD R78, R62, 0x4f, RZ ;  /* 0x0000004f3e4e7824 */ /* 0x000fe400078e02ff */
[----:B------:R-:W-:-:S04]  /*b2b0*/  IMAD.WIDE R86, R76, 0x2, R66 ;  /* 0x000000024c567825 */ /* 0x000fc800078e0242 */
[----:B------:R-:W-:Y:S02]  /*b2c0*/  IMAD.WIDE R82, R76, 0x2, R64 ;  /* 0x000000024c527825 */ /* 0x000fe400078e0240 */
[----:B------:R-:W2:Y:S02]  /*b2d0*/  @!P6 LDG.E.U16 R25, desc[UR20][R86.64] ;  /* 0x000000145619e981 */ /* 0x000ea4000c1e1500 */
[----:B------:R-:W-:Y:S02]  /*b2e0*/  IMAD.WIDE R54, R78, 0x2, R66 ;  /* 0x000000024e367825 */ /* 0x000fe400078e0242 */
[----:B------:R-:W3:Y:S04]  /*b2f0*/  @!P6 LDG.E.U16 R8, desc[UR20][R82.64] ;  /* 0x000000145208e981 */ /* 0x000ee8000c1e1500 */
[----:B------:R-:W4:Y:S01]  /*b300*/  @!P4 LDG.E.U16 R29, desc[UR20][R54.64] ;  /* 0x00000014361dc981 */ /* 0x000f22000c1e1500 */
[----:B------:R-:W-:Y:S01]  /*b310*/  VIADD R73, R58, 0x2b ;  /* 0x0000002b3a497836 */ /* 0x000fe20000000000 */
[----:B------:R-:W-:-:S04]  /*b320*/  ISETP.GE.AND P0, PT, R77, RZ, PT ;  /* 0x000000ff4d00720c */ /* 0x000fc80003f06270 */
[----:B------:R-:W-:Y:S01]  /*b330*/  IABS R75, R73 ;  /* 0x00000049004b7213 */ /* 0x000fe20000000000 */
[----:B------:R-:W-:-:S04]  /*b340*/  IMAD.MOV.U32 R42, RZ, RZ, R70 ;  /* 0x000000ffff2a7224 */ /* 0x000fc800078e0046 */
[----:B------:R-:W-:-:S04]  /*b350*/  IMAD.HI.U32 R70, R0, R75, RZ ;  /* 0x0000004b00467227 */ /* 0x000fc800078e00ff */
[----:B------:R-:W-:-:S04]  /*b360*/  IMAD.MOV R70, RZ, RZ, -R70 ;  /* 0x000000ffff467224 */ /* 0x000fc800078e0a46 */
[----:B------:R-:W-:Y:S02]  /*b370*/  IMAD R70, R2, R70, R75 ;  /* 0x0000004602467224 */ /* 0x000fe400078e024b */
[----:B------:R-:W-:-:S03]  /*b380*/  @!P0 IMAD.MOV R53, RZ, RZ, -R53 ;  /* 0x000000ffff358224 */ /* 0x000fc600078e0a35 */
[----:B------:R-:W-:Y:S01]  /*b390*/  ISETP.GT.U32.AND P0, PT, R2, R70, PT ;  /* 0x000000460200720c */ /* 0x000fe20003f04070 */
[----:B------:R-:W-:-:S12]  /*b3a0*/  @!P2 IMAD.MOV R42, RZ, RZ, -R42 ;  /* 0x000000ffff2aa224 */ /* 0x000fd800078e0a2a */
[----:B------:R-:W-:Y:S01]  /*b3b0*/  @!P0 IMAD.IADD R70, R70, 0x1, -R2 ;  /* 0x0000000146468824 */ /* 0x000fe200078e0a02 */
[----:B------:R-:W-:Y:S01]  /*b3c0*/  ISETP.GT.U32.AND P0, PT, R2, R69, PT ;  /* 0x000000450200720c */ /* 0x000fe20003f04070 */
[----:B------:R-:W-:Y:S01]  /*b3d0*/  STL [R1+0x1560], R42 ;  /* 0x0015602a01007387 */ /* 0x000fe20000100800 */
[----:B------:R-:W-:Y:S01]  /*b3e0*/  ISETP.GE.AND P2, PT, R79, RZ, PT ;  /* 0x000000ff4f00720c */ /* 0x000fe20003f46270 */
[----:B------:R-:W-:Y:S02]  /*b3f0*/  IMAD.WIDE R30, R78, 0x2, R64 ;  /* 0x000000024e1e7825 */ /* 0x000fe400078e0240 */
[----:B------:R-:W-:Y:S08]  /*b400*/  STL [R1+0x1564], R53 ;  /* 0x0015643501007387 */ /* 0x000ff00000100800 */
[----:B------:R-:W-:Y:S01]  /*b410*/  @!P0 IMAD.IADD R69, R69, 0x1, -R2 ;  /* 0x0000000145458824 */ /* 0x000fe200078e0a02 */
[----:B------:R-:W-:Y:S01]  /*b420*/  ISETP.GT.U32.AND P0, PT, R2, R70, PT ;  /* 0x000000460200720c */ /* 0x000fe20003f04070 */
[----:B------:R-:W-:Y:S04]  /*b430*/  STL [R1+0x1568], R24 ;  /* 0x0015681801007387 */ /* 0x000fe80000100800 */
[----:B------:R-:W-:Y:S01]  /*b440*/  STL.64 [R1+0x1d0], R86 ;  /* 0x0001d05601007387 */ /* 0x000fe20000100a00 */
[----:B------:R-:W-:-:S03]  /*b450*/  VIADD R78, R56, 0xffffffa9 ;  /* 0xffffffa9384e7836 */ /* 0x000fc60000000000 */
[----:B------:R-:W-:Y:S01]  /*b460*/  STL.64 [R1+0x1c8], R82 ;  /* 0x0001c85201007387 */ /* 0x000fe20000100a00 */
[----:B------:R-:W-:Y:S01]  /*b470*/  VIADD R77, R58, 0x2d ;  /* 0x0000002d3a4d7836 */ /* 0x000fe20000000000 */
[----:B------:R-:W-:Y:S02]  /*b480*/  PRMT R21, RZ, 0x7610, R21 ;  /* 0x00007610ff157816 */ /* 0x000fe40000000015 */
[----:B------:R-:W-:Y:S01]  /*b490*/  @!P0 IMAD.IADD R70, R70, 0x1, -R2 ;  /* 0x0000000146468824 */ /* 0x000fe200078e0a02 */
[----:B------:R-:W-:Y:S02]  /*b4a0*/  ISETP.GE.U32.AND P0, PT, R78, 0x7fffff2a, PT ;  /* 0x7fffff2a4e00780c */ /* 0x000fe40003f06070 */
[----:B------:R-:W-:Y:S01]  /*b4b0*/  IABS R72, R77 ;  /* 0x0000004d00487213 */ /* 0x000fe20000000000 */
[----:B------:R0:W4:Y:S01]  /*b4c0*/  @!P4 LDG.E.U16 R21, desc[UR20][R30.64] ;  /* 0x000000141e15c981 */ /* 0x000122000c1e1500 */
[----:B------:R-:W-:Y:S02]  /*b4d0*/  PRMT R13, RZ, 0x7610, R13 ;  /* 0x00007610ff0d7816 */ /* 0x000fe4000000000d */
[----:B------:R-:W-:Y:S01]  /*b4e0*/  PRMT R12, RZ, 0x7610, R12 ;  /* 0x00007610ff0c7816 */ /* 0x000fe2000000000c */
[----:B--2---:R-:W-:Y:S04]  /*b4f0*/  STL [R1+0x156c], R25 ;  /* 0x00156c1901007387 */ /* 0x004fe80000100800 */
[----:B------:R-:W-:Y:S04]  /*b500*/  STL.64 [R1+0x1c0], R54 ;  /* 0x0001c03601007387 */ /* 0x000fe80000100a00 */
[----:B------:R-:W-:Y:S04]  /*b510*/  STL.64 [R1+0x1b8], R30 ;  /* 0x0001b81e01007387 */ /* 0x000fe80000100a00 */
[----:B---3--:R-:W-:Y:S04]  /*b520*/  STL [R1+0x1570], R8 ;  /* 0x0015700801007387 */ /* 0x008fe80000100800 */
[----:B----4-:R1:W-:Y:S02]  /*b530*/  STL [R1+0x938], R29 ;  /* 0x0009381d01007387 */ /* 0x0103e40000100800 */
[----:B-1----:R-:W-:-:S04]  /*b540*/  IMAD.MOV.U32 R29, RZ, RZ, R71 ;  /* 0x000000ffff1d7224 */ /* 0x002fc800078e0047 */
[----:B------:R-:W-:Y:S01]  /*b550*/  @!P2 IMAD.MOV R29, RZ, RZ, -R29 ;  /* 0x000000ffff1da224 */ /* 0x000fe200078e0a1d */
[----:B------:R-:W-:Y:S01]  /*b560*/  ISETP.GE.AND P2, PT, R77, RZ, PT ;  /* 0x000000ff4d00720c */ /* 0x000fe20003f46270 */
[----:B------:R-:W-:-:S04]  /*b570*/  IMAD R77, R62, 0x56, RZ ;  /* 0x000000563e4d7824 */ /* 0x000fc800078e02ff */
[----:B0-----:R-:W-:-:S04]  /*b580*/  IMAD.WIDE R30, R77, 0x2, R66 ;  /* 0x000000024d1e7825 */ /* 0x001fc800078e0242 */
[----:B------:R-:W-:Y:S01]  /*b590*/  IMAD.WIDE R24, R77, 0x2, R64 ;  /* 0x000000024d187825 */ /* 0x000fe200078e0240 */
[----:B------:R0:W2:Y:S04]  /*b5a0*/  @!P0 LDG.E.U16 R13, desc[UR20][R30.64] ;  /* 0x000000141e0d8981 */ /* 0x0000a8000c1e1500 */
[----:B------:R1:W3:Y:S01]  /*b5b0*/  @!P0 LDG.E.U16 R12, desc[UR20][R24.64] ;  /* 0x00000014180c8981 */ /* 0x0002e2000c1e1500 */
[----:B------:R-:W-:Y:S01]  /*b5c0*/  ISETP.GE.AND P5, PT, R73, RZ, PT ;  /* 0x000000ff4900720c */ /* 0x000fe20003fa6270 */
[----:B------:R-:W-:-:S04]  /*b5d0*/  IMAD.HI.U32 R73, R0, R72, RZ ;  /* 0x0000004800497227 */ /* 0x000fc800078e00ff */
[----:B------:R-:W-:-:S04]  /*b5e0*/  IMAD.MOV R73, RZ, RZ, -R73 ;  /* 0x000000ffff497224 */ /* 0x000fc800078e0a49 */
[----:B------:R-:W-:Y:S02]  /*b5f0*/  IMAD R72, R2, R73, R72 ;  /* 0x0000004902487224 */ /* 0x000fe400078e0248 */
[----:B------:R-:W-:Y:S01]  /*b600*/  VIADD R73, R58, 0x2e ;  /* 0x0000002e3a497836 */ /* 0x000fe20000000000 */
[----:B------:R-:W-:-:S04]  /*b610*/  ISETP.GT.U32.AND P4, PT, R2, R69, PT ;  /* 0x000000450200720c */ /* 0x000fc80003f84070 */
[----:B------:R-:W-:-:S05]  /*b620*/  IABS R68, R73 ;  /* 0x0000004900447213 */ /* 0x000fca0000000000 */
[----:B------:R-:W-:-:S04]  /*b630*/  IMAD.HI.U32 R74, R0, R68, RZ ;  /* 0x00000044004a7227 */ /* 0x000fc800078e00ff */
[----:B------:R-:W-:Y:S01]  /*b640*/  IMAD.MOV R74, RZ, RZ, -R74 ;  /* 0x000000ffff4a7224 */ /* 0x000fe200078e0a4a */
[----:B------:R-:W-:-:S03]  /*b650*/  ISETP.GT.U32.AND P6, PT, R2, R72, PT ;  /* 0x000000480200720c */ /* 0x000fc60003fc4070 */
[----:B------:R-:W-:Y:S01]  /*b660*/  IMAD R68, R2, R74, R68 ;  /* 0x0000004a02447224 */ /* 0x000fe200078e0244 */
[----:B------:R-:W-:-:S04]  /*b670*/  @!P4 IADD3 R69, PT, PT, R69, -R2, RZ ;  /* 0x800000024545c210 */ /* 0x000fc80007ffe0ff */
[----:B------:R-:W-:-:S05]  /*b680*/  ISETP.GT.U32.AND P4, PT, R2, R68, PT ;  /* 0x000000440200720c */ /* 0x000fca0003f84070 */
[----:B------:R-:W-:-:S08]  /*b690*/  @!P6 IMAD.IADD R72, R72, 0x1, -R2 ;  /* 0x000000014848e824 */ /* 0x000fd000078e0a02 */
[----:B------:R-:W-:Y:S01]  /*b6a0*/  @!P4 IMAD.IADD R68, R68, 0x1, -R2 ;  /* 0x000000014444c824 */ /* 0x000fe200078e0a02 */
[----:B------:R-:W-:Y:S01]  /*b6b0*/  ISETP.GT.U32.AND P4, PT, R2, R72, PT ;  /* 0x000000480200720c */ /* 0x000fe20003f84070 */
[----:B------:R-:W-:-:S03]  /*b6c0*/  VIADD R74, R58, 0x30 ;  /* 0x000000303a4a7836 */ /* 0x000fc60000000000 */
[----:B------:R-:W-:Y:S01]  /*b6d0*/  ISETP.GT.U32.AND P0, PT, R2, R68, PT ;  /* 0x000000440200720c */ /* 0x000fe20003f04070 */
[----:B------:R-:W-:Y:S01]  /*b6e0*/  STL [R1+0x1574], R29 ;  /* 0x0015741d01007387 */ /* 0x000fe20000100800 */
[----:B------:R-:W-:Y:S02]  /*b6f0*/  ISETP.GE.AND P6, PT, R73, RZ, PT ;  /* 0x000000ff4900720c */ /* 0x000fe40003fc6270 */
[----:B------:R-:W-:Y:S01]  /*b700*/  IABS R73, R74 ;  /* 0x0000004a00497213 */ /* 0x000fe20000000000 */
[----:B------:R0:W-:Y:S04]  /*b710*/  STL.64 [R1+0x150], R30 ;  /* 0x0001501e01007387 */ /* 0x0001e80000100a00 */
[----:B------:R-:W-:Y:S01]  /*b720*/  @!P4 IMAD.IADD R72, R72, 0x1, -R2 ;  /* 0x000000014848c824 */ /* 0x000fe200078e0a02 */
[----:B------:R-:W-:Y:S01]  /*b730*/  ISETP.GE.AND P4, PT, R74, RZ, PT ;  /* 0x000000ff4a00720c */ /* 0x000fe20003f86270 */
[----:B------:R-:W-:-:S02]  /*b740*/  VIADD R74, R56, 0xffffffa8 ;  /* 0xffffffa8384a7836 */ /* 0x000fc40000000000 */
[----:B------:R-:W-:Y:S02]  /*b750*/  @!P0 IMAD.IADD R68, R68, 0x1, -R2 ;  /* 0x0000000144448824 */ /* 0x000fe400078e0a02 */
[----:B0-----:R-:W-:Y:S02]  /*b760*/  IMAD.MOV.U32 R31, RZ, RZ, R70 ;  /* 0x000000ffff1f7224 */ /* 0x001fe400078e0046 */
[----:B------:R-:W-:Y:S01]  /*b770*/  IMAD.MOV.U32 R30, RZ, RZ, R69 ;  /* 0x000000ffff1e7224 */ /* 0x000fe200078e0045 */
[----:B------:R-:W-:Y:S01]  /*b780*/  ISETP.GE.U32.AND P0, PT, R74, 0x7fffff29, PT ;  /* 0x7fffff294a00780c */ /* 0x000fe20003f06070 */
[----:B------:R-:W-:Y:S02]  /*b790*/  @!P5 IMAD.MOV R31, RZ, RZ, -R31 ;  /* 0x000000ffff1fd224 */ /* 0x000fe400078e0a1f */
[----:B------:R-:W-:Y:S01]  /*b7a0*/  @!P3 IMAD.MOV R30, RZ, RZ, -R30 ;  /* 0x000000ffff1eb224 */ /* 0x000fe200078e0a1e */
[----:B------:R1:W-:Y:S01]  /*b7b0*/  STL.64 [R1+0x148], R24 ;  /* 0x0001481801007387 */ /* 0x0003e20000100a00 */
[----:B------:R-:W-:-:S03]  /*b7c0*/  IMAD R79, R62, 0x57, RZ ;  /* 0x000000573e4f7824 */ /* 0x000fc600078e02ff */
[----:B------:R-:W-:Y:S01]  /*b7d0*/  STL [R1+0x92c], R21 ;  /* 0x00092c1501007387 */ /* 0x000fe20000100800 */
[----:B------:R-:W-:-:S03]  /*b7e0*/  PRMT R60, RZ, 0x7610, R60 ;  /* 0x00007610ff3c7816 */ /* 0x000fc6000000003c */
[----:B------:R-:W-:Y:S01]  /*b7f0*/  STL [R1+0x1578], R31 ;  /* 0x0015781f01007387 */ /* 0x000fe20000100800 */
[----:B------:R-:W-:-:S03]  /*b800*/  PRMT R20, RZ, 0x7610, R20 ;  /* 0x00007610ff147816 */ /* 0x000fc60000000014 */
[----:B------:R-:W-:Y:S01]  /*b810*/  STL [R1+0x157c], R30 ;  /* 0x00157c1e01007387 */ /* 0x000fe20000100800 */
[----:B-1----:R-:W-:-:S05]  /*b820*/  IMAD.WIDE R24, R79, 0x2, R66 ;  /* 0x000000024f187825 */ /* 0x002fca00078e0242 */
[----:B------:R0:W4:Y:S04]  /*b830*/  @!P0 LDG.E.U16 R20, desc[UR20][R24.64] ;  /* 0x0000001418148981 */ /* 0x000128000c1e1500 */
[----:B--2---:R-:W-:Y:S04]  /*b840*/  STL [R1+0x90c], R13 ;  /* 0x00090c0d01007387 */ /* 0x004fe80000100800 */
[----:B---3--:R1:W-:Y:S02]  /*b850*/  STL [R1+0x900], R12 ;  /* 0x0009000c01007387 */ /* 0x0083e40000100800 */
[----:B-1----:R-:W-:-:S05]  /*b860*/  IMAD.WIDE R12, R79, 0x2, R64 ;  /* 0x000000024f0c7825 */ /* 0x002fca00078e0240 */
[----:B------:R-:W2:Y:S01]  /*b870*/  @!P0 LDG.E.U16 R60, desc[UR20][R12.64] ;  /* 0x000000140c3c8981 */ /* 0x000ea2000c1e1500 */
[----:B------:R-:W-:-:S05]  /*b880*/  VIADD R75, R58, 0x2f ;  /* 0x0000002f3a4b7836 */ /* 0x000fca0000000000 */
[----:B------:R-:W-:-:S05]  /*b890*/  IABS R76, R75 ;  /* 0x0000004b004c7213 */ /* 0x000fca0000000000 */
[----:B------:R-:W-:-:S04]  /*b8a0*/  IMAD.MOV.U32 R71, RZ, RZ, R76 ;  /* 0x000000ffff477224 */ /* 0x000fc800078e004c */
[----:B------:R-:W-:-:S04]  /*b8b0*/  IMAD.HI.U32 R76, R0, R71, RZ ;  /* 0x00000047004c7227 */ /* 0x000fc800078e00ff */
[----:B------:R-:W-:-:S04]  /*b8c0*/  IMAD.MOV R76, RZ, RZ, -R76 ;  /* 0x000000ffff4c7224 */ /* 0x000fc800078e0a4c */
[----:B------:R-:W-:Y:S02]  /*b8d0*/  IMAD R71, R2, R76, R71 ;  /* 0x0000004c02477224 */ /* 0x000fe400078e0247 */
[----:B------:R-:W-:-:S03]  /*b8e0*/  VIADD R76, R58, 0x31 ;  /* 0x000000313a4c7836 */ /* 0x000fc60000000000 */
[----:B------:R-:W-:Y:S01]  /*b8f0*/  ISETP.GT.U32.AND P3, PT, R2, R71, PT ;  /* 0x000000470200720c */ /* 0x000fe20003f64070 */
[----:B------:R-:W-:Y:S01]  /*b900*/  IMAD.HI.U32 R77, R0, R73, RZ ;  /* 0x00000049004d7227 */ /* 0x000fe200078e00ff */
[----:B------:R-:W-:-:S03]  /*b910*/  IABS R70, R76 ;  /* 0x0000004c00467213 */ /* 0x000fc60000000000 */
[----:B------:R-:W-:-:S04]  /*b920*/  IMAD.MOV R69, RZ, RZ, -R77 ;  /* 0x000000ffff457224 */ /* 0x000fc800078e0a4d */
[----:B------:R-:W-:Y:S02]  /*b930*/  IMAD R69, R2, R69, R73 ;  /* 0x0000004502457224 */ /* 0x000fe400078e0249 */
[----:B------:R-:W-:Y:S01]  /*b940*/  IMAD.HI.U32 R73, R0, R70, RZ ;  /* 0x0000004600497227 */ /* 0x000fe200078e00ff */
[----:B------:R0:W-:Y:S03]  /*b950*/  STL.64 [R1+0x140], R24 ;  /* 0x0001401801007387 */ /* 0x0001e60000100a00 */
[----:B------:R-:W-:Y:S01]  /*b960*/  @!P3 IMAD.IADD R71, R71, 0x1, -R2 ;  /* 0x000000014747b824 */ /* 0x000fe200078e0a02 */
[----:B------:R-:W-:Y:S01]  /*b970*/  STL.64 [R1+0x138], R12 ;  /* 0x0001380c01007387 */ /* 0x000fe20000100a00 */
[----:B------:R-:W-:-:S03]  /*b980*/  IMAD.MOV R73, RZ, RZ, -R73 ;  /* 0x000000ffff497224 */ /* 0x000fc600078e0a49 */
[C---:B------:R-:W-:Y:S01]  /*b990*/  ISETP.GT.U32.AND P0, PT, R2.reuse, R71, PT ;  /* 0x000000470200720c */ /* 0x040fe20003f04070 */
[----:B------:R-:W-:Y:S01]  /*b9a0*/  IMAD R70, R2, R73, R70 ;  /* 0x0000004902467224 */ /* 0x000fe200078e0246 */
[----:B------:R-:W-:Y:S01]  /*b9b0*/  ISETP.GE.AND P5, PT, R75, RZ, PT ;  /* 0x000000ff4b00720c */ /* 0x000fe20003fa6270 */
[----:B------:R-:W-:Y:S02]  /*b9c0*/  IMAD.MOV.U32 R37, RZ, RZ, R68 ;  /* 0x000000ffff257224 */ /* 0x000fe400078e0044 */
[----:B------:R-:W-:Y:S02]  /*b9d0*/  VIADD R75, R58, 0x33 ;  /* 0x000000333a4b7836 */ /* 0x000fe40000000000 */
[----:B------:R-:W-:Y:S01]  /*b9e0*/  @!P6 IMAD.MOV R37, RZ, RZ, -R37 ;  /* 0x000000ffff25e224 */ /* 0x000fe200078e0a25 */
[----:B------:R-:W-:Y:S02]  /*b9f0*/  ISETP.GE.AND P6, PT, R76, RZ, PT ;  /* 0x000000ff4c00720c */ /* 0x000fe40003fc6270 */
[----:B------:R-:W-:-:S02]  /*ba00*/  IABS R78, R75 ;  /* 0x0000004b004e7213 */ /* 0x000fc40000000000 */
[----:B------:R-:W-:Y:S01]  /*ba10*/  IADD3 R76, PT, PT, R56, -0x5f, RZ ;  /* 0xffffffa1384c7810 */ /* 0x000fe20007ffe0ff */
[----:B------:R-:W-:Y:S02]  /*ba20*/  @!P0 IMAD.IADD R71, R71, 0x1, -R2 ;  /* 0x0000000147478824 */ /* 0x000fe400078e0a02 */
[----:B------:R-:W-:Y:S01]  /*ba30*/  IMAD.MOV.U32 R73, RZ, RZ, R78 ;  /* 0x000000ffff497224 */ /* 0x000fe200078e004e */
[----:B------:R-:W-:Y:S01]  /*ba40*/  ISETP.GE.U32.AND P0, PT, R76, 0x7fffff22, PT ;  /* 0x7fffff224c00780c */ /* 0x000fe20003f06070 */
[----:B------:R-:W-:Y:S02]  /*ba50*/  VIADD R76, R56, 0xffffffa0 ;  /* 0xffffffa0384c7836 */ /* 0x000fe40000000000 */
[----:B------:R-:W-:Y:S01]  /*ba60*/  IMAD.HI.U32 R79, R0, R73, RZ ;  /* 0x00000049004f7227 */ /* 0x000fe200078e00ff */
[----:B------:R-:W-:Y:S02]  /*ba70*/  PRMT R59, RZ, 0x7610, R59 ;  /* 0x00007610ff3b7816 */ /* 0x000fe4000000003b */
[----:B------:R-:W-:-:S04]  /*ba80*/  IADD3 R77, PT, PT, R58, 0x32, RZ ;  /* 0x000000323a4d7810 */ /* 0x000fc80007ffe0ff */
[----:B------:R-:W-:-:S05]  /*ba90*/  IABS R74, R77 ;  /* 0x0000004d004a7213 */ /* 0x000fca0000000000 */
[----:B------:R-:W-:-:S04]  /*baa0*/  IMAD.HI.U32 R78, R0, R74, RZ ;  /* 0x0000004a004e7227 */ /* 0x000fc800078e00ff */
[----:B------:R-:W-:-:S04]  /*bab0*/  IMAD.MOV R78, RZ, RZ, -R78 ;  /* 0x000000ffff4e7224 */ /* 0x000fc800078e0a4e */
[----:B------:R-:W-:Y:S02]  /*bac0*/  IMAD R68, R2, R78, R74 ;  /* 0x0000004e02447224 */ /* 0x000fe400078e024a */
[----:B------:R-:W-:Y:S01]  /*bad0*/  IMAD R78, R62, 0x5e, RZ ;  /* 0x0000005e3e4e7824 */ /* 0x000fe200078e02ff */
[----:B------:R-:W-:Y:S02]  /*bae0*/  PRMT R23, RZ, 0x7610, R23 ;  /* 0x00007610ff177816 */ /* 0x000fe40000000017 */
[----:B------:R-:W-:Y:S01]  /*baf0*/  PRMT R14, RZ, 0x7610, R14 ;  /* 0x00007610ff0e7816 */ /* 0x000fe2000000000e */
[----:B------:R-:W-:Y:S01]  /*bb00*/  IMAD.WIDE R30, R78, 0x2, R66 ;  /* 0x000000024e1e7825 */ /* 0x000fe200078e0242 */
[----:B------:R-:W-:-:S03]  /*bb10*/  PRMT R8, RZ, 0x7610, R8 ;  /* 0x00007610ff087816 */ /* 0x000fc60000000008 */
[----:B0-----:R-:W-:Y:S01]  /*bb20*/  IMAD.WIDE R24, R78, 0x2, R64 ;  /* 0x000000024e187825 */ /* 0x001fe200078e0240 */
[----:B------:R-:W3:Y:S04]  /*bb30*/  @!P0 LDG.E.U16 R23, desc[UR20][R30.64] ;  /* 0x000000141e178981 */ /* 0x000ee8000c1e1500 */
[----:B------:R-:W3:Y:S04]  /*bb40*/  @!P0 LDG.E.U16 R14, desc[UR20][R24.64] ;  /* 0x00000014180e8981 */ /* 0x000ee8000c1e1500 */
[----:B--2---:R-:W-:Y:S04]  /*bb50*/  STL [R1+0x14dc], R60 ;  /* 0x0014dc3c01007387 */ /* 0x004fe80000100800 */
[----:B----4-:R0:W-:Y:S02]  /*bb60*/  STL [R1+0x8e8], R20 ;  /* 0x0008e81401007387 */ /* 0x0101e40000100800 */
[----:B0-----:R-:W-:-:S04]  /*bb70*/  IMAD.MOV.U32 R20, RZ, RZ, R72 ;  /* 0x000000ffff147224 */ /* 0x001fc800078e0048 */
[----:B------:R-:W-:Y:S01]  /*bb80*/  @!P2 IMAD.MOV R20, RZ, RZ, -R20 ;  /* 0x000000ffff14a224 */ /* 0x000fe200078e0a14 */
[----:B------:R-:W-:Y:S01]  /*bb90*/  ISETP.GT.U32.AND P2, PT, R2, R70, PT ;  /* 0x000000460200720c */ /* 0x000fe20003f44070 */
[----:B------:R-:W-:Y:S02]  /*bba0*/  IMAD.MOV R72, RZ, RZ, -R79 ;  /* 0x000000ffff487224 */ /* 0x000fe400078e0a4f */
[----:B------:R-:W-:Y:S01]  /*bbb0*/  IMAD R79, R62, 0x5f, RZ ;  /* 0x0000005f3e4f7824 */ /* 0x000fe200078e02ff */
[----:B------:R0:W-:Y:S09]  /*bbc0*/  STL [R1+0x1584], R20 ;  /* 0x0015841401007387 */ /* 0x0001f20000100800 */
[----:B------:R-:W-:Y:S01]  /*bbd0*/  @!P2 IMAD.IADD R70, R70, 0x1, -R2 ;  /* 0x000000014646a824 */ /* 0x000fe200078e0a02 */
[----:B------:R-:W-:Y:S01]  /*bbe0*/  ISETP.GE.U32.AND P2, PT, R76, 0x7fffff21, PT ;  /* 0x7fffff214c00780c */ /* 0x000fe20003f46070 */
[----:B0-----:R-:W-:-:S12]  /*bbf0*/  IMAD.WIDE R20, R79, 0x2, R66 ;  /* 0x000000024f147825 */ /* 0x001fd800078e0242 */
[----:B------:R-:W2:Y:S01]  /*bc00*/  @!P2 LDG.E.U16 R59, desc[UR20][R20.64] ;  /* 0x00000014143ba981 */ /* 0x000ea2000c1e1500 */
[----:B------:R-:W-:-:S05]  /*bc10*/  IMAD.WIDE R12, R79, 0x2, R64 ;  /* 0x000000024f0c7825 */ /* 0x000fca00078e0240 */
[----:B------:R0:W4:Y:S01]  /*bc20*/  @!P2 LDG.E.U16 R8, desc[UR20][R12.64] ;  /* 0x000000140c08a981 */ /* 0x000122000c1e1500 */
[----:B------:R-:W-:-:S13]  /*bc30*/  ISETP.GT.U32.AND P3, PT, R2, R69, PT ;  /* 0x000000450200720c */ /* 0x000fda0003f64070 */
[----:B------:R-:W-:-:S05]  /*bc40*/  @!P3 IMAD.IADD R69, R69, 0x1, -R2 ;  /* 0x000000014545b824 */ /* 0x000fca00078e0a02 */
[C---:B------:R-:W-:Y:S01]  /*bc50*/  ISETP.GT.U32.AND P3, PT, R2.reuse, R69, PT ;  /* 0x000000450200720c */ /* 0x040fe20003f64070 */
[----:B------:R-:W-:Y:S01]  /*bc60*/  IMAD.MOV.U32 R54, RZ, RZ, R71 ;  /* 0x000000ffff367224 */ /* 0x000fe200078e0047 */
[----:B------:R-:W-:Y:S03]  /*bc70*/  STL [R1+0x158c], R37 ;  /* 0x00158c2501007387 */ /* 0x000fe60000100800 */
[----:B------:R-:W-:Y:S01]  /*bc80*/  @!P5 IMAD.MOV R54, RZ, RZ, -R54 ;  /* 0x000000ffff36d224 */ /* 0x000fe200078e0a36 */
[----:B------:R-:W-:Y:S07]  /*bc90*/  STL.64 [R1+0xd0], R30 ;  /* 0x0000d01e01007387 */ /* 0x000fee0000100a00 */
[----:B------:R-:W-:Y:S01]  /*bca0*/  @!P3 IMAD.IADD R69, R69, 0x1, -R2 ;  /* 0x000000014545b824 */ /* 0x000fe200078e0a02 */
[----:B------:R-:W-:Y:S01]  /*bcb0*/  ISETP.GT.U32.AND P3, PT, R2, R68, PT ;  /* 0x000000440200720c */ /* 0x000fe20003f64070 */
[----:B------:R-:W-:Y:S04]  /*bcc0*/  STL.64 [R1+0xc8], R24 ;  /* 0x0000c81801007387 */ /* 0x000fe80000100a00 */
[----:B------:R-:W-:Y:S04]  /*bcd0*/  STL.64 [R1+0xc0], R20 ;  /* 0x0000c01401007387 */ /* 0x000fe80000100a00 */
[----:B------:R0:W-:Y:S01]  /*bce0*/  STL.64 [R1+0xb8], R12 ;  /* 0x0000b80c01007387 */ /* 0x0001e20000100a00 */
[----:B------:R-:W-:-:S02]  /*bcf0*/  VIADD R74, R58, 0x34 ;  /* 0x000000343a4a7836 */ /* 0x000fc40000000000 */
[----:B------:R-:W-:Y:S02]  /*bd00*/  IMAD R72, R2, R72, R73 ;  /* 0x0000004802487224 */ /* 0x000fe400078e0249 */
[----:B------:R-:W-:Y:S01]  /*bd10*/  @!P3 IMAD.IADD R68, R68, 0x1, -R2 ;  /* 0x000000014444b824 */ /* 0x000fe200078e0a02 */
[----:B------:R-:W-:-:S04]  /*bd20*/  IABS R73, R74 ;  /* 0x0000004a00497213 */ /* 0x000fc80000000000 */
[----:B------:R-:W-:Y:S01]  /*bd30*/  ISETP.GT.U32.AND P2, PT, R2, R68, PT ;  /* 0x000000440200720c */ /* 0x000fe20003f44070 */
[----:B------:R-:W-:Y:S01]  /*bd40*/  IMAD.HI.U32 R76, R0, R73, RZ ;  /* 0x00000049004c7227 */ /* 0x000fe200078e00ff */
[----:B------:R-:W-:-:S03]  /*bd50*/  ISETP.GT.U32.AND P3, PT, R2, R72, PT ;  /* 0x000000480200720c */ /* 0x000fc60003f64070 */
[----:B0-----:R-:W-:Y:S02]  /*bd60*/  IMAD.MOV.U32 R13, RZ, RZ, R69 ;  /* 0x000000ffff0d7224 */ /* 0x001fe400078e0045 */
[----:B------:R-:W-:-:S04]  /*bd70*/  IMAD.MOV R69, RZ, RZ, -R76 ;  /* 0x000000ffff457224 */ /* 0x000fc800078e0a4c */
[C---:B------:R-:W-:Y:S01]  /*bd80*/  IMAD R69, R2.reuse, R69, R73 ;  /* 0x0000004502457224 */ /* 0x040fe200078e0249 */
[----:B------:R-:W-:Y:S01]  /*bd90*/  ISETP.GT.U32.AND P0, PT, R2, R70, PT ;  /* 0x000000460200720c */ /* 0x000fe20003f04070 */
[----:B------:R-:W-:-:S03]  /*bda0*/  @!P2 IMAD.IADD R68, R68, 0x1, -R2 ;  /* 0x000000014444a824 */ /* 0x000fc600078e0a02 */
[----:B------:R-:W-:Y:S01]  /*bdb0*/  ISETP.GT.U32.AND P2, PT, R2, R69, PT ;  /* 0x000000450200720c */ /* 0x000fe20003f44070 */
[----:B------:R-:W-:Y:S02]  /*bdc0*/  @!P3 IMAD.IADD R72, R72, 0x1, -R2 ;  /* 0x000000014848b824 */ /* 0x000fe400078e0a02 */
[----:B------:R-:W-:Y:S01]  /*bdd0*/  IMAD R76, R62, 0x66, RZ ;  /* 0x000000663e4c7824 */ /* 0x000fe200078e02ff */
[----:B------:R-:W-:Y:S01]  /*bde0*/  PRMT R6, RZ, 0x7610, R6 ;  /* 0x00007610ff067816 */ /* 0x000fe20000000006 */
[----:B------:R-:W-:Y:S01]  /*bdf0*/  VIADD R73, R58, 0x35 ;  /* 0x000000353a497836 */ /* 0x000fe20000000000 */
[----:B------:R-:W-:Y:S01]  /*be00*/  ISETP.GE.AND P5, PT, R77, RZ, PT ;  /* 0x000000ff4d00720c */ /* 0x000fe20003fa6270 */
[----:B------:R-:W-:-:S04]  /*be10*/  IMAD.WIDE R24, R76, 0x2, R66 ;  /* 0x000000024c187825 */ /* 0x000fc800078e0242 */
[----:B------:R-:W-:-:S04]  /*be20*/  IMAD.WIDE R20, R76, 0x2, R64 ;  /* 0x000000024c147825 */ /* 0x000fc800078e0240 */
[--C-:B------:R-:W-:Y:S01]  /*be30*/  @!P0 IMAD.IADD R70, R70, 0x1, -R2.reuse ;  /* 0x0000000146468824 */ /* 0x100fe200078e0a02 */
[----:B------:R-:W-:Y:S01]  /*be40*/  ISETP.GE.AND P0, PT, R74, RZ, PT ;  /* 0x000000ff4a00720c */ /* 0x000fe20003f06270 */
[----:B------:R-:W-:Y:S01]  /*be50*/  @!P2 IMAD.IADD R69, R69, 0x1, -R2 ;  /* 0x000000014545a824 */ /* 0x000fe200078e0a02 */
[----:B------:R-:W-:Y:S01]  /*be60*/  IABS R74, R73 ;  /* 0x00000049004a7213 */ /* 0x000fe20000000000 */
[----:B------:R-:W-:Y:S01]  /*be70*/  @!P4 IMAD.MOV R13, RZ, RZ, -R13 ;  /* 0x000000ffff0dc224 */ /* 0x000fe200078e0a0d */
[----:B------:R-:W-:Y:S01]  /*be80*/  ISETP.GE.AND P4, PT, R75, RZ, PT ;  /* 0x000000ff4b00720c */ /* 0x000fe20003f86270 */
[----:B------:R-:W-:Y:S02]  /*be90*/  IMAD.MOV.U32 R41, RZ, RZ, R68 ;  /* 0x000000ffff297224 */ /* 0x000fe400078e0044 */
[----:B------:R-:W-:-:S04]  /*bea0*/  IMAD.HI.U32 R76, R0, R74, RZ ;  /* 0x0000004a004c7227 */ /* 0x000fc800078e00ff */
[----:B------:R-:W-:Y:S02]  /*beb0*/  IMAD.MOV.U32 R48, RZ, RZ, R70 ;  /* 0x000000ffff307224 */ /* 0x000fe400078e0046 */
[----:B------:R-:W-:Y:S02]  /*bec0*/  IMAD.MOV R70, RZ, RZ, -R76 ;  /* 0x000000ffff467224 */ /* 0x000fe400078e0a4c */
[----:B------:R-:W-:Y:S02]  /*bed0*/  @!P5 IMAD.MOV R41, RZ, RZ, -R41 ;  /* 0x000000ffff29d224 */ /* 0x000fe400078e0a29 */
[----:B------:R-:W-:Y:S01]  /*bee0*/  IMAD R68, R2, R70, R74 ;  /* 0x0000004602447224 */ /* 0x000fe200078e024a */
[----:B------:R-:W-:Y:S02]  /*bef0*/  PRMT R4, RZ, 0x7610, R4 ;  /* 0x00007610ff047816 */ /* 0x000fe40000000004 */
[----:B------:R-:W-:Y:S01]  /*bf00*/  PRMT R5, RZ, 0x7610, R5 ;  /* 0x00007610ff057816 */ /* 0x000fe20000000005 */
[----:B--2---:R-:W-:Y:S04]  /*bf10*/  STL [R1+0x14e0], R59 ;  /* 0x0014e03b01007387 */ /* 0x004fe80000100800 */
[----:B------:R0:W-:Y:S02]  /*bf20*/  STL [R1+0x1594], R54 ;  /* 0x0015943601007387 */ /* 0x0001e40000100800 */
[----:B0-----:R-:W0:Y:S01]  /*bf30*/  LDC R54, c[0x0][0x3a0] ;  /* 0x0000e800ff367b82 */ /* 0x001e220000000800 */
[----:B------:R-:W-:-:S02]  /*bf40*/  PRMT R59, RZ, 0x7610, R59 ;  /* 0x00007610ff3b7816 */ /* 0x000fc4000000003b */
[----:B0-----:R-:W-:-:S04]  /*bf50*/  IADD3 R71, PT, PT, R54, -0x67, RZ ;  /* 0xffffff9936477810 */ /* 0x001fc80007ffe0ff */
[----:B------:R-:W-:Y:S01]  /*bf60*/  ISETP.GE.U32.AND P3, PT, R71, 0x7fffff1a, PT ;  /* 0x7fffff1a4700780c */ /* 0x000fe20003f66070 */
[----:B------:R-:W-:-:S05]  /*bf70*/  VIADD R71, R58, 0x36 ;  /* 0x000000363a477836 */ /* 0x000fca0000000000 */
[----:B------:R-:W-:-:S07]  /*bf80*/  IABS R75, R71 ;  /* 0x00000047004b7213 */ /* 0x000fce0000000000 */
[----:B------:R-:W2:Y:S04]  /*bf90*/  @!P3 LDG.E.U16 R6, desc[UR20][R24.64] ;  /* 0x000000141806b981 */ /* 0x000ea8000c1e1500 */
[----:B------:R0:W2:Y:S01]  /*bfa0*/  @!P3 LDG.E.U16 R59, desc[UR20][R20.64] ;  /* 0x00000014143bb981 */ /* 0x0000a2000c1e1500 */
[----:B------:R-:W-:Y:S01]  /*bfb0*/  ISETP.GT.U32.AND P3, PT, R2, R69, PT ;  /* 0x000000450200720c */ /* 0x000fe20003f64070 */
[----:B------:R-:W-:Y:S01]  /*bfc0*/  IMAD.HI.U32 R76, R0, R75, RZ ;  /* 0x0000004b004c7227 */ /* 0x000fe200078e00ff */
[----:B------:R-:W-:-:S03]  /*bfd0*/  ISETP.GE.AND P5, PT, R71, RZ, PT ;  /* 0x000000ff4700720c */ /* 0x000fc60003fa6270 */
[----:B------:R-:W-:Y:S01]  /*bfe0*/  VIADD R71, R54, 0xffffff98 ;  /* 0xffffff9836477836 */ /* 0x000fe20000000000 */
[----:B------:R-:W-:Y:S01]  /*bff0*/  IADD3 R70, PT, PT, -R76, RZ, RZ ;  /* 0x000000ff4c467210 */ /* 0x000fe20007ffe1ff */
[----:B------:R-:W-:Y:S06]  /*c000*/  STL [R1+0x1598], R13 ;  /* 0x0015980d01007387 */ /* 0x000fec0000100800 */
[----:B------:R-:W-:Y:S01]  /*c010*/  @!P3 IMAD.IADD R69, R69, 0x1, -R2 ;  /* 0x000000014545b824 */ /* 0x000fe200078e0a02 */
[----:B------:R-:W-:Y:S01]  /*c020*/  ISETP.GE.U32.AND P3, PT, R71, 0x7fffff19, PT ;  /* 0x7fffff194700780c */ /* 0x000fe20003f66070 */
[----:B---3--:R-:W-:Y:S01]  /*c030*/  STL [R1+0x8d0], R23 ;  /* 0x0008d01701007387 */ /* 0x008fe20000100800 */
[----:B------:R-:W-:-:S02]  /*c040*/  IMAD R70, R2, R70, R75 ;  /* 0x0000004602467224 */ /* 0x000fc400078e024b */
[----:B------:R-:W-:Y:S01]  /*c050*/  IMAD R75, R62, 0x67, RZ ;  /* 0x000000673e4b7824 */ /* 0x000fe200078e02ff */
[----:B------:R-:W-:Y:S04]  /*c060*/  STL [R1+0x8cc], R14 ;  /* 0x0008cc0e01007387 */ /* 0x000fe80000100800 */
[----:B----4-:R-:W-:Y:S04]  /*c070*/  STL [R1+0x974], R8 ;  /* 0x0009740801007387 */ /* 0x010fe80000100800 */
[----:B------:R-:W-:Y:S04]  /*c080*/  STL.64 [R1+0x50], R24 ;  /* 0x0000501801007387 */ /* 0x000fe80000100a00 */
[----:B------:R0:W-:Y:S02]  /*c090*/  STL.64 [R1+0x48], R20 ;  /* 0x0000481401007387 */ /* 0x0001e40000100a00 */
[----:B0-----:R-:W-:-:S05]  /*c0a0*/  IMAD.WIDE R20, R75, 0x2, R64 ;  /* 0x000000024b147825 */ /* 0x001fca00078e0240 */
[----:B------:R-:W3:Y:S01]  /*c0b0*/  @!P3 LDG.E.U16 R4, desc[UR20][R20.64] ;  /* 0x000000141404b981 */ /* 0x000ee2000c1e1500 */
[----:B------:R-:W-:-:S05]  /*c0c0*/  IMAD.WIDE R24, R75, 0x2, R66 ;  /* 0x000000024b187825 */ /* 0x000fca00078e0242 */
[----:B------:R-:W4:Y:S01]  /*c0d0*/  @!P3 LDG.E.U16 R5, desc[UR20][R24.64] ;  /* 0x000000141805b981 */ /* 0x000f22000c1e1500 */
[----:B------:R-:W-:Y:S01]  /*c0e0*/  ISETP.GT.U32.AND P2, PT, R2, R72, PT ;  /* 0x000000480200720c */ /* 0x000fe20003f44070 */
[----:B------:R-:W-:Y:S01]  /*c0f0*/  @!P6 IMAD.MOV R48, RZ, RZ, -R48 ;  /* 0x000000ffff30e224 */ /* 0x000fe200078e0a30 */
[----:B------:R-:W-:Y:S01]  /*c100*/  ISETP.GE.AND P6, PT, R73, RZ, PT ;  /* 0x000000ff4900720c */ /* 0x000fe20003fc6270 */
[----:B------:R-:W-:-:S10]  /*c110*/  VIADD R73, R58, 0x37 ;  /* 0x000000373a497836 */ /* 0x000fd40000000000 */
[----:B------:R-:W-:Y:S01]  /*c120*/  @!P2 IMAD.IADD R72, R72, 0x1, -R2 ;  /* 0x000000014848a824 */ /* 0x000fe200078e0a02 */
[----:B------:R-:W-:Y:S02]  /*c130*/  ISETP.GT.U32.AND P2, PT, R2, R68, PT ;  /* 0x000000440200720c */ /* 0x000fe40003f44070 */
[----:B------:R-:W-:-:S05]  /*c140*/  IABS R74, R73 ;  /* 0x00000049004a7213 */ /* 0x000fca0000000000 */
[----:B------:R-:W-:-:S06]  /*c150*/  IMAD.HI.U32 R75, R0, R74, RZ ;  /* 0x0000004a004b7227 */ /* 0x000fcc00078e00ff */
[----:B------:R-:W-:-:S05]  /*c160*/  @!P2 IMAD.IADD R68, R68, 0x1, -R2 ;  /* 0x000000014444a824 */ /* 0x000fca00078e0a02 */
[C---:B------:R-:W-:Y:S02]  /*c170*/  ISETP.GT.U32.AND P2, PT, R2.reuse, R68, PT ;  /* 0x000000440200720c */ /* 0x040fe40003f44070 */
[----:B------:R-:W-:Y:S01]  /*c180*/  ISETP.GT.U32.AND P3, PT, R2, R70, PT ;  /* 0x000000460200720c */ /* 0x000fe20003f64070 */
[----:B------:R-:W-:Y:S02]  /*c190*/  VIADD R71, R58, 0x38 ;  /* 0x000000383a477836 */ /* 0x000fe40000000000 */
[----:B------:R-:W-:-:S08]  /*c1a0*/  IMAD.MOV.U32 R12, RZ, RZ, R72 ;  /* 0x000000ffff0c7224 */ /* 0x000fd000078e0048 */
[----:B------:R-:W-:Y:S01]  /*c1b0*/  @!P2 IMAD.IADD R68, R68, 0x1, -R2 ;  /* 0x000000014444a824 */ /* 0x000fe200078e0a02 */
[----:B------:R-:W-:Y:S02]  /*c1c0*/  IABS R72, R71 ;  /* 0x0000004700487213 */ /* 0x000fe40000000000 */
[----:B------:R-:W-:Y:S01]  /*c1d0*/  @!P3 IADD3 R70, PT, PT, R70, -R2, RZ ;  /* 0x800000024646b210 */ /* 0x000fe20007ffe0ff */
[----:B------:R-:W-:Y:S01]  /*c1e0*/  @!P4 IMAD.MOV R12, RZ, RZ, -R12 ;  /* 0x000000ffff0cc224 */ /* 0x000fe200078e0a0c */
[----:B------:R-:W-:Y:S01]  /*c1f0*/  ISETP.GE.AND P4, PT, R73, RZ, PT ;  /* 0x000000ff4900720c */ /* 0x000fe20003f86270 */
[----:B------:R-:W-:Y:S01]  /*c200*/  IMAD.HI.U32 R73, R0, R72, RZ ;  /* 0x0000004800497227 */ /* 0x000fe200078e00ff */
[----:B------:R-:W-:-:S13]  /*c210*/  ISETP.GT.U32.AND P3, PT, R2, R70, PT ;  /* 0x000000460200720c */ /* 0x000fda0003f64070 */
[----:B------:R-:W-:Y:S02]  /*c220*/  @!P3 IMAD.IADD R70, R70, 0x1, -R2 ;  /* 0x000000014646b824 */ /* 0x000fe400078e0a02 */
[----:B------:R-:W-:-:S05]  /*c230*/  VIADD R80, R58, 0x3c ;  /* 0x0000003c3a507836 */ /* 0x000fca0000000000 */
[----:B------:R-:W-:Y:S01]  /*c240*/  IABS R79, R80 ;  /* 0x00000050004f7213 */ /* 0x000fe20000000000 */
[----:B------:R-:W-:-:S04]  /*c250*/  IMAD.MOV.U32 R14, RZ, RZ, R70 ;  /* 0x000000ffff0e7224 */ /* 0x000fc800078e0046 */
[----:B------:R-:W-:-:S04]  /*c260*/  IMAD.HI.U32 R70, R0, R79, RZ ;  /* 0x0000004f00467227 */ /* 0x000fc800078e00ff */
[----:B------:R-:W-:-:S04]  /*c270*/  IMAD.MOV R70, RZ, RZ, -R70 ;  /* 0x000000ffff467224 */ /* 0x000fc800078e0a46 */
[----:B------:R-:W-:Y:S02]  /*c280*/  IMAD R79, R2, R70, R79 ;  /* 0x00000046024f7224 */ /* 0x000fe400078e024f */
[----:B------:R-:W-:Y:S01]  /*c290*/  IMAD R70, R62, 0x6e, RZ ;  /* 0x0000006e3e467824 */ /* 0x000fe200078e02ff */
[----:B------:R-:W-:Y:S01]  /*c2a0*/  PRMT R60, RZ, 0x7610, R60 ;  /* 0x00007610ff3c7816 */ /* 0x000fe2000000003c */
[----:B--2---:R-:W-:Y:S04]  /*c2b0*/  STL [R1+0x14e4], R59 ;  /* 0x0014e43b01007387 */ /* 0x004fe80000100800 */
[----:B------:R-:W-:Y:S04]  /*c2c0*/  STL [R1+0x159c], R48 ;  /* 0x00159c3001007387 */ /* 0x000fe80000100800 */
[----:B------:R-:W-:Y:S04]  /*c2d0*/  STL [R1+0x15a0], R41 ;  /* 0x0015a02901007387 */ /* 0x000fe80000100800 */
[----:B------:R-:W-:Y:S04]  /*c2e0*/  STL [R1+0x8b4], R6 ;  /* 0x0008b40601007387 */ /* 0x000fe80000100800 */
[----:B------:R-:W-:Y:S04]  /*c2f0*/  STL.64 [R1+0x40], R24 ;  /* 0x0000401801007387 */ /* 0x000fe80000100a00 */
[----:B------:R-:W-:Y:S04]  /*c300*/  STL.64 [R1+0x38], R20 ;  /* 0x0000381401007387 */ /* 0x000fe80000100a00 */
[----:B---3--:R0:W-:Y:S02]  /*c310*/  STL [R1+0x960], R4 ;  /* 0x0009600401007387 */ /* 0x0081e40000100800 */
[----:B0-----:R-:W-:-:S02]  /*c320*/  IMAD.MOV.U32 R4, RZ, RZ, R69 ;  /* 0x000000ffff047224 */ /* 0x001fc400078e0045 */
[----:B------:R-:W-:-:S04]  /*c330*/  IMAD.MOV R69, RZ, RZ, -R75 ;  /* 0x000000ffff457224 */ /* 0x000fc800078e0a4b */
[----:B------:R-:W-:-:S05]  /*c340*/  IMAD R69, R2, R69, R74 ;  /* 0x0000004502457224 */ /* 0x000fca00078e024a */
[----:B------:R-:W-:Y:S01]  /*c350*/  ISETP.GT.U32.AND P2, PT, R2, R69, PT ;  /* 0x000000450200720c */ /* 0x000fe20003f44070 */
[----:B------:R-:W-:Y:S01]  /*c360*/  @!P0 IMAD.MOV R4, RZ, RZ, -R4 ;  /* 0x000000ffff048224 */ /* 0x000fe200078e0a04 */
[----:B------:R-:W-:Y:S01]  /*c370*/  ISETP.GE.AND P0, PT, R71, RZ, PT ;  /* 0x000000ff4700720c */ /* 0x000fe20003f06270 */
[----:B------:R-:W-:Y:S02]  /*c380*/  VIADD R71, R58, 0x39 ;  /* 0x000000393a477836 */ /* 0x000fe40000000000 */
[----:B------:R-:W-:Y:S02]  /*c390*/  IMAD.MOV.U32 R21, RZ, RZ, R68 ;  /* 0x000000ffff157224 */ /* 0x000fe400078e0044 */
[----:B------:R-:W-:Y:S01]  /*c3a0*/  IMAD.MOV R68, RZ, RZ, -R73 ;  /* 0x000000ffff447224 */ /* 0x000fe200078e0a49 */
[----:B------:R-:W-:-:S05]  /*c3b0*/  IABS R74, R71 ;  /* 0x00000047004a7213 */ /* 0x000fca0000000000 */
[----:B------:R-:W-:Y:S02]  /*c3c0*/  @!P2 IMAD.IADD R69, R69, 0x1, -R2 ;  /* 0x000000014545a824 */ /* 0x000fe400078e0a02 */
[----:B------:R-:W-:-:S03]  /*c3d0*/  IMAD.HI.U32 R77, R0, R74, RZ ;  /* 0x0000004a004d7227 */ /* 0x000fc600078e00ff */
[C---:B------:R-:W-:Y:S01]  /*c3e0*/  ISETP.GT.U32.AND P2, PT, R2.reuse, R69, PT ;  /* 0x000000450200720c */ /* 0x040fe20003f44070 */
[----:B------:R-:W-:Y:S02]  /*c3f0*/  IMAD R68, R2, R68, R72 ;  /* 0x0000004402447224 */ /* 0x000fe400078e0248 */
[----:B------:R-:W-:-:S03]  /*c400*/  IMAD.MOV R72, RZ, RZ, -R77 ;  /* 0x000000ffff487224 */ /* 0x000fc600078e0a4d */
[C---:B------:R-:W-:Y:S01]  /*c410*/  ISETP.GT.U32.AND P3, PT, R2.reuse, R68, PT ;  /* 0x000000440200720c */ /* 0x040fe20003f64070 */
[----:B------:R-:W-:-:S06]  /*c420*/  IMAD R74, R2, R72, R74 ;  /* 0x00000048024a7224 */ /* 0x000fcc00078e024a */
[----:B------:R-:W-:Y:S01]  /*c430*/  @!P2 IMAD.IADD R69, R69, 0x1, -R2 ;  /* 0x000000014545a824 */ /* 0x000fe200078e0a02 */
[----:B------:R-:W-:Y:S01]  /*c440*/  ISETP.GT.U32.AND P2, PT, R2, R74, PT ;  /* 0x0000004a0200720c */ /* 0x000fe20003f44070 */
[----:B------:R-:W-:-:S04]  /*c450*/  VIADD R75, R58, 0x3a ;  /* 0x0000003a3a4b7836 */ /* 0x000fc80000000000 */
[----:B------:R-:W-:-:S04]  /*c460*/  @!P3 IADD3 R68, PT, PT, R68, -R2, RZ ;  /* 0x800000024444b210 */ /* 0x000fc80007ffe0ff */
[----:B------:R-:W-:Y:S02]  /*c470*/  ISETP.GT.U32.AND P3, PT, R2, R68, PT ;  /* 0x000000440200720c */ /* 0x000fe40003f64070 */
[----:B------:R-:W-:Y:S02]  /*c480*/  IABS R76, R75 ;  /* 0x0000004b004c7213 */ /* 0x000fe40000000000 */
[----:B------:R-:W-:Y:S02]  /*c490*/  @!P2 IMAD.IADD R74, R74, 0x1, -R2 ;  /* 0x000000014a4aa824 */ /* 0x000fe400078e0a02 */
[----:B------:R-:W-:Y:S02]  /*c4a0*/  @!P6 IMAD.MOV R21, RZ, RZ, -R21 ;  /* 0x000000ffff15e224 */ /* 0x000fe400078e0a15 */
[----:B------:R-:W-:Y:S01]  /*c4b0*/  IMAD.MOV.U32 R73, RZ, RZ, R76 ;  /* 0x000000ffff497224 */ /* 0x000fe200078e004c */
[----:B------:R-:W-:Y:S02]  /*c4c0*/  ISETP.GT.U32.AND P2, PT, R2, R74, PT ;  /* 0x0000004a0200720c */ /* 0x000fe40003f44070 */
[----:B------:R-:W-:Y:S01]  /*c4d0*/  ISETP.GE.AND P6, PT, R71, RZ, PT ;  /* 0x000000ff4700720c */ /* 0x000fe20003fc6270 */
[----:B------:R-:W-:Y:S01]  /*c4e0*/  VIADD R71, R58, 0x3b ;  /* 0x0000003b3a477836 */ /* 0x000fe20000000000 */
[----:B------:R-:W-:Y:S01]  /*c4f0*/  STL [R1+0x15a4], R12 ;  /* 0x0015a40c01007387 */ /* 0x000fe20000100800 */
[----:B------:R-:W-:-:S03]  /*c500*/  IMAD.HI.U32 R76, R0, R73, RZ ;  /* 0x00000049004c7227 */ /* 0x000fc600078e00ff */
[----:B------:R-:W-:Y:S01]  /*c510*/  STL [R1+0x15a8], R4 ;  /* 0x0015a80401007387 */ /* 0x000fe20000100800 */
[----:B------:R-:W-:Y:S01]  /*c520*/  @!P3 IMAD.IADD R68, R68, 0x1, -R2 ;  /* 0x000000014444b824 */ /* 0x000fe200078e0a02 */
[----:B------:R-:W-:Y:S02]  /*c530*/  IABS R72, R71 ;  /* 0x0000004700487213 */ /* 0x000fe40000000000 */
[----:B------:R-:W-:Y:S01]  /*c540*/  STL [R1+0x15ac], R21 ;  /* 0x0015ac1501007387 */ /* 0x000fe20000100800 */
[----:B------:R-:W-:-:S03]  /*c550*/  IMAD.MOV R77, RZ, RZ, -R76 ;  /* 0x000000ffff4d7224 */ /* 0x000fc600078e0a4c */
[----:B----4-:R0:W-:Y:S01]  /*c560*/  STL [R1+0x95c], R5 ;  /* 0x00095c0501007387 */ /* 0x0101e20000100800 */
[----:B------:R-:W-:Y:S02]  /*c570*/  IMAD R73, R2, R77, R73 ;  /* 0x0000004d02497224 */ /* 0x000fe400078e0249 */
[----:B------:R-:W-:-:S04]  /*c580*/  IMAD.HI.U32 R77, R0, R72, RZ ;  /* 0x00000048004d7227 */ /* 0x000fc800078e00ff */
[----:B0-----:R-:W-:Y:S02]  /*c590*/  IMAD.MOV.U32 R5, RZ, RZ, R68 ;  /* 0x000000ffff057224 */ /* 0x001fe400078e0044 */
[----:B------:R-:W-:Y:S02]  /*c5a0*/  VIADD R68, R54, 0xffffff91 ;  /* 0xffffff9136447836 */ /* 0x000fe40000000000 */
[----:B------:R-:W-:-:S03]  /*c5b0*/  @!P2 IMAD.IADD R74, R74, 0x1, -R2 ;  /* 0x000000014a4aa824 */ /* 0x000fc600078e0a02 */
[----:B------:R-:W-:Y:S01]  /*c5c0*/  ISETP.GE.U32.AND P2, PT, R68, 0x7fffff12, PT ;  /* 0x7fffff124400780c */ /* 0x000fe20003f46070 */
[----:B------:R-:W-:Y:S02]  /*c5d0*/  IMAD.MOV.U32 R38, RZ, RZ, R69 ;  /* 0x000000ffff267224 */ /* 0x000fe400078e0045 */
[----:B------:R-:W-:-:S04]  /*c5e0*/  IMAD.MOV R69, RZ, RZ, -R77 ;  /* 0x000000ffff457224 */ /* 0x000fc800078e0a4d */
[----:B------:R-:W-:Y:S02]  /*c5f0*/  IMAD R72, R2, R69, R72 ;  /* 0x0000004502487224 */ /* 0x000fe400078e0248 */
[----:B------:R-:W-:-:S05]  /*c600*/  IMAD.WIDE R68, R70, 0x2, R66 ;  /* 0x0000000246447825 */ /* 0x000fca00078e0242 */
[----:B------:R-:W2:Y:S01]  /*c610*/  @!P2 LDG.E.U16 R60, desc[UR20][R68.64] ;  /* 0x00000014443ca981 */ /* 0x000ea2000c1e1500 */
[----:B------:R-:W-:Y:S01]  /*c620*/  @!P5 IMAD.MOV R14, RZ, RZ, -R14 ;  /* 0x000000ffff0ed224 */ /* 0x000fe200078e0a0e */
[----:B------:R-:W-:Y:S01]  /*c630*/  ISETP.GT.U32.AND P5, PT, R2, R73, PT ;  /* 0x000000490200720c */ /* 0x000fe20003fa4070 */
[----:B------:R-:W-:-:S12]  /*c640*/  VIADD R76, R58, 0x3d ;  /* 0x0000003d3a4c7836 */ /* 0x000fd80000000000 */
[----:B------:R-:W-:-:S05]  /*c650*/  @!P5 IMAD.IADD R73, R73, 0x1, -R2 ;  /* 0x000000014949d824 */ /* 0x000fca00078e0a02 */
[C---:B------:R-:W-:Y:S01]  /*c660*/  ISETP.GT.U32.AND P5, PT, R2.reuse, R73, PT ;  /* 0x000000490200720c */ /* 0x040fe20003fa4070 */
[----:B------:R-:W-:Y:S01]  /*c670*/  @!P0 IMAD.MOV R5, RZ, RZ, -R5 ;  /* 0x000000ffff058224 */ /* 0x000fe200078e0a05 */
[----:B------:R-:W-:Y:S02]  /*c680*/  IABS R78, R76 ;  /* 0x0000004c004e7213 */ /* 0x000fe40000000000 */
[----:B------:R-:W-:Y:S01]  /*c690*/  ISETP.GT.U32.AND P0, PT, R2, R72, PT ;  /* 0x000000480200720c */ /* 0x000fe20003f04070 */
[----:B------:R-:W-:Y:S02]  /*c6a0*/  @!P4 IMAD.MOV R38, RZ, RZ, -R38 ;  /* 0x000000ffff26c224 */ /* 0x000fe400078e0a26 */
[----:B------:R-:W-:-:S06]  /*c6b0*/  IMAD.HI.U32 R81, R0, R78, RZ ;  /* 0x0000004e00517227 */ /* 0x000fcc00078e00ff */
[----:B------:R-:W-:Y:S01]  /*c6c0*/  @!P5 IMAD.IADD R73, R73, 0x1, -R2 ;  /* 0x000000014949d824 */ /* 0x000fe200078e0a02 */
[----:B------:R-:W-:Y:S02]  /*c6d0*/  ISETP.GT.U32.AND P5, PT, R2, R79, PT ;  /* 0x0000004f0200720c */ /* 0x000fe40003fa4070 */
[----:B------:R-:W-:Y:S01]  /*c6e0*/  ISETP.GE.AND P4, PT, R75, RZ, PT ;  /* 0x000000ff4b00720c */ /* 0x000fe20003f86270 */
[----:B------:R-:W-:Y:S01]  /*c6f0*/  IMAD.MOV R75, RZ, RZ, -R81 ;  /* 0x000000ffff4b7224 */ /* 0x000fe200078e0a51 */
[----:B------:R-:W-:Y:S01]  /*c700*/  ISETP.GE.AND P3, PT, R71, RZ, PT ;  /* 0x000000ff4700720c */ /* 0x000fe20003f66270 */
[----:B------:R-:W-:Y:S01]  /*c710*/  IMAD.WIDE R70, R70, 0x2, R64 ;  /* 0x0000000246467825 */ /* 0x000fe200078e0240 */
[----:B------:R-:W-:-:S03]  /*c720*/  PRMT R3, RZ, 0x7610, R3 ;  /* 0x00007610ff037816 */ /* 0x000fc60000000003 */
[----:B------:R-:W-:Y:S01]  /*c730*/  IMAD R78, R2, R75, R78 ;  /* 0x0000004b024e7224 */ /* 0x000fe200078e024e */
[----:B------:R-:W-:Y:S01]  /*c740*/  IADD3 R75, PT, PT, R58, 0x3e, RZ ;  /* 0x0000003e3a4b7810 */ /* 0x000fe20007ffe0ff */
[--C-:B------:R-:W-:Y:S01]  /*c750*/  @!P0 IMAD.IADD R72, R72, 0x1, -R2.reuse ;  /* 0x0000000148488824 */ /* 0x100fe200078e0a02 */
[----:B------:R-:W-:Y:S01]  /*c760*/  STL [R1+0x15b0], R14 ;  /* 0x0015b00e01007387 */ /* 0x000fe20000100800 */
[----:B------:R-:W-:Y:S01]  /*c770*/  @!P5 IMAD.IADD R79, R79, 0x1, -R2 ;  /* 0x000000014f4fd824 */ /* 0x000fe200078e0a02 */
[----:B------:R-:W-:Y:S01]  /*c780*/  IABS R77, R75 ;  /* 0x0000004b004d7213 */ /* 0x000fe20000000000 */
[----:B------:R-:W-:Y:S01]  /*c790*/  VIADD R81, R58, 0x3f ;  /* 0x0000003f3a517836 */ /* 0x000fe20000000000 */
[----:B------:R-:W3:Y:S01]  /*c7a0*/  @!P2 LDG.E.U16 R3, desc[UR20][R70.64] ;  /* 0x000000144603a981 */ /* 0x000ee2000c1e1500 */
[C---:B------:R-:W-:Y:S01]  /*c7b0*/  ISETP.GT.U32.AND P2, PT, R2.reuse, R72, PT ;  /* 0x000000480200720c */ /* 0x040fe20003f44070 */
[----:B------:R-:W-:Y:S01]  /*c7c0*/  IMAD.MOV.U32 R6, RZ, RZ, R73 ;  /* 0x000000ffff067224 */ /* 0x000fe200078e0049 */
[----:B------:R-:W-:Y:S01]  /*c7d0*/  ISETP.GT.U32.AND P5, PT, R2, R79, PT ;  /* 0x0000004f0200720c */ /* 0x000fe20003fa4070 */
[----:B------:R-:W-:Y:S01]  /*c7e0*/  STL [R1+0x15b4], R38 ;  /* 0x0015b42601007387 */ /* 0x000fe20000100800 */
[----:B------:R-:W-:Y:S01]  /*c7f0*/  IMAD.MOV.U32 R55, RZ, RZ, R74 ;  /* 0x000000ffff377224 */ /* 0x000fe200078e004a */
[----:B------:R-:W-:-:S02]  /*c800*/  IABS R73, R81 ;  /* 0x0000005100497213 */ /* 0x000fc40000000000 */
[----:B------:R-:W-:Y:S01]  /*c810*/  STL [R1+0x15b8], R5 ;  /* 0x0015b80501007387 */ /* 0x000fe20000100800 */
[----:B------:R-:W-:-:S04]  /*c820*/  IMAD.HI.U32 R74, R0, R77, RZ ;  /* 0x0000004d004a7227 */ /* 0x000fc800078e00ff */
[----:B------:R-:W-:Y:S01]  /*c830*/  @!P4 IMAD.MOV R6, RZ, RZ, -R6 ;  /* 0x000000ffff06c224 */ /* 0x000fe200078e0a06 */
[----:B------:R-:W-:Y:S01]  /*c840*/  ISETP.GE.AND P4, PT, R76, RZ, PT ;  /* 0x000000ff4c00720c */ /* 0x000fe20003f86270 */
[----:B------:R-:W-:Y:S01]  /*c850*/  IMAD.MOV.U32 R76, RZ, RZ, R73 ;  /* 0x000000ffff4c7224 */ /* 0x000fe200078e0049 */
[----:B------:R-:W-:Y:S01]  /*c860*/  IADD3 R73, PT, PT, -R74, RZ, RZ ;  /* 0x000000ff4a497210 */ /* 0x000fe20007ffe1ff */
[----:B------:R-:W-:Y:S02]  /*c870*/  VIADD R74, R54, 0xffffff90 ;  /* 0xffffff90364a7836 */ /* 0x000fe40000000000 */
[----:B------:R-:W-:Y:S02]  /*c880*/  @!P2 IMAD.IADD R72, R72, 0x1, -R2 ;  /* 0x000000014848a824 */ /* 0x000fe400078e0a02 */
[----:B------:R-:W-:Y:S02]  /*c890*/  IMAD R77, R2, R73, R77 ;  /* 0x00000049024d7224 */ /* 0x000fe400078e024d */
[----:B------:R-:W-:-:S04]  /*c8a0*/  IMAD.HI.U32 R73, R0, R76, RZ ;  /* 0x0000004c00497227 */ /* 0x000fc800078e00ff */
[----:B------:R-:W-:Y:S01]  /*c8b0*/  @!P5 IMAD.IADD R79, R79, 0x1, -R2 ;  /* 0x000000014f4fd824 */ /* 0x000fe200078e0a02 */
[----:B------:R-:W-:Y:S01]  /*c8c0*/  ISETP.GE.U32.AND P5, PT, R74, 0x7fffff11, PT ;  /* 0x7fffff114a00780c */ /* 0x000fe20003fa6070 */
[----:B------:R-:W-:Y:S02]  /*c8d0*/  IMAD.MOV.U32 R23, RZ, RZ, R72 ;  /* 0x000000ffff177224 */ /* 0x000fe400078e0048 */
[----:B------:R-:W-:Y:S02]  /*c8e0*/  IMAD.MOV R72, RZ, RZ, -R73 ;  /* 0x000000ffff487224 */ /* 0x000fe400078e0a49 */
[----:B------:R-:W-:Y:S01]  /*c8f0*/  IMAD R74, R62, 0x6f, RZ ;  /* 0x0000006f3e4a7824 */ /* 0x000fe200078e02ff */
[----:B------:R-:W-:Y:S01]  /*c900*/  PRMT R7, RZ, 0x7610, R7 ;  /* 0x00007610ff077816 */ /* 0x000fe20000000007 */
[----:B------:R-:W-:Y:S02]  /*c910*/  IMAD R76, R2, R72, R76 ;  /* 0x00000048024c7224 */ /* 0x000fe400078e024c */
[----:B------:R-:W-:-:S05]  /*c920*/  IMAD.WIDE R72, R74, 0x2, R66 ;  /* 0x000000024a487825 */ /* 0x000fca00078e0242 */
[----:B------:R-:W4:Y:S04]  /*c930*/  @!P5 LDG.E.U16 R7, desc[UR20][R72.64] ;  /* 0x000000144807d981 */ /* 0x000f28000c1e1500 */
[----:B--2---:R0:W-:Y:S04]  /*c940*/  STL [R1+0x14f0], R60 ;  /* 0x0014f03c01007387 */ /* 0x0041e80000100800 */
[----:B0-----:R-:W2:Y:S01]  /*c950*/  LDL R60, [R1+0x300] ;  /* 0x00030000013c7983 */ /* 0x001ea20000100800 */
[----:B------:R-:W-:Y:S01]  /*c960*/  ISETP.GT.U32.AND P0, PT, R2, R78, PT ;  /* 0x0000004e0200720c */ /* 0x000fe20003f04070 */
[----:B------:R-:W-:Y:S01]  /*c970*/  @!P6 IMAD.MOV R55, RZ, RZ, -R55 ;  /* 0x000000ffff37e224 */ /* 0x000fe200078e0a37 */
[----:B------:R-:W-:Y:S01]  /*c980*/  ISETP.GE.AND P6, PT, R80, RZ, PT ;  /* 0x000000ff5000720c */ /* 0x000fe20003fc6270 */
[----:B------:R-:W-:Y:S01]  /*c990*/  @!P3 IMAD.MOV R23, RZ, RZ, -R23 ;  /* 0x000000ffff17b224 */ /* 0x000fe200078e0a17 */
[----:B------:R-:W-:-:S09]  /*c9a0*/  ISETP.GT.U32.AND P3, PT, R2, R77, PT ;  /* 0x0000004d0200720c */ /* 0x000fd20003f64070 */
[----:B------:R-:W-:-:S05]  /*c9b0*/  @!P0 IMAD.IADD R78, R78, 0x1, -R2 ;  /* 0x000000014e4e8824 */ /* 0x000fca00078e0a02 */
[----:B------:R-:W-:Y:S01]  /*c9c0*/  ISETP.GT.U32.AND P0, PT, R2, R78, PT ;  /* 0x0000004e0200720c */ /* 0x000fe20003f04070 */
[----:B------:R-:W-:Y:S04]  /*c9d0*/  STL [R1+0x1274], R68 ;  /* 0x0012744401007387 */ /* 0x000fe80000100800 */
[----:B------:R-:W-:Y:S01]  /*c9e0*/  STL [R1+0x15bc], R68 ;  /* 0x0015bc4401007387 */ /* 0x000fe20000100800 */
[----:B------:R-:W-:-:S03]  /*c9f0*/  @!P3 IMAD.IADD R77, R77, 0x1, -R2 ;  /* 0x000000014d4db824 */ /* 0x000fc600078e0a02 */
[----:B------:R-:W-:Y:S04]  /*ca00*/  STL [R1+0x1270], R69 ;  /* 0x0012704501007387 */ /* 0x000fe80000100800 */
[----:B------:R-:W-:Y:S01]  /*ca10*/  @!P0 IMAD.IADD R78, R78, 0x1, -R2 ;  /* 0x000000014e4e8824 */ /* 0x000fe200078e0a02 */
[----:B------:R-:W-:Y:S01]  /*ca20*/  ISETP.GT.U32.AND P0, PT, R2, R76, PT ;  /* 0x0000004c0200720c */ /* 0x000fe20003f04070 */
[----:B------:R-:W-:Y:S01]  /*ca30*/  STL [R1+0x1648], R69 ;  /* 0x0016484501007387 */ /* 0x000fe20000100800 */
[----:B------:R-:W-:Y:S02]  /*ca40*/  IMAD.MOV.U32 R24, RZ, RZ, R39 ;  /* 0x000000ffff187224 */ /* 0x000fe400078e0027 */
[----:B------:R-:W-:Y:S01]  /*ca50*/  IMAD.MOV.U32 R39, RZ, RZ, R78 ;  /* 0x000000ffff277224 */ /* 0x000fe200078e004e */
[----:B---3--:R-:W-:Y:S01]  /*ca60*/  STL [R1+0x164c], R3 ;  /* 0x00164c0301007387 */ /* 0x008fe20000100800 */
[----:B------:R-:W-:-:S03]  /*ca70*/  ISETP.GE.AND P2, PT, R75, RZ, PT ;  /* 0x000000ff4b00720c */ /* 0x000fc60003f46270 */
[----:B------:R-:W-:Y:S01]  /*ca80*/  STL [R1+0x127c], R70 ;  /* 0x00127c4601007387 */ /* 0x000fe20000100800 */
[----:B------:R-:W-:-:S03]  /*ca90*/  PRMT R5, RZ, 0x7610, R5 ;  /* 0x00007610ff057816 */ /* 0x000fc60000000005 */
[----:B------:R-:W-:Y:S01]  /*caa0*/  STL [R1+0x1278], R71 ;  /* 0x0012784701007387 */ /* 0x000fe20000100800 */
[----:B------:R-:W-:-:S03]  /*cab0*/  IMAD.WIDE R74, R74, 0x2, R64 ;  /* 0x000000024a4a7825 */ /* 0x000fc600078e0240 */
[----:B------:R-:W-:Y:S01]  /*cac0*/  STL.64 [R1+0x1618], R70 ;  /* 0x0016184601007387 */ /* 0x000fe20000100a00 */
[----:B------:R-:W-:Y:S01]  /*cad0*/  ISETP.GT.U32.AND P3, PT, R2, R77, PT ;  /* 0x0000004d0200720c */ /* 0x000fe20003f64070 */
[----:B------:R-:W-:Y:S02]  /*cae0*/  @!P4 IMAD.MOV R39, RZ, RZ, -R39 ;  /* 0x000000ffff27c224 */ /* 0x000fe400078e0a27 */
[----:B------:R-:W-:Y:S04]  /*caf0*/  STL [R1+0x1650], R55 ;  /* 0x0016503701007387 */ /* 0x000fe80000100800 */
[----:B------:R-:W-:Y:S04]  /*cb00*/  STL [R1+0x1654], R6 ;  /* 0x0016540601007387 */ /* 0x000fe80000100800 */
[----:B------:R-:W-:Y:S04]  /*cb10*/  STL [R1+0x1288], R72 ;  /* 0x0012884801007387 */ /* 0x000fe80000100800 */
[----:B------:R-:W-:Y:S01]  /*cb20*/  STL [R1+0x1458], R72 ;  /* 0x0014584801007387 */ /* 0x000fe20000100800 */
[----:B------:R-:W-:-:S03]  /*cb30*/  @!P0 IMAD.IADD R76, R76, 0x1, -R2 ;  /* 0x000000014c4c8824 */ /* 0x000fc600078e0a02 */
[----:B------:R-:W-:Y:S04]  /*cb40*/  STL [R1+0x1280], R73 ;  /* 0x0012804901007387 */ /* 0x000fe80000100800 */
[----:B------:R0:W3:Y:S01]  /*cb50*/  @!P5 LDG.E.U16 R5, desc[UR20][R74.64] ;  /* 0x000000144a05d981 */ /* 0x0000e2000c1e1500 */
[----:B------:R-:W-:-:S03]  /*cb60*/  ISETP.GE.AND P5, PT, R81, RZ, PT ;  /* 0x000000ff5100720c */ /* 0x000fc60003fa6270 */
[----:B----4-:R1:W-:Y:S01]  /*cb70*/  STL [R1+0x94c], R7 ;  /* 0x00094c0701007387 */ /* 0x0103e20000100800 */
[----:B------:R-:W-:Y:S01]  /*cb80*/  ISETP.GT.U32.AND P0, PT, R2, R76, PT ;  /* 0x0000004c0200720c */ /* 0x000fe20003f04070 */
[----:B-1----:R-:W-:Y:S02]  /*cb90*/  IMAD.MOV.U32 R7, RZ, RZ, R22 ;  /* 0x000000ffff077224 */ /* 0x002fe400078e0016 */
[----:B------:R-:W-:-:S04]  /*cba0*/  IMAD.MOV.U32 R22, RZ, RZ, R79 ;  /* 0x000000ffff167224 */ /* 0x000fc800078e004f */
[----:B------:R-:W-:Y:S02]  /*cbb0*/  @!P6 IMAD.MOV R22, RZ, RZ, -R22 ;  /* 0x000000ffff16e224 */ /* 0x000fe400078e0a16 */
[--C-:B------:R-:W-:Y:S01]  /*cbc0*/  @!P3 IMAD.IADD R77, R77, 0x1, -R2.reuse ;  /* 0x000000014d4db824 */ /* 0x100fe200078e0a02 */
[----:B------:R-:W-:Y:S03]  /*cbd0*/  STL [R1+0x1290], R74 ;  /* 0x0012904a01007387 */ /* 0x000fe60000100800 */
[----:B------:R-:W-:Y:S02]  /*cbe0*/  @!P0 IMAD.IADD R76, R76, 0x1, -R2 ;  /* 0x000000014c4c8824 */ /* 0x000fe400078e0a02 */
[----:B------:R-:W-:Y:S01]  /*cbf0*/  IMAD.MOV.U32 R56, RZ, RZ, R77 ;  /* 0x000000ffff387224 */ /* 0x000fe200078e004d */
[----:B------:R-:W-:Y:S04]  /*cc00*/  STL [R1+0x1418], R74 ;  /* 0x0014184a01007387 */ /* 0x000fe80000100800 */
[----:B------:R-:W-:Y:S04]  /*cc10*/  STL [R1+0x128c], R75 ;  /* 0x00128c4b01007387 */ /* 0x000fe80000100800 */
[----:B------:R0:W-:Y:S01]  /*cc20*/  STL [R1+0x1410], R75 ;  /* 0x0014104b01007387 */ /* 0x0001e20000100800 */
[----:B------:R-:W-:-:S02]  /*cc30*/  @!P2 IMAD.MOV R56, RZ, RZ, -R56 ;  /* 0x000000ffff38a224 */ /* 0x000fc400078e0a38 */
[----:B0-----:R-:W-:-:S04]  /*cc40*/  IMAD.MOV.U32 R75, RZ, RZ, R76 ;  /* 0x000000ffff4b7224 */ /* 0x001fc800078e004c */
[----:B------:R-:W-:Y:S02]  /*cc50*/  @!P5 IMAD.MOV R75, RZ, RZ, -R75 ;  /* 0x000000ffff4bd224 */ /* 0x000fe400078e0a4b */
[----:B------:R-:W-:Y:S01]  /*cc60*/  IMAD.MOV.U32 R29, RZ, RZ, R44 ;  /* 0x000000ffff1d7224 */ /* 0x000fe200078e002c */
[----:B------:R-:W-:Y:S01]  /*cc70*/  MOV R8, R43 ;  /* 0x0000002b00087202 */ /* 0x000fe20000000f00 */
[----:B------:R-:W-:Y:S02]  /*cc80*/  IMAD.MOV.U32 R53, RZ, RZ, R28 ;  /* 0x000000ffff357224 */ /* 0x000fe400078e001c */
[----:B------:R-:W-:Y:S01]  /*cc90*/  IMAD.MOV.U32 R42, RZ, RZ, R11 ;  /* 0x000000ffff2a7224 */ /* 0x000fe200078e000b */
[----:B------:R-:W-:Y:S02]  /*cca0*/  PRMT R74, RZ, 0x7610, R74 ;  /* 0x00007610ff4a7816 */ /* 0x000fe4000000004a */
[----:B------:R-:W-:Y:S01]  /*ccb0*/  PRMT R72, RZ, 0x7610, R72 ;  /* 0x00007610ff487816 */ /* 0x000fe20000000048 */
[----:B------:R-:W-:-:S02]  /*ccc0*/  IMAD.MOV.U32 R25, RZ, RZ, R40 ;  /* 0x000000ffff197224 */ /* 0x000fc400078e0028 */
[----:B--2---:R-:W-:-:S05]  /*ccd0*/  VIADD R84, R60, 0x40 ;  /* 0x000000403c547836 */ /* 0x004fca0000000000 */
[----:B------:R-:W-:-:S05]  /*cce0*/  IABS R80, R84 ;  /* 0x0000005400507213 */ /* 0x000fca0000000000 */
[----:B------:R-:W-:-:S04]  /*ccf0*/  IMAD.HI.U32 R82, R0, R80, RZ ;  /* 0x0000005000527227 */ /* 0x000fc800078e00ff */
[----:B------:R-:W-:-:S04]  /*cd00*/  IMAD.MOV R82, RZ, RZ, -R82 ;  /* 0x000000ffff527224 */ /* 0x000fc800078e0a52 */
[----:B------:R-:W-:Y:S02]  /*cd10*/  IMAD R80, R2, R82, R80 ;  /* 0x0000005202507224 */ /* 0x000fe400078e0250 */
[----:B------:R-:W-:-:S03]  /*cd20*/  VIADD R83, R60, 0x41 ;  /* 0x000000413c537836 */ /* 0x000fc60000000000 */
[----:B------:R-:W-:Y:S02]  /*cd30*/  ISETP.GT.U32.AND P4, PT, R2, R80, PT ;  /* 0x000000500200720c */ /* 0x000fe40003f84070 */
[----:B------:R-:W-:Y:S01]  /*cd40*/  IABS R81, R83 ;  /* 0x0000005300517213 */ /* 0x000fe20000000000 */
[----:B------:R-:W-:Y:S01]  /*cd50*/  VIADD R82, R60, 0x42 ;  /* 0x000000423c527836 */ /* 0x000fe20000000000 */
[----:B------:R-:W-:-:S03]  /*cd60*/  ISETP.GE.AND P6, PT, R84, RZ, PT ;  /* 0x000000ff5400720c */ /* 0x000fc60003fc6270 */
[----:B------:R-:W-:Y:S01]  /*cd70*/  IMAD.HI.U32 R84, R0, R81, RZ ;  /* 0x0000005100547227 */ /* 0x000fe200078e00ff */
[----:B------:R-:W-:Y:S02]  /*cd80*/  ISETP.GE.AND P3, PT, R83, RZ, PT ;  /* 0x000000ff5300720c */ /* 0x000fe40003f66270 */
[----:B------:R-:W-:Y:S01]  /*cd90*/  IABS R79, R82 ;  /* 0x00000052004f7213 */ /* 0x000fe20000000000 */
[----:B------:R-:W-:Y:S02]  /*cda0*/  IMAD.MOV R83, RZ, RZ, -R84 ;  /* 0x000000ffff537224 */ /* 0x000fe400078e0a54 */
[----:B------:R-:W-:Y:S02]  /*cdb0*/  @!P4 IMAD.IADD R80, R80, 0x1, -R2 ;  /* 0x000000015050c824 */ /* 0x000fe400078e0a02 */
[----:B------:R-:W-:Y:S02]  /*cdc0*/  IMAD R81, R2, R83, R81 ;  /* 0x0000005302517224 */ /* 0x000fe400078e0251 */
[----:B------:R-:W-:Y:S01]  /*cdd0*/  IMAD.HI.U32 R83, R0, R79, RZ ;  /* 0x0000004f00537227 */ /* 0x000fe200078e00ff */
[----:B------:R-:W-:-:S02]  /*cde0*/  ISETP.GT.U32.AND P4, PT, R2, R80, PT ;  /* 0x000000500200720c */ /* 0x000fc40003f84070 */
[----:B------:R-:W-:Y:S01]  /*cdf0*/  IADD3 R78, PT, PT, R60, 0x43, RZ ;  /* 0x000000433c4e7810 */ /* 0x000fe20007ffe0ff */
[----:B------:R-:W-:Y:S01]  /*ce00*/  IMAD.MOV R77, RZ, RZ, -R83 ;  /* 0x000000ffff4d7224 */ /* 0x000fe200078e0a53 */
[----:B------:R-:W-:Y:S02]  /*ce10*/  ISETP.GE.AND P0, PT, R82, RZ, PT ;  /* 0x000000ff5200720c */ /* 0x000fe40003f06270 */
[----:B------:R-:W-:Y:S01]  /*ce20*/  IABS R82, R78 ;  /* 0x0000004e00527213 */ /* 0x000fe20000000000 */
[C---:B------:R-:W-:Y:S01]  /*ce30*/  IMAD R79, R2.reuse, R77, R79 ;  /* 0x0000004d024f7224 */ /* 0x040fe200078e024f */
[----:B------:R-:W-:Y:S02]  /*ce40*/  ISETP.GT.U32.AND P2, PT, R2, R81, PT ;  /* 0x000000510200720c */ /* 0x000fe40003f44070 */
[----:B------:R-:W-:Y:S01]  /*ce50*/  ISETP.GE.AND P5, PT, R78, RZ, PT ;  /* 0x000000ff4e00720c */ /* 0x000fe20003fa6270 */
[----:B------:R-:W-:-:S04]  /*ce60*/  IMAD.HI.U32 R78, R0, R82, RZ ;  /* 0x00000052004e7227 */ /* 0x000fc800078e00ff */
[----:B------:R-:W-:Y:S01]  /*ce70*/  @!P4 IMAD.IADD R80, R80, 0x1, -R2 ;  /* 0x000000015050c824 */ /* 0x000fe200078e0a02 */
[C---:B------:R-:W-:Y:S01]  /*ce80*/  ISETP.GT.U32.AND P4, PT, R2.reuse, R79, PT ;  /* 0x0000004f0200720c */ /* 0x040fe20003f84070 */
[----:B------:R-:W-:Y:S02]  /*ce90*/  IMAD.MOV R78, RZ, RZ, -R78 ;  /* 0x000000ffff4e7224 */ /* 0x000fe400078e0a4e */
[----:B------:R-:W-:Y:S02]  /*cea0*/  IMAD.MOV.U32 R46, RZ, RZ, R80 ;  /* 0x000000ffff2e7224 */ /* 0x000fe400078e0050 */
[----:B------:R-:W-:Y:S01]  /*ceb0*/  IMAD R78, R2, R78, R82 ;  /* 0x0000004e024e7224 */ /* 0x000fe200078e0252 */
[----:B------:R-:W-:Y:S01]  /*cec0*/  @!P2 IADD3 R81, PT, PT, R81, -R2, RZ ;  /* 0x800000025151a210 */ /* 0x000fe20007ffe0ff */
[----:B------:R-:W-:Y:S02]  /*ced0*/  VIADD R76, R60, 0x44 ;  /* 0x000000443c4c7836 */ /* 0x000fe40000000000 */
[----:B------:R-:W-:Y:S01]  /*cee0*/  @!P6 IMAD.MOV R46, RZ, RZ, -R46 ;  /* 0x000000ffff2ee224 */ /* 0x000fe200078e0a2e */
[----:B------:R-:W-:Y:S01]  /*cef0*/  ISETP.GT.U32.AND P6, PT, R2, R78, PT ;  /* 0x0000004e0200720c */ /* 0x000fe20003fc4070 */
[----:B------:R-:W-:-:S02]  /*cf00*/  VIADD R83, R60, 0x45 ;  /* 0x000000453c537836 */ /* 0x000fc40000000000 */
[----:B------:R-:W-:Y:S01]  /*cf10*/  @!P4 IMAD.IADD R79, R79, 0x1, -R2 ;  /* 0x000000014f4fc824 */ /* 0x000fe200078e0a02 */
[----:B------:R-:W-:Y:S02]  /*cf20*/  IABS R77, R76 ;  /* 0x0000004c004d7213 */ /* 0x000fe40000000000 */
[C---:B------:R-:W-:Y:S02]  /*cf30*/  ISETP.GT.U32.AND P2, PT, R2.reuse, R81, PT ;  /* 0x000000510200720c */ /* 0x040fe40003f44070 */
[----:B------:R-:W-:Y:S02]  /*cf40*/  IABS R84, R83 ;  /* 0x0000005300547213 */ /* 0x000fe40000000000 */
[----:B------:R-:W-:Y:S01]  /*cf50*/  ISETP.GT.U32.AND P4, PT, R2, R79, PT ;  /* 0x0000004f0200720c */ /* 0x000fe20003f84070 */
[----:B------:R-:W-:-:S04]  /*cf60*/  IMAD.HI.U32 R82, R0, R77, RZ ;  /* 0x0000004d00527227 */ /* 0x000fc800078e00ff */
[----:B------:R-:W-:Y:S02]  /*cf70*/  IMAD.MOV.U32 R80, RZ, RZ, R84 ;  /* 0x000000ffff507224 */ /* 0x000fe400078e0054 */
[----:B------:R-:W-:Y:S02]  /*cf80*/  IMAD.MOV R84, RZ, RZ, -R82 ;  /* 0x000000ffff547224 */ /* 0x000fe400078e0a52 */
[----:B------:R-:W-:Y:S02]  /*cf90*/  VIADD R82, R60, 0x46 ;  /* 0x000000463c527836 */ /* 0x000fe40000000000 */
[----:B------:R-:W-:Y:S02]  /*cfa0*/  @!P6 IMAD.IADD R78, R78, 0x1, -R2 ;  /* 0x000000014e4ee824 */ /* 0x000fe400078e0a02 */
[----:B------:R-:W-:-:S04]  /*cfb0*/  IMAD.HI.U32 R86, R0, R80, RZ ;  /* 0x0000005000567227 */ /* 0x000fc800078e00ff */
[----:B------:R-:W-:Y:S01]  /*cfc0*/  @!P2 IMAD.IADD R81, R81, 0x1, -R2 ;  /* 0x000000015151a824 */ /* 0x000fe200078e0a02 */
[----:B------:R-:W-:Y:S01]  /*cfd0*/  ISETP.GE.AND P2, PT, R76, RZ, PT ;  /* 0x000000ff4c00720c */ /* 0x000fe20003f46270 */
[C---:B------:R-:W-:Y:S01]  /*cfe0*/  IMAD R77, R2.reuse, R84, R77 ;  /* 0x00000054024d7224 */ /* 0x040fe200078e024d */
[----:B------:R-:W-:Y:S01]  /*cff0*/  IABS R84, R82 ;  /* 0x0000005200547213 */ /* 0x000fe20000000000 */
[----:B------:R-:W-:Y:S01]  /*d000*/  IMAD.MOV R76, RZ, RZ, -R86 ;  /* 0x000000ffff4c7224 */ /* 0x000fe200078e0a56 */
[C---:B------:R-:W-:Y:S01]  /*d010*/  ISETP.GT.U32.AND P6, PT, R2.reuse, R78, PT ;  /* 0x0000004e0200720c */ /* 0x040fe20003fc4070 */
[----:B------:R-:W-:Y:S01]  /*d020*/  @!P4 IMAD.IADD R79, R79, 0x1, -R2 ;  /* 0x000000014f4fc824 */ /* 0x000fe200078e0a02 */
[C---:B------:R-:W-:Y:S01]  /*d030*/  ISETP.GT.U32.AND P4, PT, R2.reuse, R77, PT ;  /* 0x0000004d0200720c */ /* 0x040fe20003f84070 */
[----:B------:R-:W-:Y:S02]  /*d040*/  IMAD R76, R2, R76, R80 ;  /* 0x0000004c024c7224 */ /* 0x000fe400078e0250 */
[----:B------:R-:W-:Y:S01]  /*d050*/  IMAD.MOV.U32 R80, RZ, RZ, R84 ;  /* 0x000000ffff507224 */ /* 0x000fe200078e0054 */
[----:B------:R-:W-:Y:S01]  /*d060*/  MOV R44, R79 ;  /* 0x0000004f002c7202 */ /* 0x000fe20000000f00 */
[----:B------:R-:W-:-:S02]  /*d070*/  IMAD.MOV.U32 R45, RZ, RZ, R81 ;  /* 0x000000ffff2d7224 */ /* 0x000fc400078e0051 */
[----:B------:R-:W-:-:S04]  /*d080*/  IMAD.HI.U32 R81, R0, R80, RZ ;  /* 0x0000005000517227 */ /* 0x000fc800078e00ff */
[----:B------:R-:W-:Y:S01]  /*d090*/  @!P0 IMAD.MOV R44, RZ, RZ, -R44 ;  /* 0x000000ffff2c8224 */ /* 0x000fe200078e0a2c */
[----:B------:R-:W-:Y:S01]  /*d0a0*/  ISETP.GT.U32.AND P0, PT, R2, R76, PT ;  /* 0x0000004c0200720c */ /* 0x000fe20003f04070 */
[----:B------:R-:W-:Y:S02]  /*d0b0*/  IMAD.MOV R81, RZ, RZ, -R81 ;  /* 0x000000ffff517224 */ /* 0x000fe400078e0a51 */
[----:B------:R-:W-:Y:S02]  /*d0c0*/  @!P6 IMAD.IADD R78, R78, 0x1, -R2 ;  /* 0x000000014e4ee824 */ /* 0x000fe400078e0a02 */
[----:B------:R-:W-:Y:S02]  /*d0d0*/  IMAD R81, R2, R81, R80 ;  /* 0x0000005102517224 */ /* 0x000fe400078e0250 */
[----:B------:R-:W-:Y:S02]  /*d0e0*/  IMAD.MOV.U32 R43, RZ, RZ, R78 ;  /* 0x000000ffff2b7224 */ /* 0x000fe400078e004e */
[----:B------:R-:W-:-:S02]  /*d0f0*/  @!P4 IMAD.IADD R77, R77, 0x1, -R2 ;  /* 0x000000014d4dc824 */ /* 0x000fc400078e0a02 */
[----:B------:R-:W-:Y:S01]  /*d100*/  @!P5 IMAD.MOV R43, RZ, RZ, -R43 ;  /* 0x000000ffff2bd224 */ /* 0x000fe200078e0a2b */
[----:B------:R-:W-:Y:S01]  /*d110*/  ISETP.GT.U32.AND P5, PT, R2, R81, PT ;  /* 0x000000510200720c */ /* 0x000fe20003fa4070 */
[----:B------:R-:W-:Y:S01]  /*d120*/  VIADD R80, R60, 0x47 ;  /* 0x000000473c507836 */ /* 0x000fe20000000000 */
[----:B------:R-:W-:Y:S01]  /*d130*/  ISETP.GT.U32.AND P4, PT, R2, R77, PT ;  /* 0x0000004d0200720c */ /* 0x000fe20003f84070 */
[----:B------:R-:W-:Y:S01]  /*d140*/  @!P0 IMAD.IADD R76, R76, 0x1, -R2 ;  /* 0x000000014c4c8824 */ /* 0x000fe200078e0a02 */
[----:B------:R-:W-:Y:S02]  /*d150*/  ISETP.GE.AND P6, PT, R82, RZ, PT ;  /* 0x000000ff5200720c */ /* 0x000fe40003fc6270 */
[----:B------:R-:W-:Y:S02]  /*d160*/  IABS R82, R80 ;  /* 0x0000005000527213 */ /* 0x000fe40000000000 */
[----:B------:R-:W-:Y:S01]  /*d170*/  ISETP.GT.U32.AND P0, PT, R2, R76, PT ;  /* 0x0000004c0200720c */ /* 0x000fe20003f04070 */
[----:B------:R-:W-:Y:S01]  /*d180*/  @!P3 IMAD.MOV R45, RZ, RZ, -R45 ;  /* 0x000000ffff2db224 */ /* 0x000fe200078e0a2d */
[----:B------:R-:W-:Y:S01]  /*d190*/  ISETP.GE.AND P3, PT, R83, RZ, PT ;  /* 0x000000ff5300720c */ /* 0x000fe20003f66270 */
[----:B------:R-:W-:-:S02]  /*d1a0*/  VIADD R79, R60, 0x48 ;  /* 0x000000483c4f7836 */ /* 0x000fc40000000000 */
[----:B------:R-:W-:-:S03]  /*d1b0*/  IMAD.HI.U32 R83, R0, R82, RZ ;  /* 0x0000005200537227 */ /* 0x000fc600078e00ff */
[----:B------:R-:W-:Y:S01]  /*d1c0*/  IABS R87, R79 ;  /* 0x0000004f00577213 */ /* 0x000fe20000000000 */
[--C-:B------:R-:W-:Y:S02]  /*d1d0*/  @!P5 IMAD.IADD R81, R81, 0x1, -R2.reuse ;  /* 0x000000015151d824 */ /* 0x100fe400078e0a02 */
[----:B------:R-:W-:Y:S02]  /*d1e0*/  VIADD R84, R60, 0x49 ;  /* 0x000000493c547836 */ /* 0x000fe40000000000 */
[----:B------:R-:W-:Y:S01]  /*d1f0*/  @!P4 IMAD.IADD R77, R77, 0x1, -R2 ;  /* 0x000000014d4dc824 */ /* 0x000fe200078e0a02 */
[----:B------:R-:W-:Y:S02]  /*d200*/  ISETP.GE.AND P4, PT, R80, RZ, PT ;  /* 0x000000ff5000720c */ /* 0x000fe40003f86270 */
[----:B------:R-:W-:Y:S01]  /*d210*/  IADD3 R80, PT, PT, -R83, RZ, RZ ;  /* 0x000000ff53507210 */ /* 0x000fe20007ffe1ff */
[----:B------:R-:W-:Y:S01]  /*d220*/  IMAD.HI.U32 R88, R0, R87, RZ ;  /* 0x0000005700587227 */ /* 0x000fe200078e00ff */
[----:B------:R-:W-:-:S02]  /*d230*/  ISETP.GT.U32.AND P5, PT, R2, R81, PT ;  /* 0x000000510200720c */ /* 0x000fc40003fa4070 */
[----:B------:R-:W-:Y:S01]  /*d240*/  IABS R86, R84 ;  /* 0x0000005400567213 */ /* 0x000fe20000000000 */
[----:B------:R-:W-:Y:S02]  /*d250*/  @!P0 IMAD.IADD R76, R76, 0x1, -R2 ;  /* 0x000000014c4c8824 */ /* 0x000fe400078e0a02 */
[----:B------:R-:W-:Y:S02]  /*d260*/  IMAD R80, R2, R80, R82 ;  /* 0x0000005002507224 */ /* 0x000fe400078e0252 */
[----:B------:R-:W-:Y:S02]  /*d270*/  IMAD.MOV.U32 R28, RZ, RZ, R77 ;  /* 0x000000ffff1c7224 */ /* 0x000fe400078e004d */
[----:B------:R-:W-:Y:S02]  /*d280*/  IMAD.MOV R83, RZ, RZ, -R88 ;  /* 0x000000ffff537224 */ /* 0x000fe400078e0a58 */
[----:B------:R-:W-:-:S04]  /*d290*/  IMAD.HI.U32 R78, R0, R86, RZ ;  /* 0x00000056004e7227 */ /* 0x000fc800078e00ff */
[----:B------:R-:W-:Y:S02]  /*d2a0*/  IMAD.MOV.U32 R11, RZ, RZ, R76 ;  /* 0x000000ffff0b7224 */ /* 0x000fe400078e004c */
[----:B------:R-:W-:Y:S02]  /*d2b0*/  VIADD R76, R54, 0xffffff89 ;  /* 0xffffff89364c7836 */ /* 0x000fe40000000000 */
[----:B------:R-:W-:Y:S01]  /*d2c0*/  @!P2 IMAD.MOV R28, RZ, RZ, -R28 ;  /* 0x000000ffff1ca224 */ /* 0x000fe200078e0a1c */
[C---:B------:R-:W-:Y:S01]  /*d2d0*/  ISETP.GT.U32.AND P2, PT, R2.reuse, R80, PT ;  /* 0x000000500200720c */ /* 0x040fe20003f44070 */
[----:B------:R-:W-:Y:S02]  /*d2e0*/  IMAD R87, R2, R83, R87 ;  /* 0x0000005302577224 */ /* 0x000fe400078e0257 */
[----:B------:R-:W-:Y:S02]  /*d2f0*/  IMAD.MOV R78, RZ, RZ, -R78 ;  /* 0x000000ffff4e7224 */ /* 0x000fe400078e0a4e */
[----:B------:R-:W-:Y:S01]  /*d300*/  @!P3 IMAD.MOV R11, RZ, RZ, -R11 ;  /* 0x000000ffff0bb224 */ /* 0x000fe200078e0a0b */
[----:B------:R-:W-:Y:S01]  /*d310*/  ISETP.GE.U32.AND P3, PT, R76, 0x7fffff0a, PT ;  /* 0x7fffff0a4c00780c */ /* 0x000fe20003f66070 */
[----:B------:R-:W-:Y:S01]  /*d320*/  @!P5 IMAD.IADD R81, R81, 0x1, -R2 ;  /* 0x000000015151d824 */ /* 0x000fe200078e0a02 */
[C---:B------:R-:W-:Y:S01]  /*d330*/  ISETP.GT.U32.AND P5, PT, R2.reuse, R87, PT ;  /* 0x000000570200720c */ /* 0x040fe20003fa4070 */
[----:B------:R-:W-:-:S02]  /*d340*/  IMAD R86, R2, R78, R86 ;  /* 0x0000004e02567224 */ /* 0x000fc400078e0256 */
[----:B------:R-:W-:Y:S01]  /*d350*/  IMAD R78, R62, 0x76, RZ ;  /* 0x000000763e4e7824 */ /* 0x000fe200078e02ff */
[----:B------:R-:W-:Y:S01]  /*d360*/  ISETP.GE.AND P0, PT, R79, RZ, PT ;  /* 0x000000ff4f00720c */ /* 0x000fe20003f06270 */
[----:B------:R-:W-:Y:S02]  /*d370*/  @!P2 IMAD.IADD R80, R80, 0x1, -R2 ;  /* 0x000000015050a824 */ /* 0x000fe400078e0a02 */
[----:B------:R-:W-:-:S04]  /*d380*/  IMAD.WIDE R76, R78, 0x2, R66 ;  /* 0x000000024e4c7825 */ /* 0x000fc800078e0242 */
[----:B------:R-:W-:Y:S01]  /*d390*/  IMAD.WIDE R78, R78, 0x2, R64 ;  /* 0x000000024e4e7825 */ /* 0x000fe200078e0240 */
[----:B------:R-:W2:Y:S03]  /*d3a0*/  @!P3 LDG.E.U16 R74, desc[UR20][R76.64] ;  /* 0x000000144c4ab981 */ /* 0x000ea6000c1e1500 */
[----:B------:R-:W-:Y:S01]  /*d3b0*/  VIADD R82, R60, 0x4a ;  /* 0x0000004a3c527836 */ /* 0x000fe20000000000 */
[----:B------:R-:W4:Y:S01]  /*d3c0*/  @!P3 LDG.E.U16 R72, desc[UR20][R78.64] ;  /* 0x000000144e48b981 */ /* 0x000f22000c1e1500 */
[----:B------:R-:W-:Y:S01]  /*d3d0*/  ISETP.GT.U32.AND P3, PT, R2, R80, PT ;  /* 0x000000500200720c */ /* 0x000fe20003f64070 */
[----:B------:R-:W-:Y:S01]  /*d3e0*/  @!P5 IMAD.IADD R87, R87, 0x1, -R2 ;  /* 0x000000015757d824 */ /* 0x000fe200078e0a02 */
[----:B------:R-:W-:Y:S02]  /*d3f0*/  MOV R40, R81 ;  /* 0x0000005100287202 */ /* 0x000fe40000000f00 */
[----:B------:R-:W-:-:S02]  /*d400*/  IABS R83, R82 ;  /* 0x0000005200537213 */ /* 0x000fc40000000000 */
[----:B------:R-:W-:Y:S02]  /*d410*/  ISETP.GT.U32.AND P5, PT, R2, R87, PT ;  /* 0x000000570200720c */ /* 0x000fe40003fa4070 */
[----:B------:R-:W-:Y:S01]  /*d420*/  IABS R81, R60 ;  /* 0x0000003c00517213 */ /* 0x000fe20000000000 */
[----:B------:R-:W-:-:S04]  /*d430*/  IMAD.HI.U32 R88, R0, R83, RZ ;  /* 0x0000005300587227 */ /* 0x000fc800078e00ff */
[----:B------:R-:W-:Y:S01]  /*d440*/  @!P6 IMAD.MOV R40, RZ, RZ, -R40 ;  /* 0x000000ffff28e224 */ /* 0x000fe200078e0a28 */
[----:B------:R-:W-:Y:S01]  /*d450*/  ISETP.GE.AND P6, PT, R84, RZ, PT ;  /* 0x000000ff5400720c */ /* 0x000fe20003fc6270 */
[----:B------:R-:W-:Y:S02]  /*d460*/  IMAD.MOV.U32 R84, RZ, RZ, R81 ;  /* 0x000000ffff547224 */ /* 0x000fe400078e0051 */
[----:B------:R-:W-:Y:S02]  /*d470*/  IMAD.MOV R81, RZ, RZ, -R88 ;  /* 0x000000ffff517224 */ /* 0x000fe400078e0a58 */
[----:B------:R-:W-:Y:S01]  /*d480*/  @!P3 IMAD.IADD R80, R80, 0x1, -R2 ;  /* 0x000000015050b824 */ /* 0x000fe200078e0a02 */
[----:B------:R-:W-:Y:S01]  /*d490*/  ISETP.GE.AND P3, PT, R82, RZ, PT ;  /* 0x000000ff5200720c */ /* 0x000fe20003f66270 */
[----:B------:R-:W-:Y:S02]  /*d4a0*/  VIADD R82, R54, 0xffffff88 ;  /* 0xffffff8836527836 */ /* 0x000fe40000000000 */
[----:B------:R-:W-:-:S02]  /*d4b0*/  IMAD R58, R2, R81, R83 ;  /* 0x00000051023a7224 */ /* 0x000fc400078e0253 */
        /* <DEDUP_REMOVED lines=8> */
[----:B------:R-:W-:-:S04]  /*d540*/  IMAD.WIDE R80, R82, 0x2, R66 ;  /* 0x0000000252507825 */ /* 0x000fc800078e0242 */
[----:B------:R-:W-:-:S05]  /*d550*/  IMAD.WIDE R82, R82, 0x2, R64 ;  /* 0x0000000252527825 */ /* 0x000fca00078e0240 */
[----:B------:R-:W4:Y:S01]  /*d560*/  @!P5 LDG.E.U16 R3, desc[UR20][R82.64] ;  /* 0x000000145203d981 */ /* 0x000f22000c1e1500 */
[----:B------:R-:W-:-:S06]  /*d570*/  PRMT R4, RZ, 0x7610, R4 ;  /* 0x00007610ff047816 */ /* 0x000fcc0000000004 */
[----:B------:R-:W4:Y:S04]  /*d580*/  @!P5 LDG.E.U16 R4, desc[UR20][R80.64] ;  /* 0x000000145004d981 */ /* 0x000f28000c1e1500 */
[----:B------:R-:W-:Y:S04]  /*d590*/  STL.64 [R1+0x15c0], R22 ;  /* 0x0015c01601007387 */ /* 0x000fe80000100a00 */
[----:B------:R-:W-:Y:S04]  /*d5a0*/  STL [R1+0x165c], R39 ;  /* 0x00165c2701007387 */ /* 0x000fe80000100800 */
[----:B---3--:R-:W-:Y:S04]  /*d5b0*/  STL [R1+0x950], R5 ;  /* 0x0009500501007387 */ /* 0x008fe80000100800 */
[----:B------:R-:W-:Y:S04]  /*d5c0*/  STL [R1+0x166c], R46 ;  /* 0x00166c2e01007387 */ /* 0x000fe80000100800 */
[----:B------:R-:W-:Y:S04]  /*d5d0*/  STL.64 [R1+0x15c8], R44 ;  /* 0x0015c82c01007387 */ /* 0x000fe80000100a00 */
[----:B------:R-:W-:Y:S04]  /*d5e0*/  STL [R1+0x1684], R43 ;  /* 0x0016842b01007387 */ /* 0x000fe80000100800 */
[----:B------:R-:W-:Y:S04]  /*d5f0*/  STL [R1+0x1690], R28 ;  /* 0x0016901c01007387 */ /* 0x000fe80000100800 */
[----:B------:R-:W-:Y:S01]  /*d600*/  STL [R1+0x1694], R11 ;  /* 0x0016940b01007387 */ /* 0x000fe20000100800 */
[----:B------:R-:W-:Y:S01]  /*d610*/  @!P4 IMAD.MOV R57, RZ, RZ, -R57 ;  /* 0x000000ffff39c224 */ /* 0x000fe200078e0a39 */
[----:B------:R-:W-:-:S13]  /*d620*/  ISETP.GT.U32.AND P4, PT, R2, R58, PT ;  /* 0x0000003a0200720c */ /* 0x000fda0003f84070 */
[----:B------:R-:W-:-:S05]  /*d630*/  @!P4 IMAD.IADD R58, R58, 0x1, -R2 ;  /* 0x000000013a3ac824 */ /* 0x000fca00078e0a02 */
[----:B------:R-:W-:Y:S01]  /*d640*/  ISETP.GT.U32.AND P4, PT, R2, R58, PT ;  /* 0x0000003a0200720c */ /* 0x000fe20003f84070 */
[----:B------:R-:W-:Y:S01]  /*d650*/  IMAD.MOV.U32 R59, RZ, RZ, R87 ;  /* 0x000000ffff3b7224 */ /* 0x000fe200078e0057 */
[----:B------:R-:W-:-:S03]  /*d660*/  IADD3 R88, PT, PT, R54, -0x7f, RZ ;  /* 0xffffff8136587810 */ /* 0x000fc60007ffe0ff */
[----:B------:R-:W-:Y:S01]  /*d670*/  @!P0 IMAD.MOV R59, RZ, RZ, -R59 ;  /* 0x000000ffff3b8224 */ /* 0x000fe200078e0a3b */
[----:B------:R-:W-:Y:S01]  /*d680*/  ISETP.GE.U32.AND P5, PT, R88, 0x7fffff02, PT ;  /* 0x7fffff025800780c */ /* 0x000fe20003fa6070 */
[----:B------:R-:W-:-:S06]  /*d690*/  VIADD R88, R54, 0xffffff80 ;  /* 0xffffff8036587836 */ /* 0x000fcc0000000000 */
[----:B------:R-:W-:Y:S01]  /*d6a0*/  @!P4 IMAD.IADD R58, R58, 0x1, -R2 ;  /* 0x000000013a3ac824 */ /* 0x000fe200078e0a02 */
[----:B--2---:R-:W-:Y:S04]  /*d6b0*/  STL.64 [R1+0x15d0], R74 ;  /* 0x0015d04a01007387 */ /* 0x004fe80000100a00 */
[----:B------:R-:W-:Y:S04]  /*d6c0*/  STL [R1+0x1298], R76 ;  /* 0x0012984c01007387 */ /* 0x000fe80000100800 */
[----:B------:R-:W-:Y:S04]  /*d6d0*/  STL [R1+0x1430], R76 ;  /* 0x0014304c01007387 */ /* 0x000fe80000100800 */
[----:B------:R-:W-:Y:S04]  /*d6e0*/  STL [R1+0x14c8], R76 ;  /* 0x0014c84c01007387 */ /* 0x000fe80000100800 */
[----:B------:R-:W-:Y:S04]  /*d6f0*/  STL [R1+0x1294], R77 ;  /* 0x0012944d01007387 */ /* 0x000fe80000100800 */
[----:B------:R-:W-:Y:S04]  /*d700*/  STL [R1+0x1420], R77 ;  /* 0x0014204d01007387 */ /* 0x000fe80000100800 */
[----:B----4-:R-:W-:Y:S04]  /*d710*/  STL.64 [R1+0x1670], R72 ;  /* 0x0016704801007387 */ /* 0x010fe80000100a00 */
[----:B------:R-:W-:Y:S04]  /*d720*/  STL [R1+0x12a0], R78 ;  /* 0x0012a04e01007387 */ /* 0x000fe80000100800 */
[----:B------:R-:W-:Y:S04]  /*d730*/  STL [R1+0x1440], R78 ;  /* 0x0014404e01007387 */ /* 0x000fe80000100800 */
[----:B------:R-:W-:Y:S04]  /*d740*/  STL [R1+0x129c], R79 ;  /* 0x00129c4f01007387 */ /* 0x000fe80000100800 */
[----:B------:R-:W-:Y:S04]  /*d750*/  STL [R1+0x1438], R79 ;  /* 0x0014384f01007387 */ /* 0x000fe80000100800 */
[----:B------:R-:W-:Y:S04]  /*d760*/  STL [R1+0x169c], R40 ;  /* 0x00169c2801007387 */ /* 0x000fe80000100800 */
[----:B------:R-:W-:Y:S04]  /*d770*/  STL.64 [R1+0x15e0], R56 ;  /* 0x0015e03801007387 */ /* 0x000fe80000100a00 */
[----:B------:R-:W-:Y:S04]  /*d780*/  STL [R1+0x12a8], R80 ;  /* 0x0012a85001007387 */ /* 0x000fe80000100800 */
[----:B------:R-:W-:Y:S04]  /*d790*/  STL [R1+0x12a4], R81 ;  /* 0x0012a45101007387 */ /* 0x000fe80000100800 */
[----:B------:R-:W-:Y:S04]  /*d7a0*/  STL.64 [R1+0x15e8], R80 ;  /* 0x0015e85001007387 */ /* 0x000fe80000100a00 */
[----:B------:R-:W-:Y:S04]  /*d7b0*/  STL [R1+0x12b0], R82 ;  /* 0x0012b05201007387 */ /* 0x000fe80000100800 */
[----:B------:R-:W-:Y:S04]  /*d7c0*/  STL [R1+0x12ac], R83 ;  /* 0x0012ac5301007387 */ /* 0x000fe80000100800 */
[----:B------:R-:W-:Y:S04]  /*d7d0*/  STL.64 [R1+0x15f0], R82 ;  /* 0x0015f05201007387 */ /* 0x000fe80000100a00 */
[----:B------:R0:W-:Y:S02]  /*d7e0*/  STL [R1+0x918], R3 ;  /* 0x0009180301007387 */ /* 0x0001e40000100800 */
[----:B0-----:R-:W0:Y:S02]  /*d7f0*/  S2R R3, SR_TID.X ;  /* 0x0000000000037919 */ /* 0x001e240000002100 */
[----:B------:R-:W-:Y:S04]  /*d800*/  STL [R1+0x12b4], R63 ;  /* 0x0012b43f01007387 */ /* 0x000fe80000100800 */
[----:B------:R1:W-:Y:S04]  /*d810*/  STL [R1+0x908], R4 ;  /* 0x0009080401007387 */ /* 0x0003e80000100800 */
[----:B------:R-:W-:Y:S01]  /*d820*/  STL.64 [R1+0x1600], R58 ;  /* 0x0016003a01007387 */ /* 0x000fe20000100a00 */
[----:B0-----:R-:W-:Y:S01]  /*d830*/  LOP3.LUT R37, R3, 0x7f, RZ, 0xc0, !PT ;  /* 0x0000007f03257812 */ /* 0x001fe200078ec0ff */
[----:B------:R-:W-:-:S05]  /*d840*/  VIADD R3, R54, 0x7f ;  /* 0x0000007f36037836 */ /* 0x000fca0000000000 */
[----:B------:R-:W-:-:S04]  /*d850*/  ISETP.GT.AND P0, PT, R3, 0x7f, PT ;  /* 0x0000007f0300780c */ /* 0x000fc80003f04270 */
[----:B------:R-:W-:Y:S02]  /*d860*/  ISETP.LT.AND P0, PT, R37, R54, P0 ;  /* 0x000000362500720c */ /* 0x000fe40000701270 */
[----:B------:R-:W-:Y:S02]  /*d870*/  MOV R54, R42 ;  /* 0x0000002a00367202 */ /* 0x000fe40000000f00 */
[----:B------:R-:W2:Y:S04]  /*d880*/  LDL.LU R42, [R1+0x874] ;  /* 0x00087400012a7983 */ /* 0x000ea80000300800 */
[----:B-1----:R-:W3:Y:S04]  /*d890*/  LDL.LU R4, [R1+0x870] ;  /* 0x0008700001047983 */ /* 0x002ee80000300800 */
[----:B------:R-:W4:Y:S04]  /*d8a0*/  LDL.LU R12, [R1+0x86c] ;  /* 0x00086c00010c7983 */ /* 0x000f280000300800 */
[----:B------:R-:W3:Y:S04]  /*d8b0*/  LDL.LU R41, [R1+0x868] ;  /* 0x0008680001297983 */ /* 0x000ee80000300800 */
[----:B------:R-:W4:Y:S01]  /*d8c0*/  LDL.LU R48, [R1+0x864] ;  /* 0x0008640001307983 */ /* 0x000f220000300800 */
[----:B------:R-:W-:-:S13]  /*d8d0*/  ISETP.GT.U32.AND P2, PT, R2, R86, PT ;  /* 0x000000560200720c */ /* 0x000fda0003f44070 */
[----:B------:R-:W-:-:S05]  /*d8e0*/  @!P2 IMAD.IADD R86, R86, 0x1, -R2 ;  /* 0x000000015656a824 */ /* 0x000fca00078e0a02 */
[----:B------:R-:W-:-:S13]  /*d8f0*/  ISETP.GT.U32.AND P2, PT, R2, R86, PT ;  /* 0x000000560200720c */ /* 0x000fda0003f44070 */
[----:B------:R-:W-:Y:S01]  /*d900*/  @!P2 IMAD.IADD R86, R86, 0x1, -R2 ;  /* 0x000000015656a824 */ /* 0x000fe200078e0a02 */
[----:B------:R-:W-:-:S13]  /*d910*/  ISETP.GT.U32.AND P2, PT, R2, R84, PT ;  /* 0x000000540200720c */ /* 0x000fda0003f44070 */
[----:B------:R-:W-:-:S05]  /*d920*/  @!P2 IMAD.IADD R84, R84, 0x1, -R2 ;  /* 0x000000015454a824 */ /* 0x000fca00078e0a02 */
[----:B------:R-:W-:Y:S01]  /*d930*/  ISETP.GT.U32.AND P2, PT, R2, R84, PT ;  /* 0x000000540200720c */ /* 0x000fe20003f44070 */
[----:B------:R-:W-:Y:S02]  /*d940*/  IMAD.MOV.U32 R31, RZ, RZ, R93 ;  /* 0x000000ffff1f7224 */ /* 0x000fe400078e005d */
[----:B------:R-:W-:Y:S02]  /*d950*/  IMAD.MOV.U32 R20, RZ, RZ, R9 ;  /* 0x000000ffff147224 */ /* 0x000fe400078e0009 */
[----:B------:R-:W-:Y:S02]  /*d960*/  IMAD R93, R37, R63, RZ ;  /* 0x0000003f255d7224 */ /* 0x000fe400078e02ff */
[----:B------:R-:W-:-:S06]  /*d970*/  IMAD.MOV.U32 R9, RZ, RZ, R86 ;  /* 0x000000ffff097224 */ /* 0x000fcc00078e0056 */
[----:B------:R-:W-:Y:S01]  /*d980*/  @!P2 IMAD.IADD R84, R84, 0x1, -R2 ;  /* 0x000000015454a824 */ /* 0x000fe200078e0a02 */
[C---:B------:R-:W-:Y:S01]  /*d990*/  ISETP.GE.AND P2, PT, R60.reuse, RZ, PT ;  /* 0x000000ff3c00720c */ /* 0x040fe20003f46270 */
[----:B------:R-:W-:Y:S02]  /*d9a0*/  IMAD.MOV.U32 R30, RZ, RZ, R92 ;  /* 0x000000ffff1e7224 */ /* 0x000fe400078e005c */
[----:B------:R-:W-:Y:S01]  /*d9b0*/  @!P6 IMAD.MOV R9, RZ, RZ, -R9 ;  /* 0x000000ffff09e224 */ /* 0x000fe200078e0a09 */
[C---:B------:R-:W-:Y:S01]  /*d9c0*/  LEA R92, P6, R93.reuse, UR14, 0x1 ;  /* 0x0000000e5d5c7c11 */ /* 0x040fe2000f8c08ff */
[----:B------:R-:W-:Y:S01]  /*d9d0*/  VIADD R3, R60, 0x4b ;  /* 0x0000004b3c037836 */ /* 0x000fe20000000000 */
[----:B------:R-:W-:Y:S01]  /*d9e0*/  ISETP.GE.U32.AND P4, PT, R88, 0x7fffff01, PT ;  /* 0x7fffff015800780c */ /* 0x000fe20003f86070 */
[----:B------:R-:W-:Y:S01]  /*d9f0*/  IMAD.MOV.U32 R88, RZ, RZ, R84 ;  /* 0x000000ffff587224 */ /* 0x000fe200078e0054 */
[----:B------:R-:W-:Y:S01]  /*da00*/  LEA.HI.X.SX32 R93, R93, UR15, 0x1, P6 ;  /* 0x0000000f5d5d7c11 */ /* 0x000fe2000b0f0eff */
[----:B------:R-:W-:Y:S01]  /*da10*/  IMAD.MOV.U32 R13, RZ, RZ, R36 ;  /* 0x000000ffff0d7224 */ /* 0x000fe200078e0024 */
[----:B------:R-:W-:-:S02]  /*da20*/  ISETP.NE.AND P6, PT, R85, RZ, PT ;  /* 0x000000ff5500720c */ /* 0x000fc40003fc5270 */
[----:B------:R-:W-:Y:S01]  /*da30*/  LOP3.LUT R76, RZ, R85, RZ, 0x33, !PT ;  /* 0x00000055ff4c7212 */ /* 0x000fe200078e33ff */
[----:B------:R-:W-:Y:S01]  /*da40*/  IMAD.MOV.U32 R37, RZ, RZ, R47 ;  /* 0x000000ffff257224 */ /* 0x000fe200078e002f */
[----:B------:R-:W-:Y:S01]  /*da50*/  IABS R47, R3 ;  /* 0x00000003002f7213 */ /* 0x000fe20000000000 */
[----:B------:R-:W-:Y:S01]  /*da60*/  @!P2 IMAD.MOV R88, RZ, RZ, -R88 ;  /* 0x000000ffff58a224 */ /* 0x000fe200078e0a58 */
[----:B------:R-:W-:Y:S01]  /*da70*/  ISETP.GE.AND P2, PT, R3, RZ, PT ;  /* 0x000000ff0300720c */ /* 0x000fe20003f46270 */
[----:B------:R-:W-:Y:S01]  /*da80*/  IMAD R43, R62, 0x7f, RZ ;  /* 0x0000007f3e2b7824 */ /* 0x000fe200078e02ff */
[----:B------:R-:W-:Y:S02]  /*da90*/  SEL R38, R76, R13, !P6 ;  /* 0x0000000d4c267207 */ /* 0x000fe40007000000 */
[----:B------:R-:W-:Y:S02]  /*daa0*/  PRMT R28, RZ, 0x7610, R28 ;  /* 0x00007610ff1c7816 */ /* 0x000fe4000000001c */
[----:B------:R-:W-:Y:S01]  /*dab0*/  PRMT R22, RZ, 0x7610, R22 ;  /* 0x00007610ff167816 */ /* 0x000fe20000000016 */
[----:B------:R-:W-:Y:S01]  /*dac0*/  IMAD R86, R62, 0x7e, RZ ;  /* 0x0000007e3e567824 */ /* 0x000fe200078e02ff */
[C---:B------:R-:W-:Y:S01]  /*dad0*/  SEL R11, R76.reuse, R88, !P6 ;  /* 0x000000584c0b7207 */ /* 0x040fe20007000000 */
[----:B------:R-:W-:Y:S01]  /*dae0*/  STL [R1+0x12b8], R62 ;  /* 0x0012b83e01007387 */ /* 0x000fe20000100800 */
[C---:B------:R-:W-:Y:S01]  /*daf0*/  SEL R37, R76.reuse, R37, !P6 ;  /* 0x000000254c257207 */ /* 0x040fe20007000000 */
[----:B------:R-:W0:Y:S01]  /*db00*/  LDCU UR14, c[0x0][0x3b0] ;  /* 0x00007600ff0e77ac */ /* 0x000e220008000800 */
[----:B------:R-:W-:-:S02]  /*db10*/  SEL R88, R76, R54, !P6 ;  /* 0x000000364c587207 */ /* 0x000fc40007000000 */
[C---:B------:R-:W-:Y:S01]  /*db20*/  SEL R5, R76.reuse, R30, !P6 ;  /* 0x0000001e4c057207 */ /* 0x040fe20007000000 */
[----:B------:R-:W1:Y:S01]  /*db30*/  LDCU UR15, c[0x0][0x3b0] ;  /* 0x00007600ff0f77ac */ /* 0x000e620008000800 */
[C---:B------:R-:W-:Y:S02]  /*db40*/  SEL R13, R76.reuse, R25, !P6 ;  /* 0x000000194c0d7207 */ /* 0x040fe40007000000 */
[C---:B------:R-:W-:Y:S02]  /*db50*/  SEL R30, R76.reuse, R7, !P6 ;  /* 0x000000074c1e7207 */ /* 0x040fe40007000000 */
[C---:B------:R-:W-:Y:S02]  /*db60*/  SEL R79, R76.reuse, R89, !P6 ;  /* 0x000000594c4f7207 */ /* 0x040fe40007000000 */
[C---:B------:R-:W-:Y:S02]  /*db70*/  SEL R7, R76.reuse, R91, !P6 ;  /* 0x0000005b4c077207 */ /* 0x040fe40007000000 */
[----:B------:R-:W-:Y:S01]  /*db80*/  SEL R25, R76, R90, !P6 ;  /* 0x0000005a4c197207 */ /* 0x000fe20007000000 */
[----:B------:R-:W-:-:S05]  /*db90*/  IMAD.WIDE R90, R43, 0x2, R64 ;  /* 0x000000022b5a7825 */ /* 0x000fca00078e0240 */
[----:B------:R-:W4:Y:S01]  /*dba0*/  @!P4 LDG.E.U16 R22, desc[UR20][R90.64] ;  /* 0x000000145a16c981 */ /* 0x000f22000c1e1500 */
[----:B--2---:R-:W-:-:S05]  /*dbb0*/  SEL R42, R76, R42, !P6 ;  /* 0x0000002a4c2a7207 */ /* 0x004fca0007000000 */
[----:B------:R-:W-:Y:S01]  /*dbc0*/  IMAD R44, R42, UR7, RZ ;  /* 0x000000072a2c7c24 */ /* 0x000fe2000f8e02ff */
[C---:B---3--:R-:W-:Y:S02]  /*dbd0*/  SEL R3, R76.reuse, R41, !P6 ;  /* 0x000000294c037207 */ /* 0x048fe40007000000 */
[----:B----4-:R-:W-:-:S05]  /*dbe0*/  SEL R41, R76, R48, !P6 ;  /* 0x000000304c297207 */ /* 0x010fca0007000000 */
[----:B------:R-:W-:Y:S02]  /*dbf0*/  IMAD R42, R41, UR7, RZ ;  /* 0x00000007292a7c24 */ /* 0x000fe4000f8e02ff */
[----:B------:R-:W-:Y:S02]  /*dc00*/  IMAD R41, R38, UR7, RZ ;  /* 0x0000000726297c24 */ /* 0x000fe4000f8e02ff */
[----:B------:R-:W-:Y:S02]  /*dc10*/  IMAD R38, R37, UR7, RZ ;  /* 0x0000000725267c24 */ /* 0x000fe4000f8e02ff */
[----:B------:R-:W-:Y:S02]  /*dc20*/  IMAD R37, R88, UR7, RZ ;  /* 0x0000000758257c24 */ /* 0x000fe4000f8e02ff */
[----:B------:R-:W-:-:S05]  /*dc30*/  IMAD.WIDE R88, R43, 0x2, R66 ;  /* 0x000000022b587825 */ /* 0x000fca00078e0242 */
[----:B------:R-:W2:Y:S01]  /*dc40*/  @!P4 LDG.E.U16 R28, desc[UR20][R88.64] ;  /* 0x00000014581cc981 */ /* 0x000ea2000c1e1500 */
[----:B------:R-:W-:-:S03]  /*dc50*/  IMAD.WIDE R84, R86, 0x2, R66 ;  /* 0x0000000256547825 */ /* 0x000fc600078e0242 */
[----:B------:R-:W-:Y:S01]  /*dc60*/  STL.64 [R1+0x1628], R62 ;  /* 0x0016283e01007387 */ /* 0x000fe20000100a00 */
[----:B------:R-:W-:-:S03]  /*dc70*/  IMAD.WIDE R86, R86, 0x2, R64 ;  /* 0x0000000256567825 */ /* 0x000fc600078e0240 */
[----:B------:R-:W-:Y:S04]  /*dc80*/  STL [R1+0x12c0], R84 ;  /* 0x0012c05401007387 */ /* 0x000fe80000100800 */
[----:B------:R-:W-:Y:S04]  /*dc90*/  STL [R1+0x12bc], R85 ;  /* 0x0012bc5501007387 */ /* 0x000fe80000100800 */
[----:B------:R-:W-:Y:S01]  /*dca0*/  STL.64 [R1+0x1638], R84 ;  /* 0x0016385401007387 */ /* 0x000fe20000100a00 */
[----:B------:R-:W-:-:S03]  /*dcb0*/  SEL R32, R76, R32, !P6 ;  /* 0x000000204c207207 */ /* 0x000fc60007000000 */
[----:B------:R-:W-:Y:S04]  /*dcc0*/  STL [R1+0x12c8], R86 ;  /* 0x0012c85601007387 */ /* 0x000fe80000100800 */
[----:B------:R-:W-:Y:S04]  /*dcd0*/  STL [R1+0x144c], R86 ;  /* 0x00144c5601007387 */ /* 0x000fe80000100800 */
[----:B------:R-:W-:Y:S01]  /*dce0*/  STL [R1+0x12c4], R87 ;  /* 0x0012c45701007387 */ /* 0x000fe20000100800 */
[----:B------:R-:W-:-:S03]  /*dcf0*/  PRMT R78, RZ, 0x7610, R78 ;  /* 0x00007610ff4e7816 */ /* 0x000fc6000000004e */
[----:B------:R-:W-:Y:S01]  /*dd00*/  STL [R1+0x12e0], R66 ;  /* 0x0012e04201007387 */ /* 0x000fe20000100800 */
[----:B------:R-:W-:Y:S01]  /*dd10*/  PRMT R61, RZ, 0x7610, R61 ;  /* 0x00007610ff3d7816 */ /* 0x000fe2000000003d */
[----:B------:R-:W-:Y:S02]  /*dd20*/  IMAD R11, R11, UR7, RZ ;  /* 0x000000070b0b7c24 */ /* 0x000fe4000f8e02ff */
[----:B------:R-:W-:Y:S01]  /*dd30*/  STL [R1+0x1464], R66 ;  /* 0x0014644201007387 */ /* 0x000fe20000100800 */
[----:B------:R-:W-:-:S03]  /*dd40*/  SEL R34, R76, R34, !P6 ;  /* 0x000000224c227207 */ /* 0x000fc60007000000 */
[----:B------:R-:W-:Y:S01]  /*dd50*/  STL [R1+0x12cc], R67 ;  /* 0x0012cc4301007387 */ /* 0x000fe20000100800 */
[----:B------:R-:W-:Y:S01]  /*dd60*/  SEL R15, R76, R15, !P6 ;  /* 0x0000000f4c0f7207 */ /* 0x000fe20007000000 */
[----:B------:R-:W-:Y:S02]  /*dd70*/  IMAD R32, R32, UR7, RZ ;  /* 0x0000000720207c24 */ /* 0x000fe4000f8e02ff */
[----:B------:R-:W-:Y:S01]  /*dd80*/  STL [R1+0x1488], R67 ;  /* 0x0014884301007387 */ /* 0x000fe20000100800 */
[----:B------:R-:W-:-:S03]  /*dd90*/  SEL R33, R76, R33, !P6 ;  /* 0x000000214c217207 */ /* 0x000fc60007000000 */
[----:B------:R-:W-:Y:S01]  /*dda0*/  STL.64 [R1+0x12d0], R64 ;  /* 0x0012d04001007387 */ /* 0x000fe20000100a00 */
[----:B------:R-:W-:-:S03]  /*ddb0*/  IMAD R34, R34, UR7, RZ ;  /* 0x0000000722227c24 */ /* 0x000fc6000f8e02ff */
[----:B------:R-:W-:Y:S04]  /*ddc0*/  STL.64 [R1+0x12d8], R88 ;  /* 0x0012d85801007387 */ /* 0x000fe80000100a00 */
[----:B------:R-:W-:Y:S01]  /*ddd0*/  STL.64 [R1+0x12e8], R90 ;  /* 0x0012e85a01007387 */ /* 0x000fe20000100a00 */
[C---:B------:R-:W-:Y:S01]  /*dde0*/  SEL R39, R76.reuse, R4, !P6 ;  /* 0x000000044c277207 */ /* 0x040fe20007000000 */
[----:B------:R-:W-:Y:S02]  /*ddf0*/  IMAD R33, R33, UR7, RZ ;  /* 0x0000000721217c24 */ /* 0x000fe4000f8e02ff */
[----:B------:R3:W4:Y:S04]  /*de00*/  @!P5 LDG.E.U16 R78, desc[UR20][R84.64] ;  /* 0x00000014544ed981 */ /* 0x000728000c1e1500 */
[----:B------:R0:W4:Y:S01]  /*de10*/  @!P5 LDG.E.U16 R61, desc[UR20][R86.64] ;  /* 0x00000014563dd981 */ /* 0x000122000c1e1500 */
[C---:B------:R-:W-:Y:S01]  /*de20*/  SEL R6, R76.reuse, R12, !P6 ;  /* 0x0000000c4c067207 */ /* 0x040fe20007000000 */
[----:B------:R-:W-:Y:S01]  /*de30*/  IMAD R39, R39, UR7, RZ ;  /* 0x0000000727277c24 */ /* 0x000fe2000f8e02ff */
[----:B------:R-:W-:Y:S01]  /*de40*/  SEL R16, R76, R16, !P6 ;  /* 0x000000104c107207 */ /* 0x000fe20007000000 */
[----:B------:R-:W-:-:S02]  /*de50*/  IMAD R3, R3, UR7, RZ ;  /* 0x0000000703037c24 */ /* 0x000fc4000f8e02ff */
[----:B------:R-:W-:Y:S01]  /*de60*/  IMAD R6, R6, UR7, RZ ;  /* 0x0000000706067c24 */ /* 0x000fe2000f8e02ff */
[C---:B------:R-:W-:Y:S02]  /*de70*/  SEL R4, R76.reuse, R29, !P6 ;  /* 0x0000001d4c047207 */ /* 0x040fe40007000000 */
[----:B------:R-:W-:Y:S01]  /*de80*/  SEL R29, R76, R49, !P6 ;  /* 0x000000314c1d7207 */ /* 0x000fe20007000000 */
[----:B------:R-:W-:Y:S01]  /*de90*/  IMAD R16, R16, UR7, RZ ;  /* 0x0000000710107c24 */ /* 0x000fe2000f8e02ff */
[C---:B------:R-:W-:Y:S02]  /*dea0*/  SEL R17, R76.reuse, R17, !P6 ;  /* 0x000000114c117207 */ /* 0x040fe40007000000 */
[----:B------:R-:W-:-:S03]  /*deb0*/  SEL R35, R76, R35, !P6 ;  /* 0x000000234c237207 */ /* 0x000fc60007000000 */
[----:B------:R-:W-:Y:S01]  /*dec0*/  IMAD R17, R17, UR7, RZ ;  /* 0x0000000711117c24 */ /* 0x000fe2000f8e02ff */
[C---:B------:R-:W-:Y:S01]  /*ded0*/  SEL R27, R76.reuse, R27, !P6 ;  /* 0x0000001b4c1b7207 */ /* 0x040fe20007000000 */
[----:B------:R-:W-:Y:S01]  /*dee0*/  IMAD R35, R35, UR9, RZ ;  /* 0x0000000923237c24 */ /* 0x000fe2000f8e02ff */
[C---:B------:R-:W-:Y:S02]  /*def0*/  SEL R23, R76.reuse, R20, !P6 ;  /* 0x000000144c177207 */ /* 0x040fe40007000000 */
[C---:B------:R-:W-:Y:S01]  /*df00*/  SEL R12, R76.reuse, R24, !P6 ;  /* 0x000000184c0c7207 */ /* 0x040fe20007000000 */
[----:B------:R-:W-:Y:S01]  /*df10*/  IMAD R27, R27, UR10, RZ ;  /* 0x0000000a1b1b7c24 */ /* 0x000fe2000f8e02ff */
[C---:B------:R-:W-:Y:S01]  /*df20*/  SEL R24, R76.reuse, R50, !P6 ;  /* 0x000000324c187207 */ /* 0x040fe20007000000 */
[----:B------:R-:W-:Y:S01]  /*df30*/  IMAD R23, R23, UR11, RZ ;  /* 0x0000000b17177c24 */ /* 0x000fe2000f8e02ff */
[C---:B------:R-:W-:Y:S02]  /*df40*/  SEL R21, R76.reuse, R8, !P6 ;  /* 0x000000084c157207 */ /* 0x040fe40007000000 */
[C---:B------:R-:W-:Y:S01]  /*df50*/  SEL R14, R76.reuse, R31, !P6 ;  /* 0x0000001f4c0e7207 */ /* 0x040fe20007000000 */
[----:B------:R-:W-:Y:S01]  /*df60*/  IMAD R5, R5, UR13, RZ ;  /* 0x0000000d05057c24 */ /* 0x000fe2000f8e02ff */
[----:B------:R-:W-:Y:S01]  /*df70*/  SEL R8, R76, R51, !P6 ;  /* 0x000000334c087207 */ /* 0x000fe20007000000 */
[----:B------:R-:W-:-:S02]  /*df80*/  IMAD R4, R4, UR17, RZ ;  /* 0x0000001104047c24 */ /* 0x000fc4000f8e02ff */
[----:B------:R-:W-:Y:S01]  /*df90*/  IMAD R13, R13, UR19, RZ ;  /* 0x000000130d0d7c24 */ /* 0x000fe2000f8e02ff */
[----:B------:R-:W-:Y:S01]  /*dfa0*/  SEL R18, R76, R18, !P6 ;  /* 0x000000124c127207 */ /* 0x000fe20007000000 */
[----:B------:R-:W-:Y:S02]  /*dfb0*/  IMAD R14, R14, UR16, RZ ;  /* 0x000000100e0e7c24 */ /* 0x000fe4000f8e02ff */
[----:B------:R-:W-:Y:S01]  /*dfc0*/  IMAD R30, R30, UR24, RZ ;  /* 0x000000181e1e7c24 */ /* 0x000fe2000f8e02ff */
[C---:B------:R-:W-:Y:S01]  /*dfd0*/  SEL R20, R76.reuse, R52, !P6 ;  /* 0x000000344c147207 */ /* 0x040fe20007000000 */
[----:B------:R-:W-:Y:S01]  /*dfe0*/  IMAD R21, R21, UR18, RZ ;  /* 0x0000001215157c24 */ /* 0x000fe2000f8e02ff */
[----:B------:R-:W-:Y:S01]  /*dff0*/  SEL R31, R76, R53, !P6 ;  /* 0x000000354c1f7207 */ /* 0x000fe20007000000 */
[----:B------:R-:W-:Y:S01]  /*e000*/  IMAD R12, R12, UR22, RZ ;  /* 0x000000160c0c7c24 */ /* 0x000fe2000f8e02ff */
[----:B--2---:R2:W-:Y:S03]  /*e010*/  STL [R1+0x904], R28 ;  /* 0x0009041c01007387 */ /* 0x0045e60000100800 */
[----:B------:R-:W-:Y:S01]  /*e020*/  IMAD R31, R31, UR23, RZ ;  /* 0x000000171f1f7c24 */ /* 0x000fe2000f8e02ff */
[----:B------:R-:W-:Y:S01]  /*e030*/  SEL R19, R76, R19, !P6 ;  /* 0x000000134c137207 */ /* 0x000fe20007000000 */
[----:B------:R-:W-:Y:S01]  /*e040*/  IMAD R20, R20, UR25, RZ ;  /* 0x0000001914147c24 */ /* 0x000fe2000f8e02ff */
[----:B------:R0:W-:Y:S01]  /*e050*/  STL [R1+0x914], R22 ;  /* 0x0009141601007387 */ /* 0x0001e20000100800 */
[----:B------:R-:W-:-:S02]  /*e060*/  IMAD R8, R8, UR26, RZ ;  /* 0x0000001a08087c24 */ /* 0x000fc4000f8e02ff */
[----:B------:R-:W-:Y:S02]  /*e070*/  IMAD R7, R7, UR31, RZ ;  /* 0x0000001f07077c24 */ /* 0x000fe4000f8e02ff */
[----:B------:R-:W-:Y:S01]  /*e080*/  VIADD R36, R60, 0x4c ;  /* 0x0000004c3c247836 */ /* 0x000fe20000000000 */
[----:B--2---:R-:W-:Y:S01]  /*e090*/  LEA R28, P4, R11, R92, 0x1 ;  /* 0x0000005c0b1c7211 */ /* 0x004fe200078808ff */
[----:B------:R-:W-:Y:S02]  /*e0a0*/  IMAD R24, R24, UR27, RZ ;  /* 0x0000001b18187c24 */ /* 0x000fe4000f8e02ff */
[----:B------:R-:W-:Y:S01]  /*e0b0*/  IMAD R65, R79, UR33, RZ ;  /* 0x000000214f417c24 */ /* 0x000fe2000f8e02ff */
[----:B------:R-:W-:Y:S01]  /*e0c0*/  SEL R10, R76, R10, !P6 ;  /* 0x0000000a4c0a7207 */ /* 0x000fe20007000000 */
[----:B0-----:R-:W-:Y:S01]  /*e0d0*/  IMAD R22, R15, UR12, RZ ;  /* 0x0000000c0f167c24 */ /* 0x001fe2000f8e02ff */
[-C--:B------:R-:W-:Y:S01]  /*e0e0*/  LEA R15, P5, R32, R92.reuse, 0x1 ;  /* 0x0000005c200f7211 */ /* 0x080fe200078a08ff */
[----:B------:R-:W-:Y:S01]  /*e0f0*/  IMAD R19, R19, UR29, RZ ;  /* 0x0000001d13137c24 */ /* 0x000fe2000f8e02ff */
[-C--:B------:R-:W-:Y:S01]  /*e100*/  LEA.HI.X.SX32 R11, R11, R93.reuse, 0x1, P4 ;  /* 0x0000005d0b0b7211 */ /* 0x080fe200020f0eff */
[----:B------:R-:W-:Y:S01]  /*e110*/  STL [R1+0xba4], R28 ;  /* 0x000ba41c01007387 */ /* 0x000fe20000100800 */
[-C--:B------:R-:W-:Y:S01]  /*e120*/  LEA R72, P4, R34, R92.reuse, 0x1 ;  /* 0x0000005c22487211 */ /* 0x080fe200078808ff */
[----:B------:R-:W-:Y:S01]  /*e130*/  VIADD R40, R60, 0x4d ;  /* 0x0000004d3c287836 */ /* 0x000fe20000000000 */
[-C--:B------:R-:W-:Y:S01]  /*e140*/  LEA.HI.X.SX32 R43, R32, R93.reuse, 0x1, P5 ;  /* 0x0000005d202b7211 */ /* 0x080fe200028f0eff */
[----:B------:R-:W-:Y:S01]  /*e150*/  IMAD R10, R10, UR35, RZ ;  /* 0x000000230a0a7c24 */ /* 0x000fe2000f8e02ff */
[-C--:B------:R-:W-:Y:S01]  /*e160*/  LEA R32, P5, R33, R92.reuse, 0x1 ;  /* 0x0000005c21207211 */ /* 0x080fe200078a08ff */
[----:B------:R-:W-:Y:S01]  /*e170*/  STL [R1+0xbac], R15 ;  /* 0x000bac0f01007387 */ /* 0x000fe20000100800 */
[----:B------:R-:W-:Y:S01]  /*e180*/  LEA.HI.X.SX32 R73, R34, R93, 0x1, P4 ;  /* 0x0000005d22497211 */ /* 0x000fe200020f0eff */
[----:B------:R-:W0:Y:S01]  /*e190*/  LDCU UR7, c[0x0][0x3b0] ;  /* 0x00007600ff0777ac */ /* 0x000e220008000800 */
[----:B------:R-:W-:-:S02]  /*e1a0*/  LEA R34, P4, R44, R92, 0x1 ;  /* 0x0000005c2c227211 */ /* 0x000fc400078808ff */
[-C--:B------:R-:W-:Y:S01]  /*e1b0*/  LEA.HI.X.SX32 R46, R33, R93.reuse, 0x1, P5 ;  /* 0x0000005d212e7211 */ /* 0x080fe200028f0eff */
[----:B------:R-:W2:Y:S01]  /*e1c0*/  LDCU UR9, c[0x0][0x3b0] ;  /* 0x00007600ff0977ac */ /* 0x000ea20008000800 */
[CC--:B------:R-:W-:Y:S02]  /*e1d0*/  LEA R33, P5, R39.reuse, R92.reuse, 0x1 ;  /* 0x0000005c27217211 */ /* 0x0c0fe400078a08ff */
[-C--:B------:R-:W-:Y:S01]  /*e1e0*/  LEA.HI.X.SX32 R49, R44, R93.reuse, 0x1, P4 ;  /* 0x0000005d2c317211 */ /* 0x080fe200020f0eff */
[----:B------:R-:W0:Y:S01]  /*e1f0*/  LDCU UR10, c[0x0][0x3b0] ;  /* 0x00007600ff0a77ac */ /* 0x000e220008000800 */
[CC--:B------:R-:W-:Y:S01]  /*e200*/  LEA R55, P4, R6.reuse, R92.reuse, 0x1 ;  /* 0x0000005c06377211 */ /* 0x0c0fe200078808ff */
[----:B------:R-:W-:Y:S01]  /*e210*/  STL [R1+0xba0], R11 ;  /* 0x000ba00b01007387 */ /* 0x000fe20000100800 */
[-C--:B------:R-:W-:Y:S01]  /*e220*/  LEA.HI.X.SX32 R39, R39, R93.reuse, 0x1, P5 ;  /* 0x0000005d27277211 */ /* 0x080fe200028f0eff */
[----:B------:R-:W0:Y:S01]  /*e230*/  LDCU UR11, c[0x0][0x3b0] ;  /* 0x00007600ff0b77ac */ /* 0x000e220008000800 */
[CC--:B------:R-:W-:Y:S01]  /*e240*/  LEA R69, P5, R3.reuse, R92.reuse, 0x1 ;  /* 0x0000005c03457211 */ /* 0x0c0fe200078a08ff */
[----:B------:R-:W-:Y:S01]  /*e250*/  STL [R1+0xbb4], R72 ;  /* 0x000bb44801007387 */ /* 0x000fe20000100800 */
[-C--:B------:R-:W-:Y:S01]  /*e260*/  LEA.HI.X.SX32 R6, R6, R93.reuse, 0x1, P4 ;  /* 0x0000005d06067211 */ /* 0x080fe200020f0eff */
[----:B------:R-:W0:Y:S01]  /*e270*/  LDCU UR12, c[0x0][0x3b0] ;  /* 0x00007600ff0c77ac */ /* 0x000e220008000800 */
[-C--:B---3--:R-:W-:Y:S01]  /*e280*/  LEA R84, P4, R42, R92.reuse, 0x1 ;  /* 0x0000005c2a547211 */ /* 0x088fe200078808ff */
[----:B------:R-:W-:Y:S01]  /*e290*/  STL [R1+0xba8], R43 ;  /* 0x000ba82b01007387 */ /* 0x000fe20000100800 */
[-C--:B------:R-:W-:Y:S01]  /*e2a0*/  LEA.HI.X.SX32 R3, R3, R93.reuse, 0x1, P5 ;  /* 0x0000005d03037211 */ /* 0x080fe200028f0eff */
[----:B------:R-:W3:Y:S02]  /*e2b0*/  LDCU UR13, c[0x0][0x3b0] ;  /* 0x00007600ff0d77ac */ /* 0x000ee40008000800 */
[----:B------:R-:W-:Y:S01]  /*e2c0*/  STL [R1+0xbbc], R32 ;  /* 0x000bbc2001007387 */ /* 0x000fe20000100800 */
[-C--:B------:R-:W-:Y:S01]  /*e2d0*/  LEA R62, P5, R16, R92.reuse, 0x1 ;  /* 0x0000005c103e7211 */ /* 0x080fe200078a08ff */
[----:B------:R-:W0:Y:S02]  /*e2e0*/  LDCU UR16, c[0x0][0x3b0] ;  /* 0x00007600ff1077ac */ /* 0x000e240008000800 */
[----:B------:R-:W-:Y:S01]  /*e2f0*/  STL [R1+0xbb0], R73 ;  /* 0x000bb04901007387 */ /* 0x000fe20000100800 */
[-C--:B------:R-:W-:Y:S01]  /*e300*/  LEA.HI.X.SX32 R85, R42, R93.reuse, 0x1, P4 ;  /* 0x0000005d2a557211 */ /* 0x080fe200020f0eff */
[----:B------:R-:W0:Y:S02]  /*e310*/  LDCU UR17, c[0x0][0x3b0] ;  /* 0x00007600ff1177ac */ /* 0x000e240008000800 */
[----:B------:R-:W-:Y:S01]  /*e320*/  STL.64 [R1+0x1678], R72 ;  /* 0x0016784801007387 */ /* 0x000fe20000100a00 */
[-C--:B------:R-:W-:Y:S01]  /*e330*/  LEA R70, P4, R41, R92.reuse, 0x1 ;  /* 0x0000005c29467211 */ /* 0x080fe200078808ff */
[----:B------:R-:W0:Y:S02]  /*e340*/  LDCU UR18, c[0x0][0x3b0] ;  /* 0x00007600ff1277ac */ /* 0x000e240008000800 */
[----:B------:R-:W-:Y:S01]  /*e350*/  STL [R1+0xbc4], R34 ;  /* 0x000bc42201007387 */ /* 0x000fe20000100800 */
[-C--:B------:R-:W-:Y:S01]  /*e360*/  LEA.HI.X.SX32 R63, R16, R93.reuse, 0x1, P5 ;  /* 0x0000005d103f7211 */ /* 0x080fe200028f0eff */
[----:B------:R-:W0:Y:S02]  /*e370*/  LDCU UR19, c[0x0][0x3b0] ;  /* 0x00007600ff1377ac */ /* 0x000e240008000800 */
[----:B------:R-:W-:Y:S01]  /*e380*/  STL [R1+0xbb8], R46 ;  /* 0x000bb82e01007387 */ /* 0x000fe20000100800 */
[-C--:B------:R-:W-:Y:S01]  /*e390*/  LEA R16, P5, R17, R92.reuse, 0x1 ;  /* 0x0000005c11107211 */ /* 0x080fe200078a08ff */
[----:B------:R-:W0:Y:S02]  /*e3a0*/  LDCU UR22, c[0x0][0x3b0] ;  /* 0x00007600ff1677ac */ /* 0x000e240008000800 */
[----:B------:R-:W-:Y:S01]  /*e3b0*/  STL [R1+0xbcc], R33 ;  /* 0x000bcc2101007387 */ /* 0x000fe20000100800 */
[-C--:B------:R-:W-:Y:S01]  /*e3c0*/  LEA.HI.X.SX32 R71, R41, R93.reuse, 0x1, P4 ;  /* 0x0000005d29477211 */ /* 0x080fe200020f0eff */
[----:B------:R-:W0:Y:S02]  /*e3d0*/  LDCU UR23, c[0x0][0x3b0] ;  /* 0x00007600ff1777ac */ /* 0x000e240008000800 */
[----:B------:R0:W-:Y:S01]  /*e3e0*/  STL.64 [R1+0x1688], R32 ;  /* 0x0016882001007387 */ /* 0x0001e20000100a00 */
[-C--:B------:R-:W-:Y:S01]  /*e3f0*/  LEA R58, P4, R38, R92.reuse, 0x1 ;  /* 0x0000005c263a7211 */ /* 0x080fe200078808ff */
[----:B------:R-:W0:Y:S02]  /*e400*/  LDCU UR24, c[0x0][0x3b0] ;  /* 0x00007600ff1877ac */ /* 0x000e240008000800 */
[----:B------:R-:W-:Y:S01]  /*e410*/  STL [R1+0xbc0], R49 ;  /* 0x000bc03101007387 */ /* 0x000fe20000100800 */
[-C--:B------:R-:W-:Y:S01]  /*e420*/  LEA.HI.X.SX32 R17, R17, R93.reuse, 0x1, P5 ;  /* 0x0000005d11117211 */ /* 0x080fe200028f0eff */
[----:B------:R-:W0:Y:S02]  /*e430*/  LDCU UR25, c[0x0][0x3b0] ;  /* 0x00007600ff1977ac */ /* 0x000e240008000800 */
[----:B------:R-:W-:Y:S01]  /*e440*/  STL [R1+0xbd4], R55 ;  /* 0x000bd43701007387 */ /* 0x000fe20000100800 */
[----:B------:R-:W-:Y:S01]  /*e450*/  LEA R50, P5, R37, R92, 0x1 ;  /* 0x0000005c25327211 */ /* 0x000fe200078a08ff */
[----:B------:R-:W0:Y:S02]  /*e460*/  LDCU UR26, c[0x0][0x3b0] ;  /* 0x00007600ff1a77ac */ /* 0x000e240008000800 */
[----:B------:R-:W-:Y:S01]  /*e470*/  STL [R1+0xbc8], R39 ;  /* 0x000bc82701007387 */ /* 0x000fe20000100800 */
[----:B------:R-:W-:Y:S01]  /*e480*/  SEL R26, R76, R26, !P6 ;  /* 0x0000001a4c1a7207 */ /* 0x000fe20007000000 */
        /* <DEDUP_REMOVED lines=13> */
[----:B------:R-:W-:Y:S04]  /*e560*/  STL [R1+0xbec], R62 ;  /* 0x000bec3e01007387 */ /* 0x000fe80000100800 */
[----:B------:R-:W-:Y:S01]  /*e570*/  STL [R1+0xbe0], R85 ;  /* 0x000be05501007387 */ /* 0x000fe20000100800 */
[----:B------:R-:W-:-:S03]  /*e580*/  LEA.HI.X.SX32 R83, R35, R93, 0x1, P4 ;  /* 0x0000005d23537211 */ /* 0x000fc600020f0eff */
[----:B------:R0:W-:Y:S01]  /*e590*/  STL.64 [R1+0x1640], R84 ;  /* 0x0016405401007387 */ /* 0x0001e20000100a00 */
[----:B------:R-:W-:-:S03]  /*e5a0*/  LEA R56, P4, R23, R92, 0x1 ;  /* 0x0000005c17387211 */ /* 0x000fc600078808ff */
[----:B------:R-:W-:Y:S01]  /*e5b0*/  STL [R1+0xbf4], R70 ;  /* 0x000bf44601007387 */ /* 0x000fe20000100800 */
[----:B------:R-:W-:-:S03]  /*e5c0*/  LEA.HI.X.SX32 R81, R27, R93, 0x1, P5 ;  /* 0x0000005d1b517211 */ /* 0x000fc600028f0eff */
[----:B------:R-:W-:Y:S01]  /*e5d0*/  STL [R1+0xbe8], R63 ;  /* 0x000be83f01007387 */ /* 0x000fe20000100800 */
[----:B------:R-:W-:-:S03]  /*e5e0*/  LEA R74, P5, R22, R92, 0x1 ;  /* 0x0000005c164a7211 */ /* 0x000fc600078a08ff */
[----:B------:R-:W-:Y:S04]  /*e5f0*/  STL [R1+0xbfc], R16 ;  /* 0x000bfc1001007387 */ /* 0x000fe80000100800 */
[----:B------:R-:W-:Y:S01]  /*e600*/  STL [R1+0xbf0], R71 ;  /* 0x000bf04701007387 */ /* 0x000fe20000100800 */
[----:B------:R-:W-:-:S03]  /*e610*/  LEA.HI.X.SX32 R57, R23, R93, 0x1, P4 ;  /* 0x0000005d17397211 */ /* 0x000fc600020f0eff */
[----:B------:R-:W-:Y:S01]  /*e620*/  STL [R1+0xc04], R58 ;  /* 0x000c043a01007387 */ /* 0x000fe20000100800 */
        /* <DEDUP_REMOVED lines=29> */
[----:B------:R-:W-:Y:S01]  /*e800*/  IMAD R27, R18, UR28, RZ ;  /* 0x0000001c121b7c24 */ /* 0x000fe2000f8e02ff */
[-C--:B------:R-:W-:Y:S01]  /*e810*/  LEA.HI.X.SX32 R12, R12, R93.reuse, 0x1, P5 ;  /* 0x0000005d0c0c7211 */ /* 0x080fe200028f0eff */
[----:B0-----:R-:W-:Y:S01]  /*e820*/  IMAD R32, R29, UR30, RZ ;  /* 0x0000001e1d207c24 */ /* 0x001fe2000f8e02ff */
[----:B------:R-:W-:Y:S01]  /*e830*/  STL [R1+0xc38], R23 ;  /* 0x000c381701007387 */ /* 0x000fe20000100800 */
[-C--:B------:R-:W-:Y:S01]  /*e840*/  LEA R18, P5, R30, R92.reuse, 0x1 ;  /* 0x0000005c1e127211 */ /* 0x080fe200078a08ff */
[----:B------:R-:W0:Y:S02]  /*e850*/  LDCU UR28, c[0x0][0x3b0] ;  /* 0x00007600ff1c77ac */ /* 0x000e240008000800 */
[----:B------:R-:W-:Y:S01]  /*e860*/  STL [R1+0xc4c], R14 ;  /* 0x000c4c0e01007387 */ /* 0x000fe20000100800 */
[----:B------:R-:W-:Y:S01]  /*e870*/  LEA.HI.X.SX32 R48, R31, R93, 0x1, P4 ;  /* 0x0000005d1f307211 */ /* 0x000fe200020f0eff */
[----:B------:R-:W0:Y:S02]  /*e880*/  LDCU UR30, c[0x0][0x3b0] ;  /* 0x00007600ff1e77ac */ /* 0x000e240008000800 */
        /* <DEDUP_REMOVED lines=8> */
[----:B------:R-:W2:Y:S01]  /*e910*/  LDL.LU R86, [R1+0x710] ;  /* 0x0007100001567983 */ /* 0x000ea20000300800 */
[----:B------:R-:W-:-:S02]  /*e920*/  LEA R35, P4, R20, R92, 0x1 ;  /* 0x0000005c14237211 */ /* 0x000fc400078808ff */
[-C--:B------:R-:W-:Y:S02]  /*e930*/  LEA.HI.X.SX32 R54, R30, R93.reuse, 0x1, P5 ;  /* 0x0000005d1e367211 */ /* 0x080fe400028f0eff */
[----:B------:R-:W-:Y:S01]  /*e940*/  LEA R52, P5, R8, R92, 0x1 ;  /* 0x0000005c08347211 */ /* 0x000fe200078a08ff */
[----:B------:R-:W-:Y:S01]  /*e950*/  STL [R1+0xc60], R48 ;  /* 0x000c603001007387 */ /* 0x000fe20000100800 */
[----:B------:R-:W-:-:S03]  /*e960*/  LEA.HI.X.SX32 R37, R20, R93, 0x1, P4 ;  /* 0x0000005d14257211 */ /* 0x000fc600020f0eff */
[----:B------:R-:W-:Y:S04]  /*e970*/  STL [R1+0xc74], R35 ;  /* 0x000c742301007387 */ /* 0x000fe80000100800 */
[----:B------:R-:W-:Y:S04]  /*e980*/  STL [R1+0xc68], R54 ;  /* 0x000c683601007387 */ /* 0x000fe80000100800 */
[----:B------:R-:W-:Y:S04]  /*e990*/  STL [R1+0xc7c], R52 ;  /* 0x000c7c3401007387 */ /* 0x000fe80000100800 */
[----:B------:R-:W-:Y:S04]  /*e9a0*/  STL [R1+0xc70], R37 ;  /* 0x000c702501007387 */ /* 0x000fe80000100800 */
[----:B------:R-:W3:Y:S01]  /*e9b0*/  LDL.LU R77, [R1+0x718] ;  /* 0x00071800014d7983 */ /* 0x000ee20000300800 */
[----:B------:R-:W-:-:S02]  /*e9c0*/  LEA R31, P4, R24, R92, 0x1 ;  /* 0x0000005c181f7211 */ /* 0x000fc400078808ff */
[-C--:B------:R-:W-:Y:S02]  /*e9d0*/  LEA.HI.X.SX32 R20, R8, R93.reuse, 0x1, P5 ;  /* 0x0000005d08147211 */ /* 0x080fe400028f0eff */
[-C--:B------:R-:W-:Y:S02]  /*e9e0*/  LEA R8, P5, R27, R92.reuse, 0x1 ;  /* 0x0000005c1b087211 */ /* 0x080fe400078a08ff */
[-C--:B------:R-:W-:Y:S02]  /*e9f0*/  LEA.HI.X.SX32 R30, R24, R93.reuse, 0x1, P4 ;  /* 0x0000005d181e7211 */ /* 0x080fe400020f0eff */
[-C--:B------:R-:W-:Y:S02]  /*ea00*/  LEA R24, P4, R19, R92.reuse, 0x1 ;  /* 0x0000005c13187211 */ /* 0x080fe400078808ff */
[-C--:B------:R-:W-:Y:S01]  /*ea10*/  LEA.HI.X.SX32 R29, R27, R93.reuse, 0x1, P5 ;  /* 0x0000005d1b1d7211 */ /* 0x080fe200028f0eff */
[----:B------:R-:W-:Y:S01]  /*ea20*/  IMAD R27, R25, UR32, RZ ;  /* 0x00000020191b7c24 */ /* 0x000fe2000f8e02ff */
[----:B------:R-:W-:Y:S01]  /*ea30*/  LEA.HI.X.SX32 R25, R19, R93, 0x1, P4 ;  /* 0x0000005d13197211 */ /* 0x000fe200020f0eff */
[----:B------:R-:W-:Y:S01]  /*ea40*/  STL [R1+0xc84], R31 ;  /* 0x000c841f01007387 */ /* 0x000fe20000100800 */
[-C--:B------:R-:W-:Y:S01]  /*ea50*/  LEA R19, P4, R7, R92.reuse, 0x1 ;  /* 0x0000005c07137211 */ /* 0x080fe200078808ff */
[----:B------:R-:W0:Y:S01]  /*ea60*/  LDCU UR32, c[0x0][0x3b0] ;  /* 0x00007600ff2077ac */ /* 0x000e220008000800 */
[----:B------:R-:W-:-:S02]  /*ea70*/  LEA R42, P5, R32, R92, 0x1 ;  /* 0x0000005c202a7211 */ /* 0x000fc400078a08ff */
[-C--:B------:R-:W-:Y:S02]  /*ea80*/  LEA.HI.X.SX32 R7, R7, R93.reuse, 0x1, P4 ;  /* 0x0000005d07077211 */ /* 0x080fe400020f0eff */
[C---:B------:R-:W-:Y:S02]  /*ea90*/  LEA R91, P4, R27.reuse, R92, 0x1 ;  /* 0x0000005c1b5b7211 */ /* 0x040fe400078808ff */
[-C--:B------:R-:W-:Y:S02]  /*eaa0*/  LEA.HI.X.SX32 R53, R32, R93.reuse, 0x1, P5 ;  /* 0x0000005d20357211 */ /* 0x080fe400028f0eff */
[----:B------:R-:W-:Y:S02]  /*eab0*/  ISETP.GE.AND P5, PT, R36, RZ, PT ;  /* 0x000000ff2400720c */ /* 0x000fe40003fa6270 */
[----:B------:R-:W-:Y:S02]  /*eac0*/  IABS R32, R36 ;  /* 0x0000002400207213 */ /* 0x000fe40000000000 */
[----:B------:R-:W-:-:S02]  /*ead0*/  LEA.HI.X.SX32 R36, R27, R93, 0x1, P4 ;  /* 0x0000005d1b247211 */ /* 0x000fc400020f0eff */
[C---:B------:R-:W-:Y:S02]  /*eae0*/  LEA R89, P4, R65.reuse, R92, 0x1 ;  /* 0x0000005c41597211 */ /* 0x040fe400078808ff */
[----:B------:R-:W-:Y:S02]  /*eaf0*/  IABS R27, R40 ;  /* 0x00000028001b7213 */ /* 0x000fe40000000000 */
[----:B------:R-:W-:Y:S01]  /*eb00*/  LEA.HI.X.SX32 R90, R65, R93, 0x1, P4 ;  /* 0x0000005d415a7211 */ /* 0x000fe200020f0eff */
        /* <DEDUP_REMOVED lines=8> */
[----:B-1----:R-:W-:Y:S01]  /*eb90*/  IMAD R65, R26, UR15, RZ ;  /* 0x0000000f1a417c24 */ /* 0x002fe2000f8e02ff */
[----:B------:R-:W-:-:S02]  /*eba0*/  PRMT R72, RZ, 0x7610, R72 ;  /* 0x00007610ff487816 */ /* 0x000fc40000000048 */
[----:B------:R-:W-:Y:S01]  /*ebb0*/  STL [R1+0xc98], R53 ;  /* 0x000c983501007387 */ /* 0x000fe20000100800 */
[----:B------:R-:W-:Y:S01]  /*ebc0*/  IMAD.HI.U32 R26, R0, R47, RZ ;  /* 0x0000002f001a7227 */ /* 0x000fe200078e00ff */
[----:B------:R-:W-:Y:S01]  /*ebd0*/  PRMT R85, RZ, 0x7610, R85 ;  /* 0x00007610ff557816 */ /* 0x000fe20000000055 */
[----:B------:R-:W1:Y:S01]  /*ebe0*/  LDCU UR15, c[0x0][0x3b0] ;  /* 0x00007600ff0f77ac */ /* 0x000e620008000800 */
[----:B------:R-:W-:Y:S04]  /*ebf0*/  STL [R1+0xca0], R7 ;  /* 0x000ca00701007387 */ /* 0x000fe80000100800 */
[----:B------:R-:W-:Y:S04]  /*ec00*/  STL [R1+0xcac], R91 ;  /* 0x000cac5b01007387 */ /* 0x000fe80000100800 */
[----:B------:R-:W-:Y:S04]  /*ec10*/  STL [R1+0xca8], R36 ;  /* 0x000ca82401007387 */ /* 0x000fe80000100800 */
[----:B------:R-:W-:Y:S04]  /*ec20*/  STL [R1+0xcb4], R89 ;  /* 0x000cb45901007387 */ /* 0x000fe80000100800 */
[----:B------:R-:W4:Y:S04]  /*ec30*/  LDL.LU R73, [R1+0x818] ;  /* 0x0008180001497983 */ /* 0x000f280000300800 */
[----:B------:R-:W-:Y:S01]  /*ec40*/  STL [R1+0xcb0], R90 ;  /* 0x000cb05a01007387 */ /* 0x000fe20000100800 */
[----:B------:R-:W-:-:S04]  /*ec50*/  IMAD.MOV R26, RZ, RZ, -R26 ;  /* 0x000000ffff1a7224 */ /* 0x000fc800078e0a1a */
[----:B------:R-:W-:Y:S01]  /*ec60*/  IMAD R26, R2, R26, R47 ;  /* 0x0000001a021a7224 */ /* 0x000fe200078e022f */
[----:B--2---:R-:W-:-:S05]  /*ec70*/  SEL R33, R76, R86, !P6 ;  /* 0x000000564c217207 */ /* 0x004fca0007000000 */
[----:B------:R-:W-:Y:S01]  /*ec80*/  IMAD R33, R33, UR34, RZ ;  /* 0x0000002221217c24 */ /* 0x000fe2000f8e02ff */
[----:B------:R-:W-:Y:S01]  /*ec90*/  PRMT R84, RZ, 0x7610, R84 ;  /* 0x00007610ff547816 */ /* 0x000fe20000000054 */
[----:B------:R-:W2:Y:S03]  /*eca0*/  LDCU UR34, c[0x0][0x3b0] ;  /* 0x00007600ff2277ac */ /* 0x000ea60008000800 */
[----:B------:R-:W-:-:S04]  /*ecb0*/  LEA R86, P4, R33, R92, 0x1 ;  /* 0x0000005c21567211 */ /* 0x000fc800078808ff */
[----:B------:R-:W-:Y:S01]  /*ecc0*/  LEA.HI.X.SX32 R88, R33, R93, 0x1, P4 ;  /* 0x0000005d21587211 */ /* 0x000fe200020f0eff */
[----:B------:R-:W-:Y:S02]  /*ecd0*/  IMAD.MOV.U32 R33, RZ, RZ, R32 ;  /* 0x000000ffff217224 */ /* 0x000fe400078e0020 */
[----:B------:R-:W-:Y:S01]  /*ece0*/  IMAD.MOV.U32 R32, RZ, RZ, R27 ;  /* 0x000000ffff207224 */ /* 0x000fe200078e001b */
[----:B---3--:R-:W-:Y:S02]  /*ecf0*/  SEL R64, R76, R77, !P6 ;  /* 0x0000004d4c407207 */ /* 0x008fe40007000000 */
[----:B------:R-:W-:Y:S01]  /*ed00*/  LEA R77, P4, R10, R92, 0x1 ;  /* 0x0000005c0a4d7211 */ /* 0x000fe200078808ff */
[----:B------:R-:W-:-:S04]  /*ed10*/  IMAD.HI.U32 R27, R0, R32, RZ ;  /* 0x00000020001b7227 */ /* 0x000fc800078e00ff */
[----:B------:R-:W-:Y:S01]  /*ed20*/  IMAD R64, R64, UR14, RZ ;  /* 0x0000000e40407c24 */ /* 0x000fe2000f8e02ff */
[----:B------:R-:W-:Y:S01]  /*ed30*/  LEA.HI.X.SX32 R79, R10, R93, 0x1, P4 ;  /* 0x0000005d0a4f7211 */ /* 0x000fe200020f0eff */
[----:B------:R-:W-:Y:S01]  /*ed40*/  IMAD.HI.U32 R10, R0, R33, RZ ;  /* 0x00000021000a7227 */ /* 0x000fe200078e00ff */
[----:B------:R-:W-:Y:S01]  /*ed50*/  IADD3 R27, PT, PT, -R27, RZ, RZ ;  /* 0x000000ff1b1b7210 */ /* 0x000fe20007ffe1ff */
[----:B------:R-:W-:Y:S01]  /*ed60*/  STL [R1+0xcbc], R86 ;  /* 0x000cbc5601007387 */ /* 0x000fe20000100800 */
[C---:B------:R-:W-:Y:S01]  /*ed70*/  LEA R66, P4, R64.reuse, R92, 0x1 ;  /* 0x0000005c40427211 */ /* 0x040fe200078808ff */
[----:B------:R-:W-:Y:S01]  /*ed80*/  IMAD.MOV R10, RZ, RZ, -R10 ;  /* 0x000000ffff0a7224 */ /* 0x000fe200078e0a0a */
[----:B------:R-:W-:Y:S01]  /*ed90*/  PRMT R87, RZ, 0x7610, R87 ;  /* 0x00007610ff577816 */ /* 0x000fe20000000057 */
[----:B------:R-:W-:Y:S01]  /*eda0*/  STL [R1+0xcb8], R88 ;  /* 0x000cb85801007387 */ /* 0x000fe20000100800 */
[----:B------:R-:W-:Y:S01]  /*edb0*/  LEA.HI.X.SX32 R67, R64, R93, 0x1, P4 ;  /* 0x0000005d40437211 */ /* 0x000fe200020f0eff */
[C---:B------:R-:W-:Y:S01]  /*edc0*/  IMAD R10, R2.reuse, R10, R33 ;  /* 0x0000000a020a7224 */ /* 0x040fe200078e0221 */
[C---:B------:R-:W-:Y:S01]  /*edd0*/  LEA R64, P4, R65.reuse, R92, 0x1 ;  /* 0x0000005c41407211 */ /* 0x040fe200078808ff */
[----:B------:R-:W-:Y:S01]  /*ede0*/  STL [R1+0xcc4], R77 ;  /* 0x000cc44d01007387 */ /* 0x000fe20000100800 */
[----:B------:R-:W-:Y:S01]  /*edf0*/  IMAD R27, R2, R27, R32 ;  /* 0x0000001b021b7224 */ /* 0x000fe200078e0220 */
[----:B------:R-:W-:Y:S01]  /*ee00*/  SEL R9, R76, R9, !P6 ;  /* 0x000000094c097207 */ /* 0x000fe20007000000 */
[----:B------:R-:W-:Y:S01]  /*ee10*/  @P0 IMAD.MOV.U32 R32, RZ, RZ, R28 ;  /* 0x000000ffff200224 */ /* 0x000fe200078e001c */
[----:B------:R-:W-:Y:S01]  /*ee20*/  STL [R1+0xcc0], R79 ;  /* 0x000cc04f01007387 */ /* 0x000fe20000100800 */
[----:B------:R-:W-:Y:S01]  /*ee30*/  @P0 IMAD.MOV.U32 R33, RZ, RZ, R11 ;  /* 0x000000ffff210224 */ /* 0x000fe200078e000b */
[----:B------:R-:W-:Y:S01]  /*ee40*/  LEA.HI.X.SX32 R65, R65, R93, 0x1, P4 ;  /* 0x0000005d41417211 */ /* 0x000fe200020f0eff */
[----:B------:R-:W3:Y:S01]  /*ee50*/  LDCU UR14, c[0x0][0x3b0] ;  /* 0x00007600ff0e77ac */ /* 0x000ee20008000800 */
[----:B------:R-:W-:Y:S01]  /*ee60*/  STL [R1+0xccc], R66 ;  /* 0x000ccc4201007387 */ /* 0x000fe20000100800 */
[----:B------:R-:W-:-:S03]  /*ee70*/  ISETP.GE.AND P4, PT, R40, RZ, PT ;  /* 0x000000ff2800720c */ /* 0x000fc60003f86270 */
[----:B------:R-:W-:Y:S04]  /*ee80*/  STL [R1+0xcc8], R67 ;  /* 0x000cc84301007387 */ /* 0x000fe80000100800 */
[----:B------:R-:W-:Y:S04]  /*ee90*/  STL [R1+0xcd4], R64 ;  /* 0x000cd44001007387 */ /* 0x000fe80000100800 */
[----:B------:R-:W2:Y:S04]  /*eea0*/  LDL.LU R40, [R1+0x169c] ;  /* 0x00169c0001287983 */ /* 0x000ea80000300800 */
[----:B------:R-:W4:Y:S04]  /*eeb0*/  LDL.LU R47, [R1+0x1698] ;  /* 0x00169800012f7983 */ /* 0x000f280000300800 */
[----:B------:R-:W2:Y:S04]  /*eec0*/  @P0 LDG.E.U16 R72, desc[UR20][R32.64] ;  /* 0x0000001420480981 */ /* 0x000ea8000c1e1500 */
[----:B------:R-:W-:Y:S04]  /*eed0*/  STL [R1+0xcd0], R65 ;  /* 0x000cd04101007387 */ /* 0x000fe80000100800 */
[----:B------:R-:W3:Y:S04]  /*eee0*/  LDL.LU R11, [R1+0x1694] ;  /* 0x00169400010b7983 */ /* 0x000ee80000300800 */
[----:B------:R-:W3:Y:S04]  /*eef0*/  LDL.LU R28, [R1+0x1690] ;  /* 0x00169000011c7983 */ /* 0x000ee80000300800 */
[----:B------:R-:W3:Y:S04]  /*ef00*/  LDL.LU.64 R32, [R1+0x1688] ;  /* 0x0016880001207983 */ /* 0x000ee80000300a00 */
[----:B----4-:R4:W-:Y:S04]  /*ef10*/  STS.U16 [R47+UR4+0x8f00], R73 ;  /* 0x008f00492f007988 */ /* 0x0109e80008000404 */
[----:B--2---:R2:W-:Y:S01]  /*ef20*/  STL [R1+0x844], R72 ;  /* 0x0008444801007387 */ /* 0x0045e20000100800 */
[----:B----4-:R-:W-:-:S03]  /*ef30*/  @P0 IMAD.MOV.U32 R73, RZ, RZ, R43 ;  /* 0x000000ffff490224 */ /* 0x010fc600078e002b */
[----:B------:R-:W4:Y:S01]  /*ef40*/  LDL.LU R43, [R1+0x1684] ;  /* 0x00168400012b7983 */ /* 0x000f220000300800 */
[----:B--2---:R-:W-:-:S03]  /*ef50*/  @P0 IMAD.MOV.U32 R72, RZ, RZ, R15 ;  /* 0x000000ffff480224 */ /* 0x004fc600078e000f */
[----:B------:R-:W2:Y:S04]  /*ef60*/  LDL.LU R15, [R1+0x1680] ;  /* 0x00168000010f7983 */ /* 0x000ea80000300800 */
[----:B------:R-:W2:Y:S04]  /*ef70*/  @P0 LDG.E.U16 R85, desc[UR20][R72.64] ;  /* 0x0000001448550981 */ /* 0x000ea8000c1e1500 */
[----:B------:R-:W2:Y:S04]  /*ef80*/  LDL.LU.64 R72, [R1+0x1678] ;  /* 0x0016780001487983 */ /* 0x000ea80000300a00 */
[----:B--2---:R-:W2:Y:S04]  /*ef90*/  @P0 LDG.E.U16 R84, desc[UR20][R72.64] ;  /* 0x0000001448540981 */ /* 0x004ea8000c1e1500 */
[----:B------:R-:W3:Y:S04]  /*efa0*/  LDL.LU.64 R72, [R1+0x1670] ;  /* 0x0016700001487983 */ /* 0x000ee80000300a00 */
[----:B--2---:R3:W-:Y:S04]  /*efb0*/  STL [R1+0x8c0], R84 ;  /* 0x0008c05401007387 */ /* 0x0047e80000100800 */
[----:B------:R2:W-:Y:S01]  /*efc0*/  STL [R1+0x874], R85 ;  /* 0x0008745501007387 */ /* 0x0005e20000100800 */
[----:B---3--:R-:W-:-:S02]  /*efd0*/  @P0 IMAD.MOV.U32 R84, RZ, RZ, R32 ;  /* 0x000000ffff540224 */ /* 0x008fc400078e0020 */
[----:B--2---:R-:W-:Y:S01]  /*efe0*/  @P0 IMAD.MOV.U32 R85, RZ, RZ, R46 ;  /* 0x000000ffff550224 */ /* 0x004fe200078e002e */
[----:B------:R-:W-:Y:S01]  /*eff0*/  PRMT R73, RZ, 0x7610, R73 ;  /* 0x00007610ff497816 */ /* 0x000fe20000000049 */
[----:B------:R-:W2:Y:S04]  /*f000*/  LDL.LU R46, [R1+0x166c] ;  /* 0x00166c00012e7983 */ /* 0x000ea80000300800 */
[----:B------:R3:W2:Y:S01]  /*f010*/  @P0 LDG.E.U16 R87, desc[UR20][R84.64] ;  /* 0x0000001454570981 */ /* 0x0006a2000c1e1500 */
[----:B------:R-:W-:-:S03]  /*f020*/  PRMT R15, RZ, 0x7610, R15 ;  /* 0x00007610ff0f7816 */ /* 0x000fc6000000000f */
[----:B------:R-:W4:Y:S01]  /*f030*/  LDL.LU R32, [R1+0x1668] ;  /* 0x0016680001207983 */ /* 0x000f220000300800 */
[----:B---3--:R-:W-:Y:S02]  /*f040*/  @P0 IMAD.MOV.U32 R84, RZ, RZ, R34 ;  /* 0x000000ffff540224 */ /* 0x008fe400078e0022 */
[----:B------:R-:W-:-:S05]  /*f050*/  @P0 IMAD.MOV.U32 R85, RZ, RZ, R49 ;  /* 0x000000ffff550224 */ /* 0x000fca00078e0031 */
[----:B------:R3:W4:Y:S02]  /*f060*/  @P0 LDG.E.U16 R73, desc[UR20][R84.64] ;  /* 0x0000001454490981 */ /* 0x000724000c1e1500 */
[----:B---3--:R-:W-:Y:S02]  /*f070*/  @P0 IMAD.MOV.U32 R84, RZ, RZ, R33 ;  /* 0x000000ffff540224 */ /* 0x008fe400078e0021 */
[----:B------:R-:W-:-:S05]  /*f080*/  @P0 IMAD.MOV.U32 R85, RZ, RZ, R39 ;  /* 0x000000ffff550224 */ /* 0x000fca00078e0027 */
[----:B------:R3:W4:Y:S04]  /*f090*/  @P0 LDG.E.U16 R15, desc[UR20][R84.64] ;  /* 0x00000014540f0981 */ /* 0x000728000c1e1500 */
[----:B--2---:R-:W-:Y:S04]  /*f0a0*/  STL [R1+0x12f0], R87 ;  /* 0x0012f05701007387 */ /* 0x004fe80000100800 */
[----:B------:R-:W-:Y:S04]  /*f0b0*/  STL [R1+0x146c], R87 ;  /* 0x00146c5701007387 */ /* 0x000fe80000100800 */
[----:B------:R-:W2:Y:S01]  /*f0c0*/  LDL.LU R49, [R1+0x1664] ;  /* 0x0016640001317983 */ /* 0x000ea20000300800 */
[----:B----4-:R-:W-:Y:S01]  /*f0d0*/  PRMT R32, RZ, 0x7610, R32 ;  /* 0x00007610ff207816 */ /* 0x010fe20000000020 */
[----:B---3--:R-:W-:-:S02]  /*f0e0*/  @P0 IMAD.MOV.U32 R84, RZ, RZ, R55 ;  /* 0x000000ffff540224 */ /* 0x008fc400078e0037 */
[----:B------:R-:W-:Y:S01]  /*f0f0*/  @P0 IMAD.MOV.U32 R85, RZ, RZ, R6 ;  /* 0x000000ffff550224 */ /* 0x000fe200078e0006 */
[----:B------:R-:W3:Y:S04]  /*f100*/  LDL.LU R34, [R1+0x1660] ;  /* 0x0016600001227983 */ /* 0x000ee80000300800 */
[----:B------:R-:W-:Y:S04]  /*f110*/  STL [R1+0x1300], R73 ;  /* 0x0013004901007387 */ /* 0x000fe80000100800 */
[----:B------:R-:W-:Y:S04]  /*f120*/  STL [R1+0x1474], R73 ;  /* 0x0014744901007387 */ /* 0x000fe80000100800 */
[----:B------:R-:W4:Y:S04]  /*f130*/  LDL.LU R39, [R1+0x165c] ;  /* 0x00165c0001277983 */ /* 0x000f280000300800 */
[----:B------:R0:W4:Y:S04]  /*f140*/  @P0 LDG.E.U16 R32, desc[UR20][R84.64] ;  /* 0x0000001454200981 */ /* 0x000128000c1e1500 */
[----:B------:R-:W4:Y:S04]  /*f150*/  LDL.LU R33, [R1+0x1658] ;  /* 0x0016580001217983 */ /* 0x000f280000300800 */
[----:B------:R-:W-:Y:S01]  /*f160*/  STL [R1+0x1304], R15 ;  /* 0x0013040f01007387 */ /* 0x000fe20000100800 */
[----:B0-----:R-:W-:Y:S01]  /*f170*/  @P0 MOV R84, R69 ;  /* 0x0000004500540202 */ /* 0x001fe20000000f00 */
[----:B------:R-:W-:-:S02]  /*f180*/  @P0 IMAD.MOV.U32 R85, RZ, RZ, R3 ;  /* 0x000000ffff550224 */ /* 0x000fc400078e0003 */
[----:B------:R-:W4:Y:S04]  /*f190*/  LDL.LU R6, [R1+0x1654] ;  /* 0x0016540001067983 */ /* 0x000f280000300800 */
[----:B------:R-:W4:Y:S04]  /*f1a0*/  LDL.LU R55, [R1+0x1650] ;  /* 0x0016500001377983 */ /* 0x000f280000300800 */
[----:B------:R-:W4:Y:S04]  /*f1b0*/  LDL.LU R3, [R1+0x164c] ;  /* 0x00164c0001037983 */ /* 0x000f280000300800 */
[----:B------:R-:W4:Y:S01]  /*f1c0*/  LDL.LU R69, [R1+0x1648] ;  /* 0x0016480001457983 */ /* 0x000f220000300800 */
[----:B--2---:R-:W-:-:S06]  /*f1d0*/  PRMT R49, RZ, 0x7610, R49 ;  /* 0x00007610ff317816 */ /* 0x004fcc0000000031 */
[----:B------:R-:W2:Y:S04]  /*f1e0*/  @P0 LDG.E.U16 R49, desc[UR20][R84.64] ;  /* 0x0000001454310981 */ /* 0x000ea8000c1e1500 */
[----:B------:R-:W2:Y:S01]  /*f1f0*/  LDL.LU.64 R84, [R1+0x1640] ;  /* 0x0016400001547983 */ /* 0x000ea20000300a00 */
[----:B---3--:R-:W-:-:S06]  /*f200*/  PRMT R34, RZ, 0x7610, R34 ;  /* 0x00007610ff227816 */ /* 0x008fcc0000000022 */
[----:B--2---:R-:W2:Y:S01]  /*f210*/  @P0 LDG.E.U16 R34, desc[UR20][R84.64] ;  /* 0x0000001454220981 */ /* 0x004ea2000c1e1500 */
[----:B----4-:R-:W-:-:S03]  /*f220*/  PRMT R33, RZ, 0x7610, R33 ;  /* 0x00007610ff217816 */ /* 0x010fc60000000021 */
[----:B------:R-:W-:Y:S04]  /*f230*/  STL [R1+0x1308], R49 ;  /* 0x0013083101007387 */ /* 0x000fe80000100800 */
[----:B------:R-:W3:Y:S04]  /*f240*/  @P0 LDG.E.U16 R33, desc[UR20][R62.64] ;  /* 0x000000143e210981 */ /* 0x000ee8000c1e1500 */
[----:B------:R-:W4:Y:S04]  /*f250*/  LDL.LU.64 R84, [R1+0x1638] ;  /* 0x0016380001547983 */ /* 0x000f280000300a00 */
[----:B--2---:R0:W-:Y:S04]  /*f260*/  STL [R1+0x834], R34 ;  /* 0x0008342201007387 */ /* 0x0041e80000100800 */
[----:B0-----:R-:W2:Y:S04]  /*f270*/  LDL.LU R34, [R1+0x1630] ;  /* 0x0016300001227983 */ /* 0x001ea80000300800 */
[----:B------:R-:W4:Y:S04]  /*f280*/  LDL.LU.64 R62, [R1+0x1628] ;  /* 0x00162800013e7983 */ /* 0x000f280000300a00 */
[----:B---3--:R0:W-:Y:S04]  /*f290*/  STL [R1+0x864], R33 ;  /* 0x0008642101007387 */ /* 0x0081e80000100800 */
[----:B0-----:R-:W3:Y:S01]  /*f2a0*/  LDL.LU R33, [R1+0x1620] ;  /* 0x0016200001217983 */ /* 0x001ee20000300800 */
[----:B--2---:R-:W-:-:S06]  /*f2b0*/  PRMT R34, RZ, 0x7610, R34 ;  /* 0x00007610ff227816 */ /* 0x004fcc0000000022 */
[----:B------:R-:W2:Y:S04]  /*f2c0*/  @P0 LDG.E.U16 R34, desc[UR20][R70.64] ;  /* 0x0000001446220981 */ /* 0x000ea8000c1e1500 */
[----:B------:R-:W3:Y:S01]  /*f2d0*/  LDL.LU.64 R70, [R1+0x1618] ;  /* 0x0016180001467983 */ /* 0x000ee20000300a00 */
[----:B----4-:R-:W-:-:S06]  /*f2e0*/  PRMT R84, RZ, 0x7610, R84 ;  /* 0x00007610ff547816 */ /* 0x010fcc0000000054 */
[----:B------:R-:W4:Y:S04]  /*f2f0*/  @P0 LDG.E.U16 R84, desc[UR20][R16.64] ;  /* 0x0000001410540981 */ /* 0x000f28000c1e1500 */
[----:B--2---:R0:W-:Y:S04]  /*f300*/  STL [R1+0x8a0], R34 ;  /* 0x0008a02201007387 */ /* 0x0041e80000100800 */
[----:B0-----:R-:W2:Y:S01]  /*f310*/  LDL.LU R34, [R1+0x1610] ;  /* 0x0016100001227983 */ /* 0x001ea20000300800 */
[----:B---3--:R-:W-:-:S03]  /*f320*/  PRMT R70, RZ, 0x7610, R70 ;  /* 0x00007610ff467816 */ /* 0x008fc60000000046 */
[----:B------:R-:W3:Y:S04]  /*f330*/  LDL.LU.64 R16, [R1+0x1608] ;  /* 0x0016080001107983 */ /* 0x000ee80000300a00 */
[----:B------:R-:W2:Y:S04]  /*f340*/  @P0 LDG.E.U16 R70, desc[UR20][R58.64] ;  /* 0x000000143a460981 */ /* 0x000ea8000c1e1500 */
[----:B----4-:R-:W-:Y:S04]  /*f350*/  STL [R1+0x130c], R84 ;  /* 0x00130c5401007387 */ /* 0x010fe80000100800 */
[----:B------:R0:W-:Y:S04]  /*f360*/  STL [R1+0x1478], R84 ;  /* 0x0014785401007387 */ /* 0x0001e80000100800 */
[----:B------:R-:W4:Y:S01]  /*f370*/  LDL.LU.64 R58, [R1+0x1600] ;  /* 0x00160000013a7983 */ /* 0x000f220000300a00 */
[----:B---3--:R-:W-:-:S03]  /*f380*/  PRMT R16, RZ, 0x7610, R16 ;  /* 0x00007610ff107816 */ /* 0x008fc60000000010 */
[----:B--2---:R-:W-:Y:S04]  /*f390*/  STL [R1+0x1310], R70 ;  /* 0x0013104601007387 */ /* 0x004fe80000100800 */
[----:B------:R2:W3:Y:S04]  /*f3a0*/  @P0 LDG.E.U16 R16, desc[UR20][R50.64] ;  /* 0x0000001432100981 */ /* 0x0004e8000c1e1500 */
[----:B------:R-:W2:Y:S01]  /*f3b0*/  LDL.LU.64 R50, [R1+0x15f8] ;  /* 0x0015f80001327983 */ /* 0x000ea20000300a00 */
[----:B------:R-:W-:Y:S02]  /*f3c0*/  PRMT R33, RZ, 0x7610, R33 ;  /* 0x00007610ff217816 */ /* 0x000fe40000000021 */
[----:B------:R-:W-:-:S04]  /*f3d0*/  PRMT R85, RZ, 0x7610, R85 ;  /* 0x00007610ff557816 */ /* 0x000fc80000000055 */
[----:B------:R-:W3:Y:S01]  /*f3e0*/  @P0 LDG.E.U16 R33, desc[UR20][R82.64] ;  /* 0x0000001452210981 */ /* 0x000ee2000c1e1500 */
[----:B0-----:R-:W-:-:S03]  /*f3f0*/  PRMT R84, RZ, 0x7610, R84 ;  /* 0x00007610ff547816 */ /* 0x001fc60000000054 */
[----:B------:R-:W3:Y:S04]  /*f400*/  @P0 LDG.E.U16 R85, desc[UR20][R22.64] ;  /* 0x0000001416550981 */ /* 0x000ee8000c1e1500 */
[----:B------:R-:W4:Y:S01]  /*f410*/  @P0 LDG.E.U16 R84, desc[UR20][R44.64] ;  /* 0x000000142c540981 */ /* 0x000f22000c1e1500 */
[----:B--2---:R-:W-:Y:S02]  /*f420*/  PRMT R50, RZ, 0x7610, R50 ;  /* 0x00007610ff327816 */ /* 0x004fe40000000032 */
[----:B------:R-:W-:-:S04]  /*f430*/  PRMT R51, RZ, 0x7610, R51 ;  /* 0x00007610ff337816 */ /* 0x000fc80000000033 */
[----:B------:R-:W2:Y:S04]  /*f440*/  @P0 LDG.E.U16 R50, desc[UR20][R80.64] ;  /* 0x0000001450320981 */ /* 0x000ea8000c1e1500 */
[----:B------:R-:W4:Y:S01]  /*f450*/  @P0 LDG.E.U16 R51, desc[UR20][R56.64] ;  /* 0x0000001438330981 */ /* 0x000f22000c1e1500 */
[----:B------:R-:W-:-:S03]  /*f460*/  PRMT R87, RZ, 0x7610, R87 ;  /* 0x00007610ff577816 */ /* 0x000fc60000000057 */
[----:B---3--:R-:W-:Y:S04]  /*f470*/  STL [R1+0x1314], R16 ;  /* 0x0013141001007387 */ /* 0x008fe80000100800 */
[----:B------:R-:W3:Y:S04]  /*f480*/  LDL.LU.64 R82, [R1+0x15f0] ;  /* 0x0015f00001527983 */ /* 0x000ee80000300a00 */
[----:B------:R-:W-:Y:S04]  /*f490*/  STL.64 [R1+0x12f8], R32 ;  /* 0x0012f82001007387 */ /* 0x000fe80000100a00 */
[----:B------:R-:W3:Y:S04]  /*f4a0*/  LDL.LU.64 R80, [R1+0x15e8] ;  /* 0x0015e80001507983 */ /* 0x000ee80000300a00 */
[----:B------:R-:W3:Y:S01]  /*f4b0*/  @P0 LDG.E.U16 R87, desc[UR20][R74.64] ;  /* 0x000000144a570981 */ /* 0x000ee2000c1e1500 */
[----:B------:R-:W-:-:S03]  /*f4c0*/  PRMT R71, RZ, 0x7610, R71 ;  /* 0x00007610ff477816 */ /* 0x000fc60000000047 */
[----:B--2---:R-:W-:Y:S04]  /*f4d0*/  STL [R1+0x1318], R50 ;  /* 0x0013183201007387 */ /* 0x004fe80000100800 */
[----:B------:R-:W-:Y:S04]  /*f4e0*/  STL [R1+0x1480], R50 ;  /* 0x0014803201007387 */ /* 0x000fe80000100800 */
[----:B------:R-:W2:Y:S04]  /*f4f0*/  LDL.LU.64 R56, [R1+0x15e0] ;  /* 0x0015e00001387983 */ /* 0x000ea80000300a00 */
[----:B----4-:R0:W-:Y:S04]  /*f500*/  STL [R1+0x818], R51 ;  /* 0x0008183301007387 */ /* 0x0101e80000100800 */
[----:B0-----:R-:W4:Y:S04]  /*f510*/  LDL.LU R51, [R1+0x15d8] ;  /* 0x0015d80001337983 */ /* 0x001f280000300800 */
[----:B------:R-:W2:Y:S04]  /*f520*/  LDL.LU.64 R74, [R1+0x15d0] ;  /* 0x0015d000014a7983 */ /* 0x000ea80000300a00 */
[----:B------:R-:W2:Y:S04]  /*f530*/  LDL.LU.64 R44, [R1+0x15c8] ;  /* 0x0015c800012c7983 */ /* 0x000ea80000300a00 */
[----:B------:R-:W2:Y:S04]  /*f540*/  LDL.LU.64 R22, [R1+0x15c0] ;  /* 0x0015c00001167983 */ /* 0x000ea80000300a00 */
[----:B------:R0:W-:Y:S04]  /*f550*/  STL [R1+0x1320], R85 ;  /* 0x0013205501007387 */ /* 0x0001e80000100800 */
[----:B------:R1:W-:Y:S01]  /*f560*/  STL [R1+0x880], R84 ;  /* 0x0008805401007387 */ /* 0x0003e20000100800 */
[----:B0-----:R-:W-:Y:S01]  /*f570*/  @P0 IMAD.MOV.U32 R85, RZ, RZ, R68 ;  /* 0x000000ffff550224 */ /* 0x001fe200078e0044 */
[----:B------:R-:W-:-:S02]  /*f580*/  PRMT R17, RZ, 0x7610, R17 ;  /* 0x00007610ff117816 */ /* 0x000fc40000000011 */
[----:B------:R-:W2:Y:S01]  /*f590*/  LDL.LU R68, [R1+0x15bc] ;  /* 0x0015bc0001447983 */ /* 0x000ea20000300800 */
[----:B-1----:R-:W-:Y:S01]  /*f5a0*/  @P0 IMAD.MOV.U32 R84, RZ, RZ, R5 ;  /* 0x000000ffff540224 */ /* 0x002fe200078e0005 */
[----:B------:R-:W-:Y:S02]  /*f5b0*/  PRMT R34, RZ, 0x7610, R34 ;  /* 0x00007610ff227816 */ /* 0x000fe40000000022 */
[----:B------:R-:W2:Y:S04]  /*f5c0*/  LDL.LU R5, [R1+0x15b8] ;  /* 0x0015b80001057983 */ /* 0x000ea80000300800 */
[----:B------:R0:W2:Y:S02]  /*f5d0*/  @P0 LDG.E.U16 R71, desc[UR20][R84.64] ;  /* 0x0000001454470981 */ /* 0x0000a4000c1e1500 */
[----:B0-----:R-:W-:-:S02]  /*f5e0*/  @P0 IMAD.MOV.U32 R84, RZ, RZ, R14 ;  /* 0x000000ffff540224 */ /* 0x001fc400078e000e */
[----:B------:R-:W-:-:S05]  /*f5f0*/  @P0 IMAD.MOV.U32 R85, RZ, RZ, R38 ;  /* 0x000000ffff550224 */ /* 0x000fca00078e0026 */
[----:B------:R0:W3:Y:S02]  /*f600*/  @P0 LDG.E.U16 R17, desc[UR20][R84.64] ;  /* 0x0000001454110981 */ /* 0x0000e4000c1e1500 */
[----:B0-----:R-:W-:Y:S02]  /*f610*/  @P0 IMAD.MOV.U32 R84, RZ, RZ, R4 ;  /* 0x000000ffff540224 */ /* 0x001fe400078e0004 */
[----:B------:R-:W-:-:S05]  /*f620*/  @P0 IMAD.MOV.U32 R85, RZ, RZ, R21 ;  /* 0x000000ffff550224 */ /* 0x000fca00078e0015 */
[----:B------:R0:W3:Y:S01]  /*f630*/  @P0 LDG.E.U16 R34, desc[UR20][R84.64] ;  /* 0x0000001454220981 */ /* 0x0000e2000c1e1500 */
[----:B------:R-:W-:Y:S01]  /*f640*/  PRMT R73, RZ, 0x7610, R73 ;  /* 0x00007610ff497816 */ /* 0x000fe20000000049 */
[----:B0-----:R-:W-:Y:S02]  /*f650*/  @P0 IMAD.MOV.U32 R84, RZ, RZ, R41 ;  /* 0x000000ffff540224 */ /* 0x001fe400078e0029 */
[----:B------:R-:W-:Y:S01]  /*f660*/  @P0 IMAD.MOV.U32 R85, RZ, RZ, R12 ;  /* 0x000000ffff550224 */ /* 0x000fe200078e000c */
[----:B------:R-:W-:Y:S02]  /*f670*/  PRMT R70, RZ, 0x7610, R70 ;  /* 0x00007610ff467816 */ /* 0x000fe40000000046 */
[----:B----4-:R-:W-:-:S06]  /*f680*/  PRMT R51, RZ, 0x7610, R51 ;  /* 0x00007610ff337816 */ /* 0x010fcc0000000033 */
[----:B------:R0:W4:Y:S02]  /*f690*/  @P0 LDG.E.U16 R51, desc[UR20][R84.64] ;  /* 0x0000001454330981 */ /* 0x000124000c1e1500 */
[----:B0-----:R-:W-:Y:S02]  /*f6a0*/  @P0 IMAD.MOV.U32 R84, RZ, RZ, R13 ;  /* 0x000000ffff540224 */ /* 0x001fe400078e000d */
[----:B------:R-:W-:-:S05]  /*f6b0*/  @P0 IMAD.MOV.U32 R85, RZ, RZ, R48 ;  /* 0x000000ffff550224 */ /* 0x000fca00078e0030 */
[----:B------:R0:W4:Y:S02]  /*f6c0*/  @P0 LDG.E.U16 R73, desc[UR20][R84.64] ;  /* 0x0000001454490981 */ /* 0x000124000c1e1500 */
[----:B0-----:R-:W-:Y:S01]  /*f6d0*/  @P0 IMAD.MOV.U32 R84, RZ, RZ, R18 ;  /* 0x000000ffff540224 */ /* 0x001fe200078e0012 */
[----:B------:R-:W-:Y:S01]  /*f6e0*/  @P0 MOV R85, R54 ;  /* 0x0000003600550202 */ /* 0x000fe20000000f00 */
[----:B--2---:R0:W-:Y:S04]  /*f6f0*/  STL [R1+0x1328], R71 ;  /* 0x0013284701007387 */ /* 0x0041e80000100800 */
[----:B------:R-:W2:Y:S04]  /*f700*/  LDL.LU R38, [R1+0x15b4] ;  /* 0x0015b40001267983 */ /* 0x000ea80000300800 */
[----:B------:R-:W2:Y:S01]  /*f710*/  LDL.LU R14, [R1+0x15b0] ;  /* 0x0015b000010e7983 */ /* 0x000ea20000300800 */
[----:B0-----:R-:W-:-:S06]  /*f720*/  PRMT R71, RZ, 0x7610, R71 ;  /* 0x00007610ff477816 */ /* 0x001fcc0000000047 */
[----:B------:R0:W2:Y:S02]  /*f730*/  @P0 LDG.E.U16 R71, desc[UR20][R84.64] ;  /* 0x0000001454470981 */ /* 0x0000a4000c1e1500 */
[----:B0-----:R-:W-:Y:S02]  /*f740*/  @P0 IMAD.MOV.U32 R84, RZ, RZ, R35 ;  /* 0x000000ffff540224 */ /* 0x001fe400078e0023 */
[----:B------:R-:W-:-:S05]  /*f750*/  @P0 IMAD.MOV.U32 R85, RZ, RZ, R37 ;  /* 0x000000ffff550224 */ /* 0x000fca00078e0025 */
[----:B------:R-:W2:Y:S04]  /*f760*/  @P0 LDG.E.U16 R70, desc[UR20][R84.64] ;  /* 0x0000001454460981 */ /* 0x000ea8000c1e1500 */
[----:B---3--:R-:W-:Y:S04]  /*f770*/  STL [R1+0x132c], R17 ;  /* 0x00132c1101007387 */ /* 0x008fe80000100800 */
[----:B------:R-:W3:Y:S04]  /*f780*/  LDL.LU R21, [R1+0x15ac] ;  /* 0x0015ac0001157983 */ /* 0x000ee80000300800 */
[----:B------:R-:W3:Y:S04]  /*f790*/  LDL.LU R4, [R1+0x15a8] ;  /* 0x0015a80001047983 */ /* 0x000ee80000300800 */
[----:B------:R-:W-:Y:S04]  /*f7a0*/  STL [R1+0x1334], R34 ;  /* 0x0013342201007387 */ /* 0x000fe80000100800 */
[----:B------:R-:W3:Y:S04]  /*f7b0*/  LDL.LU R12, [R1+0x15a4] ;  /* 0x0015a400010c7983 */ /* 0x000ee80000300800 */
[----:B------:R-:W-:Y:S04]  /*f7c0*/  STL [R1+0x854], R87 ;  /* 0x0008545701007387 */ /* 0x000fe80000100800 */
[----:B------:R-:W3:Y:S04]  /*f7d0*/  LDL.LU R41, [R1+0x15a0] ;  /* 0x0015a00001297983 */ /* 0x000ee80000300800 */
[----:B----4-:R-:W-:Y:S04]  /*f7e0*/  STL [R1+0x1338], R51 ;  /* 0x0013383301007387 */ /* 0x010fe80000100800 */
[----:B------:R-:W4:Y:S04]  /*f7f0*/  LDL.LU R48, [R1+0x159c] ;  /* 0x00159c0001307983 */ /* 0x000f280000300800 */
[----:B------:R-:W3:Y:S04]  /*f800*/  LDL.LU R13, [R1+0x1598] ;  /* 0x00159800010d7983 */ /* 0x000ee80000300800 */
[----:B------:R-:W3:Y:S04]  /*f810*/  LDL.LU R54, [R1+0x1594] ;  /* 0x0015940001367983 */ /* 0x000ee80000300800 */
[----:B------:R-:W3:Y:S04]  /*f820*/  LDL.LU R18, [R1+0x1590] ;  /* 0x0015900001127983 */ /* 0x000ee80000300800 */
[----:B------:R-:W4:Y:S04]  /*f830*/  LDL.LU R37, [R1+0x158c] ;  /* 0x00158c0001257983 */ /* 0x000f280000300800 */
[----:B------:R-:W4:Y:S04]  /*f840*/  LDL.LU R35, [R1+0x1588] ;  /* 0x0015880001237983 */ /* 0x000f280000300800 */
[----:B--2---:R0:W-:Y:S04]  /*f850*/  STL [R1+0x878], R70 ;  /* 0x0008784601007387 */ /* 0x0041e80000100800 */
[----:B------:R1:W-:Y:S01]  /*f860*/  STL [R1+0x850], R71 ;  /* 0x0008504701007387 */ /* 0x0003e20000100800 */
[----:B0-----:R-:W-:-:S02]  /*f870*/  @P0 IMAD.MOV.U32 R70, RZ, RZ, R52 ;  /* 0x000000ffff460224 */ /* 0x001fc400078e0034 */
[----:B-1----:R-:W-:Y:S02]  /*f880*/  @P0 IMAD.MOV.U32 R71, RZ, RZ, R20 ;  /* 0x000000ffff470224 */ /* 0x002fe400078e0014 */
[----:B------:R-:W2:Y:S04]  /*f890*/  LDL.LU R20, [R1+0x1584] ;  /* 0x0015840001147983 */ /* 0x000ea80000300800 */
[----:B------:R-:W2:Y:S01]  /*f8a0*/  LDL.LU R52, [R1+0x1580] ;  /* 0x0015800001347983 */ /* 0x000ea20000300800 */
[----:B------:R-:W-:Y:S02]  /*f8b0*/  PRMT R62, RZ, 0x7610, R62 ;  /* 0x00007610ff3e7816 */ /* 0x000fe4000000003e */
[----:B------:R-:W-:-:S04]  /*f8c0*/  PRMT R68, RZ, 0x7610, R68 ;  /* 0x00007610ff447816 */ /* 0x000fc80000000044 */
[----:B------:R0:W2:Y:S02]  /*f8d0*/  @P0 LDG.E.U16 R62, desc[UR20][R70.64] ;  /* 0x00000014463e0981 */ /* 0x0000a4000c1e1500 */
[----:B0-----:R-:W-:Y:S02]  /*f8e0*/  @P0 IMAD.MOV.U32 R70, RZ, RZ, R31 ;  /* 0x000000ffff460224 */ /* 0x001fe400078e001f */
[----:B------:R-:W-:-:S05]  /*f8f0*/  @P0 IMAD.MOV.U32 R71, RZ, RZ, R30 ;  /* 0x000000ffff470224 */ /* 0x000fca00078e001e */
[----:B------:R0:W2:Y:S02]  /*f900*/  @P0 LDG.E.U16 R68, desc[UR20][R70.64] ;  /* 0x0000001446440981 */ /* 0x0000a4000c1e1500 */
[----:B0-----:R-:W-:Y:S02]  /*f910*/  @P0 IMAD.MOV.U32 R70, RZ, RZ, R8 ;  /* 0x000000ffff460224 */ /* 0x001fe400078e0008 */
[----:B------:R-:W-:Y:S01]  /*f920*/  @P0 IMAD.MOV.U32 R71, RZ, RZ, R29 ;  /* 0x000000ffff470224 */ /* 0x000fe200078e001d */
[----:B------:R-:W-:Y:S02]  /*f930*/  PRMT R50, RZ, 0x7610, R50 ;  /* 0x00007610ff327816 */ /* 0x000fe40000000032 */
[----:B------:R-:W-:Y:S02]  /*f940*/  PRMT R33, RZ, 0x7610, R33 ;  /* 0x00007610ff217816 */ /* 0x000fe40000000021 */
[----:B------:R-:W-:Y:S02]  /*f950*/  PRMT R32, RZ, 0x7610, R32 ;  /* 0x00007610ff207816 */ /* 0x000fe40000000020 */
[----:B---3--:R-:W-:-:S06]  /*f960*/  PRMT R18, RZ, 0x7610, R18 ;  /* 0x00007610ff127816 */ /* 0x008fcc0000000012 */
[----:B------:R0:W3:Y:S01]  /*f970*/  @P0 LDG.E.U16 R18, desc[UR20][R70.64] ;  /* 0x0000001446120981 */ /* 0x0000e2000c1e1500 */
[----:B----4-:R-:W-:Y:S01]  /*f980*/  PRMT R35, RZ, 0x7610, R35 ;  /* 0x00007610ff237816 */ /* 0x010fe20000000023 */
[----:B0-----:R-:W-:Y:S02]  /*f990*/  @P0 IMAD.MOV.U32 R70, RZ, RZ, R24 ;  /* 0x000000ffff460224 */ /* 0x001fe400078e0018 */
[----:B------:R-:W-:-:S05]  /*f9a0*/  @P0 IMAD.MOV.U32 R71, RZ, RZ, R25 ;  /* 0x000000ffff470224 */ /* 0x000fca00078e0019 */
[----:B------:R0:W4:Y:S02]  /*f9b0*/  @P0 LDG.E.U16 R35, desc[UR20][R70.64] ;  /* 0x0000001446230981 */ /* 0x000124000c1e1500 */
[----:B0-----:R-:W-:Y:S02]  /*f9c0*/  @P0 IMAD.MOV.U32 R70, RZ, RZ, R42 ;  /* 0x000000ffff460224 */ /* 0x001fe400078e002a */
[----:B------:R-:W-:Y:S01]  /*f9d0*/  @P0 IMAD.MOV.U32 R71, RZ, RZ, R53 ;  /* 0x000000ffff470224 */ /* 0x000fe200078e0035 */
[----:B--2---:R-:W-:-:S06]  /*f9e0*/  PRMT R52, RZ, 0x7610, R52 ;  /* 0x00007610ff347816 */ /* 0x004fcc0000000034 */
[----:B------:R0:W2:Y:S02]  /*f9f0*/  @P0 LDG.E.U16 R52, desc[UR20][R70.64] ;  /* 0x0000001446340981 */ /* 0x0000a4000c1e1500 */
[----:B0-----:R-:W-:Y:S01]  /*fa00*/  @P0 MOV R70, R19 ;  /* 0x0000001300460202 */ /* 0x001fe20000000f00 */
[----:B------:R-:W-:-:S05]  /*fa10*/  @P0 IMAD.MOV.U32 R71, RZ, RZ, R7 ;  /* 0x000000ffff470224 */ /* 0x000fca00078e0007 */
[----:B------:R0:W2:Y:S02]  /*fa20*/  @P0 LDG.E.U16 R50, desc[UR20][R70.64] ;  /* 0x0000001446320981 */ /* 0x0000a4000c1e1500 */
[----:B0-----:R-:W-:Y:S02]  /*fa30*/  @P0 IMAD.MOV.U32 R70, RZ, RZ, R91 ;  /* 0x000000ffff460224 */ /* 0x001fe400078e005b */
[----:B------:R-:W-:-:S05]  /*fa40*/  @P0 IMAD.MOV.U32 R71, RZ, RZ, R36 ;  /* 0x000000ffff470224 */ /* 0x000fca00078e0024 */
[----:B------:R0:W2:Y:S02]  /*fa50*/  @P0 LDG.E.U16 R33, desc[UR20][R70.64] ;  /* 0x0000001446210981 */ /* 0x0000a4000c1e1500 */
[----:B0-----:R-:W-:Y:S02]  /*fa60*/  @P0 IMAD.MOV.U32 R70, RZ, RZ, R89 ;  /* 0x000000ffff460224 */ /* 0x001fe400078e0059 */
[----:B------:R-:W-:-:S05]  /*fa70*/  @P0 IMAD.MOV.U32 R71, RZ, RZ, R90 ;  /* 0x000000ffff470224 */ /* 0x000fca00078e005a */
[----:B------:R-:W2:Y:S04]  /*fa80*/  @P0 LDG.E.U16 R32, desc[UR20][R70.64] ;  /* 0x0000001446200981 */ /* 0x000ea8000c1e1500 */
[----:B------:R-:W-:Y:S04]  /*fa90*/  STL [R1+0x1340], R62 ;  /* 0x0013403e01007387 */ /* 0x000fe80000100800 */
[----:B------:R-:W2:Y:S04]  /*faa0*/  LDL.LU R30, [R1+0x157c] ;  /* 0x00157c00011e7983 */ /* 0x000ea80000300800 */
[----:B------:R-:W2:Y:S04]  /*fab0*/  LDL.LU R31, [R1+0x1578] ;  /* 0x00157800011f7983 */ /* 0x000ea80000300800 */
[----:B------:R-:W-:Y:S04]  /*fac0*/  STL [R1+0x1344], R68 ;  /* 0x0013444401007387 */ /* 0x000fe80000100800 */
[----:B------:R-:W2:Y:S04]  /*fad0*/  LDL.LU R29, [R1+0x1574] ;  /* 0x00157400011d7983 */ /* 0x000ea80000300800 */
[----:B------:R-:W2:Y:S01]  /*fae0*/  LDL.LU R8, [R1+0x1570] ;  /* 0x0015700001087983 */ /* 0x000ea20000300800 */
[----:B------:R-:W-:-:S03]  /*faf0*/  PRMT R63, RZ, 0x7610, R63 ;  /* 0x00007610ff3f7816 */ /* 0x000fc6000000003f */
[----:B---3--:R-:W-:Y:S04]  /*fb00*/  STL [R1+0x134c], R18 ;  /* 0x00134c1201007387 */ /* 0x008fe80000100800 */
[----:B------:R-:W-:Y:S04]  /*fb10*/  STL [R1+0x80c], R73 ;  /* 0x00080c4901007387 */ /* 0x000fe80000100800 */
[----:B------:R-:W3:Y:S04]  /*fb20*/  LDL.LU R25, [R1+0x156c] ;  /* 0x00156c0001197983 */ /* 0x000ee80000300800 */
[----:B------:R-:W3:Y:S04]  /*fb30*/  LDL.LU R24, [R1+0x1568] ;  /* 0x0015680001187983 */ /* 0x000ee80000300800 */
[----:B----4-:R-:W-:Y:S04]  /*fb40*/  STL [R1+0x1350], R35 ;  /* 0x0013502301007387 */ /* 0x010fe80000100800 */
[----:B------:R-:W4:Y:S04]  /*fb50*/  LDL.LU R53, [R1+0x1564] ;  /* 0x0015640001357983 */ /* 0x000f280000300800 */
[----:B------:R-:W3:Y:S04]  /*fb60*/  LDL.LU R42, [R1+0x1560] ;  /* 0x00156000012a7983 */ /* 0x000ee80000300800 */
[----:B--2---:R-:W-:Y:S04]  /*fb70*/  STL [R1+0x1358], R52 ;  /* 0x0013583401007387 */ /* 0x004fe80000100800 */
[----:B------:R-:W2:Y:S04]  /*fb80*/  LDL.LU R7, [R1+0x155c] ;  /* 0x00155c0001077983 */ /* 0x000ea80000300800 */
[----:B------:R-:W2:Y:S04]  /*fb90*/  LDL.LU R19, [R1+0x1558] ;  /* 0x0015580001137983 */ /* 0x000ea80000300800 */
[----:B------:R-:W3:Y:S04]  /*fba0*/  LDL.LU R36, [R1+0x1554] ;  /* 0x0015540001247983 */ /* 0x000ee80000300800 */
[----:B------:R0:W-:Y:S04]  /*fbb0*/  STL [R1+0x870], R32 ;  /* 0x0008702001007387 */ /* 0x0001e80000100800 */
[----:B------:R1:W-:Y:S01]  /*fbc0*/  STL [R1+0x840], R33 ;  /* 0x0008402101007387 */ /* 0x0003e20000100800 */
[----:B0-----:R-:W-:-:S02]  /*fbd0*/  @P0 IMAD.MOV.U32 R32, RZ, RZ, R86 ;  /* 0x000000ffff200224 */ /* 0x001fc400078e0056 */
[----:B-1----:R-:W-:-:S05]  /*fbe0*/  @P0 IMAD.MOV.U32 R33, RZ, RZ, R88 ;  /* 0x000000ffff210224 */ /* 0x002fca00078e0058 */
[----:B------:R0:W4:Y:S01]  /*fbf0*/  @P0 LDG.E.U16 R63, desc[UR20][R32.64] ;  /* 0x00000014203f0981 */ /* 0x000122000c1e1500 */
[----:B------:R-:W-:Y:S01]  /*fc00*/  PRMT R69, RZ, 0x7610, R69 ;  /* 0x00007610ff457816 */ /* 0x000fe20000000045 */
[----:B------:R-:W-:Y:S02]  /*fc10*/  @P0 IMAD.MOV.U32 R62, RZ, RZ, R64 ;  /* 0x000000ffff3e0224 */ /* 0x000fe400078e0040 */
[----:B0-----:R-:W-:Y:S02]  /*fc20*/  @P0 IMAD.MOV.U32 R32, RZ, RZ, R77 ;  /* 0x000000ffff200224 */ /* 0x001fe400078e004d */
[----:B------:R-:W-:-:S05]  /*fc30*/  @P0 IMAD.MOV.U32 R33, RZ, RZ, R79 ;  /* 0x000000ffff210224 */ /* 0x000fca00078e004f */
[----:B------:R0:W4:Y:S02]  /*fc40*/  @P0 LDG.E.U16 R69, desc[UR20][R32.64] ;  /* 0x0000001420450981 */ /* 0x000124000c1e1500 */
[----:B0-----:R-:W-:Y:S02]  /*fc50*/  @P0 IMAD.MOV.U32 R32, RZ, RZ, R66 ;  /* 0x000000ffff200224 */ /* 0x001fe400078e0042 */
[----:B------:R-:W-:Y:S01]  /*fc60*/  @P0 IMAD.MOV.U32 R33, RZ, RZ, R67 ;  /* 0x000000ffff210224 */ /* 0x000fe200078e0043 */
[----:B--2---:R-:W-:Y:S02]  /*fc70*/  PRMT R19, RZ, 0x7610, R19 ;  /* 0x00007610ff137816 */ /* 0x004fe40000000013 */
[----:B---3--:R-:W-:-:S04]  /*fc80*/  PRMT R36, RZ, 0x7610, R36 ;  /* 0x00007610ff247816 */ /* 0x008fc80000000024 */
[----:B------:R0:W2:Y:S04]  /*fc90*/  @P0 LDG.E.U16 R19, desc[UR20][R32.64] ;  /* 0x0000001420130981 */ /* 0x0000a8000c1e1500 */
[----:B----4-:R1:W-:Y:S02]  /*fca0*/  STL [R1+0x1360], R63 ;  /* 0x0013603f01007387 */ /* 0x0103e40000100800 */
[----:B-1----:R-:W-:-:S05]  /*fcb0*/  @P0 MOV R63, R65 ;  /* 0x00000041003f0202 */ /* 0x002fca0000000f00 */
[----:B------:R-:W3:Y:S01]  /*fcc0*/  @P0 LDG.E.U16 R36, desc[UR20][R62.64] ;  /* 0x000000143e240981 */ /* 0x000ee2000c1e1500 */
[----:B0-----:R-:W-:-:S03]  /*fcd0*/  SEL R32, R76, R42, !P6 ;  /* 0x0000002a4c207207 */ /* 0x001fc60007000000 */
[----:B------:R-:W-:Y:S01]  /*fce0*/  STL [R1+0x1368], R69 ;  /* 0x0013684501007387 */ /* 0x000fe20000100800 */
[----:B------:R-:W-:-:S03]  /*fcf0*/  SEL R33, R76, R53, !P6 ;  /* 0x000000354c217207 */ /* 0x000fc60007000000 */
[----:B--2---:R-:W-:Y:S04]  /*fd00*/  STL [R1+0x1370], R19 ;  /* 0x0013701301007387 */ /* 0x004fe80000100800 */
[----:B------:R-:W2:Y:S04]  /*fd10*/  LDL.LU R42, [R1+0x1550] ;  /* 0x00155000012a7983 */ /* 0x000ea80000300800 */
[----:B---3--:R-:W-:Y:S04]  /*fd20*/  STL [R1+0x1378], R36 ;  /* 0x0013782401007387 */ /* 0x008fe80000100800 */
[----:B------:R0:W-:Y:S04]  /*fd30*/  STL [R1+0x800], R50 ;  /* 0x0008003201007387 */ /* 0x0001e80000100800 */
[----:B------:R-:W3:Y:S01]  /*fd40*/  LDL.LU R53, [R1+0x154c] ;  /* 0x00154c0001357983 */ /* 0x000ee20000300800 */
[----:B------:R-:W-:-:S02]  /*fd50*/  IMAD R32, R32, UR7, RZ ;  /* 0x0000000720207c24 */ /* 0x000fc4000f8e02ff */
[----:B------:R-:W-:Y:S02]  /*fd60*/  @!P3 IMAD.MOV R58, RZ, RZ, -R58 ;  /* 0x000000ffff3ab224 */ /* 0x000fe400078e0a3a */
[----:B------:R-:W-:Y:S01]  /*fd70*/  IMAD R62, R33, UR9, RZ ;  /* 0x00000009213e7c24 */ /* 0x000fe2000f8e02ff */
[C---:B------:R-:W-:Y:S01]  /*fd80*/  LEA R33, P3, R32.reuse, R92, 0x1 ;  /* 0x0000005c20217211 */ /* 0x040fe200078608ff */
[----:B------:R-:W1:Y:S03]  /*fd90*/  LDCU UR7, c[0x0][0x3b0] ;  /* 0x00007600ff0777ac */ /* 0x000e660008000800 */
[----:B------:R-:W-:Y:S01]  /*fda0*/  LEA.HI.X.SX32 R52, R32, R93, 0x1, P3 ;  /* 0x0000005d20347211 */ /* 0x000fe200018f0eff */
[----:B------:R-:W-:Y:S01]  /*fdb0*/  @P0 IMAD.MOV.U32 R66, RZ, RZ, R33 ;  /* 0x000000ffff420224 */ /* 0x000fe200078e0021 */
[----:B0-----:R-:W-:Y:S01]  /*fdc0*/  SEL R50, R76, R24, !P6 ;  /* 0x000000184c327207 */ /* 0x001fe20007000000 */
[----:B------:R-:W0:Y:S01]  /*fdd0*/  LDCU UR9, c[0x0][0x3b0] ;  /* 0x00007600ff0977ac */ /* 0x000e220008000800 */
[----:B------:R-:W-:Y:S01]  /*fde0*/  LEA R63, P3, R62, R92, 0x1 ;  /* 0x0000005c3e3f7211 */ /* 0x000fe200078608ff */
[----:B------:R-:W-:Y:S01]  /*fdf0*/  @P0 IMAD.MOV.U32 R67, RZ, RZ, R52 ;  /* 0x000000ffff430224 */ /* 0x000fe200078e0034 */
[----:B------:R-:W4:Y:S01]  /*fe00*/  LDL.LU R24, [R1+0x1548] ;  /* 0x0015480001187983 */ /* 0x000f220000300800 */
[----:B---3--:R-:W-:-:S06]  /*fe10*/  PRMT R53, RZ, 0x7610, R53 ;  /* 0x00007610ff357816 */ /* 0x008fcc0000000035 */
[----:B------:R-:W3:Y:S01]  /*fe20*/  @P0 LDG.E.U16 R53, desc[UR20][R66.64] ;  /* 0x0000001442350981 */ /* 0x000ee2000c1e1500 */
[----:B------:R-:W-:Y:S02]  /*fe30*/  SEL R36, R76, R29, !P6 ;  /* 0x0000001d4c247207 */ /* 0x000fe40007000000 */
[----:B------:R-:W-:Y:S01]  /*fe40*/  LEA.HI.X.SX32 R64, R62, R93, 0x1, P3 ;  /* 0x0000005d3e407211 */ /* 0x000fe200018f0eff */
[----:B------:R-:W2:Y:S01]  /*fe50*/  LDL.LU R29, [R1+0x1544] ;  /* 0x00154400011d7983 */ /* 0x000ea20000300800 */
[----:B------:R-:W-:-:S03]  /*fe60*/  SEL R32, R76, R31, !P6 ;  /* 0x0000001f4c207207 */ /* 0x000fc60007000000 */
[----:B------:R0:W-:Y:S01]  /*fe70*/  STL [R1+0xcdc], R33 ;  /* 0x000cdc2101007387 */ /* 0x0001e20000100800 */
[----:B------:R-:W-:-:S03]  /*fe80*/  PRMT R49, RZ, 0x7610, R49 ;  /* 0x00007610ff317816 */ /* 0x000fc60000000031 */
[----:B------:R-:W2:Y:S01]  /*fe90*/  LDL.LU R31, [R1+0x1540] ;  /* 0x00154000011f7983 */ /* 0x000ea20000300800 */
[----:B------:R-:W-:-:S03]  /*fea0*/  @P0 IMAD.MOV.U32 R65, RZ, RZ, R64 ;  /* 0x000000ffff410224 */ /* 0x000fc600078e0040 */
[----:B------:R-:W-:Y:S01]  /*feb0*/  STL [R1+0xcd8], R52 ;  /* 0x000cd83401007387 */ /* 0x000fe20000100800 */
[----:B------:R-:W-:Y:S01]  /*fec0*/  IMAD R50, R50, UR10, RZ ;  /* 0x0000000a32327c24 */ /* 0x000fe2000f8e02ff */
[----:B0-----:R-:W-:Y:S02]  /*fed0*/  SEL R33, R76, R30, !P6 ;  /* 0x0000001e4c217207 */ /* 0x001fe40007000000 */
[----:B------:R-:W-:Y:S01]  /*fee0*/  PRMT R34, RZ, 0x7610, R34 ;  /* 0x00007610ff227816 */ /* 0x000fe20000000022 */
[----:B------:R-:W-:Y:S01]  /*fef0*/  STL [R1+0xce4], R63 ;  /* 0x000ce43f01007387 */ /* 0x000fe20000100800 */
[----:B------:R-:W-:Y:S01]  /*ff00*/  IMAD R36, R36, UR11, RZ ;  /* 0x0000000b24247c24 */ /* 0x000fe2000f8e02ff */
[----:B------:R-:W-:Y:S01]  /*ff10*/  LEA R62, P3, R50, R92, 0x1 ;  /* 0x0000005c323e7211 */ /* 0x000fe200078608ff */
[----:B-1----:R-:W-:Y:S01]  /*ff20*/  IMAD R32, R32, UR7, RZ ;  /* 0x0000000720207c24 */ /* 0x002fe2000f8e02ff */
[----:B------:R0:W-:Y:S01]  /*ff30*/  STL [R1+0xce0], R64 ;  /* 0x000ce04001007387 */ /* 0x0001e20000100800 */
[----:B------:R-:W-:Y:S01]  /*ff40*/  IMAD R33, R33, UR9, RZ ;  /* 0x0000000921217c24 */ /* 0x000fe2000f8e02ff */
[----:B------:R-:W-:Y:S01]  /*ff50*/  PRMT R35, RZ, 0x7610, R35 ;  /* 0x00007610ff237816 */ /* 0x000fe20000000023 */
[----:B------:R-:W1:Y:S01]  /*ff60*/  LDCU UR7, c[0x0][0x3b0] ;  /* 0x00007600ff0777ac */ /* 0x000e620008000800 */
[----:B------:R-:W-:Y:S01]  /*ff70*/  PRMT R82, RZ, 0x7610, R82 ;  /* 0x00007610ff527816 */ /* 0x000fe20000000052 */
[----:B------:R-:W1:Y:S01]  /*ff80*/  LDCU UR9, c[0x0][0x3b0] ;  /* 0x00007600ff0977ac */ /* 0x000e620008000800 */
[----:B0-----:R-:W-:Y:S01]  /*ff90*/  @P0 IMAD.MOV.U32 R64, RZ, RZ, R63 ;  /* 0x000000ffff400224 */ /* 0x001fe200078e003f */
[----:B------:R-:W0:Y:S04]  /*ffa0*/  LDCU UR10, c[0x0][0x3b0] ;  /* 0x00007600ff0a77ac */ /* 0x000e280008000800 */
[----:B------:R-:W2:Y:S01]  /*ffb0*/  @P0 LDG.E.U16 R49, desc[UR20][R64.64] ;  /* 0x0000001440310981 */ /* 0x000ea2000c1e1500 */
[----:B------:R-:W-:Y:S01]  /*ffc0*/  PRMT R16, RZ, 0x7610, R16 ;  /* 0x00007610ff107816 */ /* 0x000fe20000000010 */
[----:B------:R-:W0:Y:S02]  /*ffd0*/  LDCU UR11, c[0x0][0x3b0] ;  /* 0x00007600ff0b77ac */ /* 0x000e240008000800 */
[----:B---3--:R3:W-:Y:S04]  /*ffe0*/  STL [R1+0x1380], R53 ;  /* 0x0013803501007387 */ /* 0x0087e80000100800 */
[----:B------:R-:W-:Y:S04]  /*fff0*/  STL [R1+0xcec], R62 ;  /* 0x000cec3e01007387 */ /* 0x000fe80000100800 */
[----:B------:R-:W4:Y:S01]  /*10000*/  LDL.LU R30, [R1+0x153c] ;  /* 0x00153c00011e7983 */ /* 0x000f220000300800 */
[----:B---3--:R-:W-:-:S05]  /*10010*/  LEA.HI.X.SX32 R53, R50, R93, 0x1, P3 ;  /* 0x0000005d32357211 */ /* 0x008fca00018f0eff */
[----:B------:R-:W-:-:S05]  /*10020*/  @P0 IMAD.MOV.U32 R63, RZ, RZ, R53 ;  /* 0x000000ffff3f0224 */ /* 0x000fca00078e0035 */
[----:B------:R-:W3:Y:S01]  /*10030*/  @P0 LDG.E.U16 R34, desc[UR20][R62.64] ;  /* 0x000000143e220981 */ /* 0x000ee2000c1e1500 */
[----:B------:R-:W-:-:S04]  /*10040*/  LEA R50, P3, R36, R92, 0x1 ;  /* 0x0000005c24327211 */ /* 0x000fc800078608ff */
[----:B------:R-:W-:Y:S02]  /*10050*/  LEA.HI.X.SX32 R52, R36, R93, 0x1, P3 ;  /* 0x0000005d24347211 */ /* 0x000fe400018f0eff */
[----:B------:R-:W-:Y:S01]  /*10060*/  LEA R36, P3, R32, R92, 0x1 ;  /* 0x0000005c20247211 */ /* 0x000fe200078608ff */
[----:B------:R0:W-:Y:S04]  /*10070*/  STL [R1+0xce8], R53 ;  /* 0x000ce83501007387 */ /* 0x0001e80000100800 */
[----:B------:R-:W-:Y:S04]  /*10080*/  STL [R1+0xcf4], R50 ;  /* 0x000cf43201007387 */ /* 0x000fe80000100800 */
[----:B------:R1:W-:Y:S01]  /*10090*/  STL [R1+0xcf0], R52 ;  /* 0x000cf03401007387 */ /* 0x0003e20000100800 */
[----:B0-----:R-:W-:-:S03]  /*100a0*/  @P0 IMAD.MOV.U32 R53, RZ, RZ, R52 ;  /* 0x000000ffff350224 */ /* 0x001fc600078e0034 */
[----:B------:R-:W-:Y:S04]  /*100b0*/  STL [R1+0xcfc], R36 ;  /* 0x000cfc2401007387 */ /* 0x000fe80000100800 */
[----:B--2---:R0:W-:Y:S01]  /*100c0*/  STL [R1+0x7e8], R49 ;  /* 0x0007e83101007387 */ /* 0x0041e20000100800 */
[----:B-1----:R-:W-:-:S05]  /*100d0*/  @P0 IMAD.MOV.U32 R52, RZ, RZ, R50 ;  /* 0x000000ffff340224 */ /* 0x002fca00078e0032 */
[----:B------:R1:W2:Y:S01]  /*100e0*/  @P0 LDG.E.U16 R35, desc[UR20][R52.64] ;  /* 0x0000001434230981 */ /* 0x0002a2000c1e1500 */
[-C--:B0-----:R-:W-:Y:S02]  /*100f0*/  LEA.HI.X.SX32 R49, R32, R93.reuse, 0x1, P3 ;  /* 0x0000005d20317211 */ /* 0x081fe400018f0eff */
[C---:B------:R-:W-:Y:S01]  /*10100*/  LEA R32, P3, R33.reuse, R92, 0x1 ;  /* 0x0000005c21207211 */ /* 0x040fe200078608ff */
[----:B-1----:R-:W-:Y:S02]  /*10110*/  @P0 IMAD.MOV.U32 R52, RZ, RZ, R36 ;  /* 0x000000ffff340224 */ /* 0x002fe400078e0024 */
[----:B------:R-:W-:Y:S01]  /*10120*/  @P0 IMAD.MOV.U32 R53, RZ, RZ, R49 ;  /* 0x000000ffff350224 */ /* 0x000fe200078e0031 */
[----:B------:R-:W-:-:S04]  /*10130*/  LEA.HI.X.SX32 R33, R33, R93, 0x1, P3 ;  /* 0x0000005d21217211 */ /* 0x000fc800018f0eff */
[----:B------:R-:W2:Y:S04]  /*10140*/  @P0 LDG.E.U16 R82, desc[UR20][R52.64] ;  /* 0x0000001434520981 */ /* 0x000ea8000c1e1500 */
[----:B------:R-:W-:Y:S04]  /*10150*/  STL [R1+0xcf8], R49 ;  /* 0x000cf83101007387 */ /* 0x000fe80000100800 */
[----:B------:R-:W-:Y:S01]  /*10160*/  STL [R1+0xd04], R32 ;  /* 0x000d042001007387 */ /* 0x000fe20000100800 */
[----:B----4-:R-:W-:-:S06]  /*10170*/  PRMT R30, RZ, 0x7610, R30 ;  /* 0x00007610ff1e7816 */ /* 0x010fcc000000001e */
[----:B------:R0:W4:Y:S04]  /*10180*/  @P0 LDG.E.U16 R30, desc[UR20][R32.64] ;  /* 0x00000014201e0981 */ /* 0x000128000c1e1500 */
[----:B---3--:R1:W-:Y:S02]  /*10190*/  STL [R1+0x810], R34 ;  /* 0x0008102201007387 */ /* 0x0083e40000100800 */
[----:B-1----:R-:W-:Y:S02]  /*101a0*/  SEL R34, R76, R20, !P6 ;  /* 0x000000144c227207 */ /* 0x002fe40007000000 */
[----:B------:R-:W3:Y:S01]  /*101b0*/  LDL.LU R20, [R1+0x1538] ;  /* 0x0015380001147983 */ /* 0x000ee20000300800 */
[----:B------:R-:W-:Y:S02]  /*101c0*/  ISETP.GT.U32.AND P3, PT, R2, R26, PT ;  /* 0x0000001a0200720c */ /* 0x000fe40003f64070 */
[----:B------:R-:W-:Y:S01]  /*101d0*/  IMAD R34, R34, UR7, RZ ;  /* 0x0000000722227c24 */ /* 0x000fe2000f8e02ff */
[----:B------:R1:W-:Y:S01]  /*101e0*/  STL [R1+0xd00], R33 ;  /* 0x000d002101007387 */ /* 0x0003e20000100800 */
[----:B0-----:R-:W-:Y:S01]  /*101f0*/  SEL R32, R76, R54, !P6 ;  /* 0x000000364c207207 */ /* 0x001fe20007000000 */
[----:B------:R-:W0:Y:S08]  /*10200*/  LDCU UR7, c[0x0][0x3b0] ;  /* 0x00007600ff0777ac */ /* 0x000e300008000800 */
[----:B------:R-:W-:Y:S01]  /*10210*/  @!P3 IMAD.IADD R26, R26, 0x1, -R2 ;  /* 0x000000011a1ab824 */ /* 0x000fe200078e0a02 */
[----:B--2---:R-:W-:Y:S01]  /*10220*/  STL [R1+0x1388], R35 ;  /* 0x0013882301007387 */ /* 0x004fe20000100800 */
[----:B-1----:R-:W-:-:S03]  /*10230*/  SEL R33, R76, R37, !P6 ;  /* 0x000000254c217207 */ /* 0x002fc60007000000 */
[----:B------:R-:W-:Y:S04]  /*10240*/  STL [R1+0x138c], R82 ;  /* 0x00138c5201007387 */ /* 0x000fe80000100800 */
[----:B------:R-:W-:Y:S04]  /*10250*/  STL [R1+0x1490], R82 ;  /* 0x0014905201007387 */ /* 0x000fe80000100800 */
[----:B----4-:R1:W-:Y:S04]  /*10260*/  STL [R1+0x1394], R30 ;  /* 0x0013941e01007387 */ /* 0x0103e80000100800 */
[----:B------:R-:W2:Y:S04]  /*10270*/  LDL.LU R37, [R1+0x1534] ;  /* 0x0015340001257983 */ /* 0x000ea80000300800 */
[----:B------:R-:W4:Y:S01]  /*10280*/  LDL.LU R54, [R1+0x1530] ;  /* 0x0015300001367983 */ /* 0x000f220000300800 */
[----:B-1----:R-:W-:-:S04]  /*10290*/  LEA R30, P3, R34, R92, 0x1 ;  /* 0x0000005c221e7211 */ /* 0x002fc800078608ff */
[----:B------:R-:W-:Y:S01]  /*102a0*/  LEA.HI.X.SX32 R35, R34, R93, 0x1, P3 ;  /* 0x0000005d22237211 */ /* 0x000fe200018f0eff */
[----:B------:R-:W-:Y:S01]  /*102b0*/  @P0 IMAD.MOV.U32 R52, RZ, RZ, R30 ;  /* 0x000000ffff340224 */ /* 0x000fe200078e001e */
[----:B---3--:R-:W-:Y:S02]  /*102c0*/  PRMT R20, RZ, 0x7610, R20 ;  /* 0x00007610ff147816 */ /* 0x008fe40000000014 */
[----:B------:R-:W-:-:S05]  /*102d0*/  @P0 MOV R53, R35 ;  /* 0x0000002300350202 */ /* 0x000fca0000000f00 */
[----:B------:R1:W3:Y:S01]  /*102e0*/  @P0 LDG.E.U16 R20, desc[UR20][R52.64] ;  /* 0x0000001434140981 */ /* 0x0002e2000c1e1500 */
[----:B------:R-:W-:Y:S01]  /*102f0*/  IMAD R33, R33, UR9, RZ ;  /* 0x0000000921217c24 */ /* 0x000fe2000f8e02ff */
[----:B------:R-:W0:Y:S01]  /*10300*/  LDCU UR9, c[0x0][0x3b0] ;  /* 0x00007600ff0977ac */ /* 0x000e220008000800 */
[----:B------:R-:W-:-:S03]  /*10310*/  IMAD R32, R32, UR10, RZ ;  /* 0x0000000a20207c24 */ /* 0x000fc6000f8e02ff */
[CC--:B------:R-:W-:Y:S01]  /*10320*/  LEA R34, P3, R33.reuse, R92.reuse, 0x1 ;  /* 0x0000005c21227211 */ /* 0x0c0fe200078608ff */
[----:B------:R0:W-:Y:S01]  /*10330*/  STL [R1+0xd0c], R30 ;  /* 0x000d0c1e01007387 */ /* 0x0001e20000100800 */
[----:B------:R-:W2:Y:S02]  /*10340*/  LDCU UR10, c[0x0][0x3b0] ;  /* 0x00007600ff0a77ac */ /* 0x000ea40008000800 */
[----:B------:R-:W-:Y:S02]  /*10350*/  LEA.HI.X.SX32 R36, R33, R93, 0x1, P3 ;  /* 0x0000005d21247211 */ /* 0x000fe400018f0eff */
[----:B------:R-:W-:Y:S01]  /*10360*/  LEA R33, P3, R32, R92, 0x1 ;  /* 0x0000005c20217211 */ /* 0x000fe200078608ff */
[----:B------:R0:W-:Y:S01]  /*10370*/  STL [R1+0xd08], R35 ;  /* 0x000d082301007387 */ /* 0x0001e20000100800 */
[----:B-1----:R-:W-:Y:S01]  /*10380*/  @P0 IMAD.MOV.U32 R52, RZ, RZ, R34 ;  /* 0x000000ffff340224 */ /* 0x002fe200078e0022 */
[----:B0-----:R-:W-:Y:S01]  /*10390*/  SEL R30, R76, R13, !P6 ;  /* 0x0000000d4c1e7207 */ /* 0x001fe20007000000 */
[----:B------:R-:W-:-:S04]  /*103a0*/  @P0 IMAD.MOV.U32 R53, RZ, RZ, R36 ;  /* 0x000000ffff350224 */ /* 0x000fc800078e0024 */
[----:B------:R-:W-:Y:S01]  /*103b0*/  IMAD R30, R30, UR7, RZ ;  /* 0x000000071e1e7c24 */ /* 0x000fe2000f8e02ff */
[----:B------:R-:W-:Y:S01]  /*103c0*/  LEA.HI.X.SX32 R35, R32, R93, 0x1, P3 ;  /* 0x0000005d20237211 */ /* 0x000fe200018f0eff */
[----:B------:R-:W0:Y:S01]  /*103d0*/  LDCU UR7, c[0x0][0x3b0] ;  /* 0x00007600ff0777ac */ /* 0x000e220008000800 */
[----:B------:R-:W-:Y:S02]  /*103e0*/  SEL R32, R76, R48, !P6 ;  /* 0x000000304c207207 */ /* 0x000fe40007000000 */
[----:B--2---:R-:W-:Y:S02]  /*103f0*/  PRMT R37, RZ, 0x7610, R37 ;  /* 0x00007610ff257816 */ /* 0x004fe40000000025 */
[----:B----4-:R-:W-:-:S04]  /*10400*/  PRMT R54, RZ, 0x7610, R54 ;  /* 0x00007610ff367816 */ /* 0x010fc80000000036 */
[----:B------:R1:W2:Y:S02]  /*10410*/  @P0 LDG.E.U16 R37, desc[UR20][R52.64] ;  /* 0x0000001434250981 */ /* 0x0002a4000c1e1500 */
[----:B-1----:R-:W-:Y:S02]  /*10420*/  @P0 IMAD.MOV.U32 R52, RZ, RZ, R33 ;  /* 0x000000ffff340224 */ /* 0x002fe400078e0021 */
[----:B------:R-:W-:Y:S01]  /*10430*/  @P0 IMAD.MOV.U32 R53, RZ, RZ, R35 ;  /* 0x000000ffff350224 */ /* 0x000fe200078e0023 */
[----:B---3--:R-:W-:Y:S04]  /*10440*/  STL [R1+0x1398], R20 ;  /* 0x0013981401007387 */ /* 0x008fe80000100800 */
[----:B------:R1:W-:Y:S04]  /*10450*/  STL [R1+0xd14], R34 ;  /* 0x000d142201007387 */ /* 0x0003e80000100800 */
[----:B------:R-:W-:Y:S04]  /*10460*/  STL [R1+0x1498], R20 ;  /* 0x0014981401007387 */ /* 0x000fe80000100800 */
[----:B------:R-:W3:Y:S01]  /*10470*/  LDL.LU R13, [R1+0x152c] ;  /* 0x00152c00010d7983 */ /* 0x000ee20000300800 */
[----:B-1----:R-:W-:-:S03]  /*10480*/  LEA R34, P3, R30, R92, 0x1 ;  /* 0x0000005c1e227211 */ /* 0x002fc600078608ff */
[----:B------:R-:W-:Y:S04]  /*10490*/  STL [R1+0xd10], R36 ;  /* 0x000d102401007387 */ /* 0x000fe80000100800 */
[----:B------:R-:W-:Y:S04]  /*104a0*/  STL [R1+0xd1c], R33 ;  /* 0x000d1c2101007387 */ /* 0x000fe80000100800 */
[----:B------:R-:W4:Y:S04]  /*104b0*/  LDL.LU R48, [R1+0x1528] ;  /* 0x0015280001307983 */ /* 0x000f280000300800 */
[----:B------:R1:W-:Y:S04]  /*104c0*/  STL [R1+0xd18], R35 ;  /* 0x000d182301007387 */ /* 0x0003e80000100800 */
[----:B------:R-:W3:Y:S01]  /*104d0*/  @P0 LDG.E.U16 R54, desc[UR20][R52.64] ;  /* 0x0000001434360981 */ /* 0x000ee2000c1e1500 */
[----:B-1----:R-:W-:-:S05]  /*104e0*/  LEA.HI.X.SX32 R35, R30, R93, 0x1, P3 ;  /* 0x0000005d1e237211 */ /* 0x002fca00018f0eff */
[----:B------:R1:W4:Y:S01]  /*104f0*/  @P0 LDG.E.U16 R16, desc[UR20][R34.64] ;  /* 0x0000001422100981 */ /* 0x000322000c1e1500 */
[----:B------:R-:W-:Y:S01]  /*10500*/  IMAD R33, R32, UR11, RZ ;  /* 0x0000000b20217c24 */ /* 0x000fe2000f8e02ff */
[----:B------:R-:W-:Y:S01]  /*10510*/  SEL R30, R76, R41, !P6 ;  /* 0x000000294c1e7207 */ /* 0x000fe20007000000 */
[----:B------:R-:W0:Y:S03]  /*10520*/  LDCU UR11, c[0x0][0x3b0] ;  /* 0x00007600ff0b77ac */ /* 0x000e260008000800 */
[C---:B------:R-:W-:Y:S02]  /*10530*/  LEA R32, P3, R33.reuse, R92, 0x1 ;  /* 0x0000005c21207211 */ /* 0x040fe400078608ff */
[----:B------:R-:W-:Y:S01]  /*10540*/  PRMT R20, RZ, 0x7610, R20 ;  /* 0x00007610ff147816 */ /* 0x000fe20000000014 */
[----:B------:R-:W-:Y:S01]  /*10550*/  IMAD R30, R30, UR9, RZ ;  /* 0x000000091e1e7c24 */ /* 0x000fe2000f8e02ff */
[----:B------:R-:W-:Y:S01]  /*10560*/  PRMT R68, RZ, 0x7610, R68 ;  /* 0x00007610ff447816 */ /* 0x000fe20000000044 */
[----:B------:R-:W0:Y:S01]  /*10570*/  LDCU UR9, c[0x0][0x3b0] ;  /* 0x00007600ff0977ac */ /* 0x000e220008000800 */
[----:B--2---:R-:W-:Y:S04]  /*10580*/  STL [R1+0x13a0], R37 ;  /* 0x0013a02501007387 */ /* 0x004fe80000100800 */
[----:B---3--:R-:W-:Y:S04]  /*10590*/  STL [R1+0x13a4], R54 ;  /* 0x0013a43601007387 */ /* 0x008fe80000100800 */
[----:B------:R1:W-:Y:S04]  /*105a0*/  STL [R1+0xd24], R34 ;  /* 0x000d242201007387 */ /* 0x0003e80000100800 */
[----:B------:R-:W-:Y:S04]  /*105b0*/  STL [R1+0x14a0], R54 ;  /* 0x0014a03601007387 */ /* 0x000fe80000100800 */
[----:B------:R-:W2:Y:S01]  /*105c0*/  LDL.LU R41, [R1+0x1524] ;  /* 0x0015240001297983 */ /* 0x000ea20000300800 */
[----:B-1----:R-:W-:-:S03]  /*105d0*/  LEA.HI.X.SX32 R34, R33, R93, 0x1, P3 ;  /* 0x0000005d21227211 */ /* 0x002fc600018f0eff */
[----:B------:R1:W-:Y:S04]  /*105e0*/  STL [R1+0xd20], R35 ;  /* 0x000d202301007387 */ /* 0x0003e80000100800 */
[----:B----4-:R3:W-:Y:S01]  /*105f0*/  STL [R1+0x7d0], R16 ;  /* 0x0007d01001007387 */ /* 0x0107e20000100800 */
[----:B-1----:R-:W-:Y:S01]  /*10600*/  @P0 IMAD.MOV.U32 R35, RZ, RZ, R34 ;  /* 0x000000ffff230224 */ /* 0x002fe200078e0022 */
[----:B---3--:R-:W-:Y:S02]  /*10610*/  SEL R16, R76, R12, !P6 ;  /* 0x0000000c4c107207 */ /* 0x008fe40007000000 */
[----:B------:R-:W3:Y:S04]  /*10620*/  LDL.LU R12, [R1+0x1520] ;  /* 0x00152000010c7983 */ /* 0x000ee80000300800 */
[----:B------:R-:W-:Y:S04]  /*10630*/  STL [R1+0xd2c], R32 ;  /* 0x000d2c2001007387 */ /* 0x000fe80000100800 */
[----:B------:R1:W-:Y:S01]  /*10640*/  STL [R1+0xd28], R34 ;  /* 0x000d282201007387 */ /* 0x0003e20000100800 */
[----:B------:R-:W-:Y:S01]  /*10650*/  IMAD R33, R16, UR10, RZ ;  /* 0x0000000a10217c24 */ /* 0x000fe2000f8e02ff */
[----:B------:R-:W-:Y:S01]  /*10660*/  LEA R16, P3, R30, R92, 0x1 ;  /* 0x0000005c1e107211 */ /* 0x000fe200078608ff */
[----:B------:R-:W4:Y:S01]  /*10670*/  LDCU UR10, c[0x0][0x3b0] ;  /* 0x00007600ff0a77ac */ /* 0x000f220008000800 */
[----:B-1----:R-:W-:-:S05]  /*10680*/  @P0 IMAD.MOV.U32 R34, RZ, RZ, R32 ;  /* 0x000000ffff220224 */ /* 0x002fca00078e0020 */
[----:B------:R1:W2:Y:S01]  /*10690*/  @P0 LDG.E.U16 R20, desc[UR20][R34.64] ;  /* 0x0000001422140981 */ /* 0x0002a2000c1e1500 */
[----:B------:R-:W-:Y:S01]  /*106a0*/  LEA.HI.X.SX32 R32, R30, R93, 0x1, P3 ;  /* 0x0000005d1e207211 */ /* 0x000fe200018f0eff */
[----:B-1----:R-:W-:-:S04]  /*106b0*/  @P0 IMAD.MOV.U32 R34, RZ, RZ, R16 ;  /* 0x000000ffff220224 */ /* 0x002fc800078e0010 */
[----:B------:R-:W-:-:S05]  /*106c0*/  @P0 IMAD.MOV.U32 R35, RZ, RZ, R32 ;  /* 0x000000ffff230224 */ /* 0x000fca00078e0020 */
[----:B------:R1:W3:Y:S01]  /*106d0*/  @P0 LDG.E.U16 R68, desc[UR20][R34.64] ;  /* 0x0000001422440981 */ /* 0x0002e2000c1e1500 */
[----:B------:R-:W-:-:S03]  /*106e0*/  LEA R30, P3, R33, R92, 0x1 ;  /* 0x0000005c211e7211 */ /* 0x000fc600078608ff */
[----:B------:R0:W-:Y:S01]  /*106f0*/  STL [R1+0xd34], R16 ;  /* 0x000d341001007387 */ /* 0x0001e20000100800 */
[----:B------:R-:W-:Y:S02]  /*10700*/  LEA.HI.X.SX32 R33, R33, R93, 0x1, P3 ;  /* 0x0000005d21217211 */ /* 0x000fe400018f0eff */
[----:B------:R-:W-:Y:S01]  /*10710*/  PRMT R83, RZ, 0x7610, R83 ;  /* 0x00007610ff537816 */ /* 0x000fe20000000053 */
[----:B-1----:R-:W-:Y:S02]  /*10720*/  @P0 IMAD.MOV.U32 R34, RZ, RZ, R30 ;  /* 0x000000ffff220224 */ /* 0x002fe400078e001e */
[----:B------:R-:W-:-:S05]  /*10730*/  @P0 IMAD.MOV.U32 R35, RZ, RZ, R33 ;  /* 0x000000ffff230224 */ /* 0x000fca00078e0021 */
[----:B------:R-:W4:Y:S01]  /*10740*/  @P0 LDG.E.U16 R83, desc[UR20][R34.64] ;  /* 0x0000001422530981 */ /* 0x000f22000c1e1500 */
[----:B0-----:R-:W-:-:S03]  /*10750*/  SEL R16, R76, R21, !P6 ;  /* 0x000000154c107207 */ /* 0x001fc60007000000 */
[----:B--2---:R0:W-:Y:S02]  /*10760*/  STL [R1+0x7ec], R20 ;  /* 0x0007ec1401007387 */ /* 0x0041e40000100800 */
[----:B0-----:R-:W-:Y:S02]  /*10770*/  SEL R20, R76, R4, !P6 ;  /* 0x000000044c147207 */ /* 0x001fe40007000000 */
[----:B------:R-:W2:Y:S04]  /*10780*/  LDL.LU R4, [R1+0x151c] ;  /* 0x00151c0001047983 */ /* 0x000ea80000300800 */
[----:B------:R-:W-:Y:S04]  /*10790*/  STL [R1+0xd30], R32 ;  /* 0x000d302001007387 */ /* 0x000fe80000100800 */
[----:B------:R0:W-:Y:S04]  /*107a0*/  STL [R1+0xd3c], R30 ;  /* 0x000d3c1e01007387 */ /* 0x0001e80000100800 */
[----:B---3--:R-:W-:Y:S04]  /*107b0*/  STL [R1+0x13ac], R68 ;  /* 0x0013ac4401007387 */ /* 0x008fe80000100800 */
[----:B------:R1:W-:Y:S04]  /*107c0*/  STL [R1+0xd38], R33 ;  /* 0x000d382101007387 */ /* 0x0003e80000100800 */
[----:B------:R-:W3:Y:S01]  /*107d0*/  LDL.LU R21, [R1+0x1518] ;  /* 0x0015180001157983 */ /* 0x000ee20000300800 */
[----:B------:R-:W-:-:S02]  /*107e0*/  IMAD R20, R20, UR7, RZ ;  /* 0x0000000714147c24 */ /* 0x000fc4000f8e02ff */
[----:B------:R-:W-:Y:S01]  /*107f0*/  IMAD R16, R16, UR9, RZ ;  /* 0x0000000910107c24 */ /* 0x000fe2000f8e02ff */
[----:B0-----:R-:W-:Y:S01]  /*10800*/  SEL R30, R76, R14, !P6 ;  /* 0x0000000e4c1e7207 */ /* 0x001fe20007000000 */
[----:B----4-:R-:W-:Y:S01]  /*10810*/  STL [R1+0x13b0], R83 ;  /* 0x0013b05301007387 */ /* 0x010fe20000100800 */
[CC--:B------:R-:W-:Y:S01]  /*10820*/  LEA R32, P3, R20.reuse, R92.reuse, 0x1 ;  /* 0x0000005c14207211 */ /* 0x0c0fe200078608ff */
[----:B------:R-:W0:Y:S03]  /*10830*/  LDCU UR7, c[0x0][0x3b0] ;  /* 0x00007600ff0777ac */ /* 0x000e260008000800 */
[----:B-1----:R-:W-:Y:S01]  /*10840*/  LEA.HI.X.SX32 R33, R20, R93, 0x1, P3 ;  /* 0x0000005d14217211 */ /* 0x002fe200018f0eff */
[----:B------:R-:W1:Y:S01]  /*10850*/  LDCU UR9, c[0x0][0x3b0] ;  /* 0x00007600ff0977ac */ /* 0x000e620008000800 */
[----:B------:R-:W-:Y:S01]  /*10860*/  LEA R20, P3, R16, R92, 0x1 ;  /* 0x0000005c10147211 */ /* 0x000fe200078608ff */
[----:B------:R4:W-:Y:S04]  /*10870*/  STL [R1+0xd44], R32 ;  /* 0x000d442001007387 */ /* 0x0009e80000100800 */
[----:B------:R-:W-:Y:S01]  /*10880*/  @P0 IMAD.MOV.U32 R34, RZ, RZ, R20 ;  /* 0x000000ffff220224 */ /* 0x000fe200078e0014 */
[----:B--2---:R-:W-:-:S06]  /*10890*/  PRMT R4, RZ, 0x7610, R4 ;  /* 0x00007610ff047816 */ /* 0x004fcc0000000004 */
[----:B------:R4:W2:Y:S02]  /*108a0*/  @P0 LDG.E.U16 R4, desc[UR20][R32.64] ;  /* 0x0000001420040981 */ /* 0x0008a4000c1e1500 */
[----:B----4-:R-:W-:Y:S01]  /*108b0*/  IMAD R32, R30, UR10, RZ ;  /* 0x0000000a1e207c24 */ /* 0x010fe2000f8e02ff */
[----:B------:R-:W-:Y:S02]  /*108c0*/  LEA.HI.X.SX32 R30, R16, R93, 0x1, P3 ;  /* 0x0000005d101e7211 */ /* 0x000fe400018f0eff */
[----:B---3--:R-:W-:Y:S01]  /*108d0*/  PRMT R21, RZ, 0x7610, R21 ;  /* 0x00007610ff157816 */ /* 0x008fe20000000015 */
[----:B------:R-:W-:Y:S02]  /*108e0*/  STL [R1+0x14a4], R83 ;  /* 0x0014a45301007387 */ /* 0x000fe40000100800 */
[----:B------:R-:W-:Y:S01]  /*108f0*/  @P0 IMAD.MOV.U32 R35, RZ, RZ, R30 ;  /* 0x000000ffff230224 */ /* 0x000fe200078e001e */
[----:B------:R-:W3:Y:S01]  /*10900*/  LDCU UR10, c[0x0][0x3b0] ;  /* 0x00007600ff0a77ac */ /* 0x000ee20008000800 */
[----:B------:R-:W4:Y:S04]  /*10910*/  LDL.LU R14, [R1+0x1514] ;  /* 0x00151400010e7983 */ /* 0x000f280000300800 */
[----:B------:R-:W3:Y:S04]  /*10920*/  @P0 LDG.E.U16 R21, desc[UR20][R34.64] ;  /* 0x0000001422150981 */ /* 0x000ee8000c1e1500 */
[----:B------:R-:W-:Y:S01]  /*10930*/  STL [R1+0xd40], R33 ;  /* 0x000d402101007387 */ /* 0x000fe20000100800 */
[----:B------:R-:W-:-:S03]  /*10940*/  LEA R16, P3, R32, R92, 0x1 ;  /* 0x0000005c20107211 */ /* 0x000fc600078608ff */
[----:B--2---:R2:W-:Y:S04]  /*10950*/  STL [R1+0x13b8], R4 ;  /* 0x0013b80401007387 */ /* 0x0045e80000100800 */
[----:B------:R0:W-:Y:S01]  /*10960*/  STL [R1+0xd4c], R20 ;  /* 0x000d4c1401007387 */ /* 0x0001e20000100800 */
[----:B--2---:R-:W-:-:S03]  /*10970*/  SEL R4, R76, R38, !P6 ;  /* 0x000000264c047207 */ /* 0x004fc60007000000 */
[----:B------:R-:W2:Y:S04]  /*10980*/  LDL.LU R38, [R1+0x1510] ;  /* 0x0015100001267983 */ /* 0x000ea80000300800 */
[----:B------:R1:W-:Y:S01]  /*10990*/  STL [R1+0xd48], R30 ;  /* 0x000d481e01007387 */ /* 0x0003e20000100800 */
[----:B0-----:R-:W-:-:S03]  /*109a0*/  SEL R20, R76, R5, !P6 ;  /* 0x000000054c147207 */ /* 0x001fc60007000000 */
[----:B---3--:R-:W-:Y:S01]  /*109b0*/  STL [R1+0x13bc], R21 ;  /* 0x0013bc1501007387 */ /* 0x008fe20000100800 */
[----:B-1----:R-:W-:-:S03]  /*109c0*/  IMAD R30, R4, UR7, RZ ;  /* 0x00000007041e7c24 */ /* 0x002fc6000f8e02ff */
[----:B------:R-:W-:Y:S01]  /*109d0*/  STL [R1+0xd54], R16 ;  /* 0x000d541001007387 */ /* 0x000fe20000100800 */
[----:B------:R-:W-:Y:S02]  /*109e0*/  SEL R4, R76, R55, !P6 ;  /* 0x000000374c047207 */ /* 0x000fe40007000000 */
[----:B------:R-:W-:Y:S01]  /*109f0*/  LEA.HI.X.SX32 R32, R32, R93, 0x1, P3 ;  /* 0x0000005d20207211 */ /* 0x000fe200018f0eff */
[----:B------:R0:W-:Y:S01]  /*10a00*/  STL [R1+0x14a8], R21 ;  /* 0x0014a81501007387 */ /* 0x0001e20000100800 */
[----:B--2---:R-:W-:-:S03]  /*10a10*/  PRMT R38, RZ, 0x7610, R38 ;  /* 0x00007610ff267816 */ /* 0x004fc60000000026 */
[----:B------:R-:W2:Y:S01]  /*10a20*/  LDL.LU R5, [R1+0x150c] ;  /* 0x00150c0001057983 */ /* 0x000ea20000300800 */
[----:B------:R-:W-:Y:S01]  /*10a30*/  IMAD R20, R20, UR9, RZ ;  /* 0x0000000914147c24 */ /* 0x000fe2000f8e02ff */
[----:B------:R-:W-:Y:S01]  /*10a40*/  @P0 MOV R33, R32 ;  /* 0x0000002000210202 */ /* 0x000fe20000000f00 */
[----:B------:R-:W-:Y:S01]  /*10a50*/  IMAD R4, R4, UR11, RZ ;  /* 0x0000000b04047c24 */ /* 0x000fe2000f8e02ff */
[----:B------:R-:W3:Y:S01]  /*10a60*/  LDL.LU R55, [R1+0x1508] ;  /* 0x0015080001377983 */ /* 0x000ee20000300800 */
[----:B0-----:R-:W-:Y:S01]  /*10a70*/  LEA R21, P3, R30, R92, 0x1 ;  /* 0x0000005c1e157211 */ /* 0x001fe200078608ff */
[----:B------:R-:W0:Y:S02]  /*10a80*/  LDCU UR7, c[0x0][0x3b0] ;  /* 0x00007600ff0777ac */ /* 0x000e240008000800 */
[----:B------:R1:W-:Y:S01]  /*10a90*/  STL [R1+0xd50], R32 ;  /* 0x000d502001007387 */ /* 0x0003e20000100800 */
[----:B------:R-:W-:Y:S01]  /*10aa0*/  PRMT R18, RZ, 0x7610, R18 ;  /* 0x00007610ff127816 */ /* 0x000fe20000000012 */
[----:B------:R-:W0:Y:S01]  /*10ab0*/  LDCU UR9, c[0x0][0x3b0] ;  /* 0x00007600ff0977ac */ /* 0x000e220008000800 */
[----:B------:R-:W-:-:S02]  /*10ac0*/  PRMT R19, RZ, 0x7610, R19 ;  /* 0x00007610ff137816 */ /* 0x000fc40000000013 */
[----:B------:R-:W-:Y:S01]  /*10ad0*/  PRMT R51, RZ, 0x7610, R51 ;  /* 0x00007610ff337816 */ /* 0x000fe20000000033 */
[----:B------:R-:W0:Y:S01]  /*10ae0*/  LDCU UR11, c[0x0][0x3b0] ;  /* 0x00007600ff0b77ac */ /* 0x000e220008000800 */
[----:B-1----:R-:W-:-:S05]  /*10af0*/  @P0 IMAD.MOV.U32 R32, RZ, RZ, R16 ;  /* 0x000000ffff200224 */ /* 0x002fca00078e0010 */
[----:B------:R1:W2:Y:S01]  /*10b00*/  @P0 LDG.E.U16 R38, desc[UR20][R32.64] ;  /* 0x0000001420260981 */ /* 0x0002a2000c1e1500 */
[----:B------:R-:W-:Y:S01]  /*10b10*/  @P0 IMAD.MOV.U32 R34, RZ, RZ, R21 ;  /* 0x000000ffff220224 */ /* 0x000fe200078e0015 */
[----:B-1----:R-:W-:-:S05]  /*10b20*/  LEA.HI.X.SX32 R33, R30, R93, 0x1, P3 ;  /* 0x0000005d1e217211 */ /* 0x002fca00018f0eff */
[----:B------:R-:W-:Y:S01]  /*10b30*/  @P0 IMAD.MOV.U32 R35, RZ, RZ, R33 ;  /* 0x000000ffff230224 */ /* 0x000fe200078e0021 */
[----:B---3--:R-:W-:-:S06]  /*10b40*/  PRMT R55, RZ, 0x7610, R55 ;  /* 0x00007610ff377816 */ /* 0x008fcc0000000037 */
[----:B------:R-:W3:Y:S01]  /*10b50*/  @P0 LDG.E.U16 R55, desc[UR20][R34.64] ;  /* 0x0000001422370981 */ /* 0x000ee2000c1e1500 */
[----:B------:R-:W-:Y:S02]  /*10b60*/  LEA R30, P3, R20, R92, 0x1 ;  /* 0x0000005c141e7211 */ /* 0x000fe400078608ff */
[----:B------:R-:W-:Y:S02]  /*10b70*/  SEL R16, R76, R6, !P6 ;  /* 0x000000064c107207 */ /* 0x000fe40007000000 */
[-C--:B------:R-:W-:Y:S01]  /*10b80*/  LEA.HI.X.SX32 R32, R20, R93.reuse, 0x1, P3 ;  /* 0x0000005d14207211 */ /* 0x080fe200018f0eff */
[----:B--2---:R-:W-:Y:S04]  /*10b90*/  STL [R1+0x13c4], R38 ;  /* 0x0013c42601007387 */ /* 0x004fe80000100800 */
[----:B------:R-:W-:Y:S04]  /*10ba0*/  STL [R1+0xd5c], R21 ;  /* 0x000d5c1501007387 */ /* 0x000fe80000100800 */
[----:B------:R-:W2:Y:S04]  /*10bb0*/  LDL.LU R6, [R1+0x1504] ;  /* 0x0015040001067983 */ /* 0x000ea80000300800 */
[----:B------:R1:W-:Y:S01]  /*10bc0*/  STL [R1+0xd58], R33 ;  /* 0x000d582101007387 */ /* 0x0003e20000100800 */
[----:B------:R-:W-:Y:S01]  /*10bd0*/  IMAD R16, R16, UR10, RZ ;  /* 0x0000000a10107c24 */ /* 0x000fe2000f8e02ff */
[CC--:B------:R-:W-:Y:S01]  /*10be0*/  LEA R20, P3, R4.reuse, R92.reuse, 0x1 ;  /* 0x0000005c04147211 */ /* 0x0c0fe200078608ff */
[----:B------:R-:W0:Y:S01]  /*10bf0*/  LDCU UR10, c[0x0][0x3b0] ;  /* 0x00007600ff0a77ac */ /* 0x000e220008000800 */
[----:B------:R-:W-:Y:S04]  /*10c00*/  STL [R1+0xd64], R30 ;  /* 0x000d641e01007387 */ /* 0x000fe80000100800 */
[----:B------:R4:W-:Y:S01]  /*10c10*/  STL [R1+0xd60], R32 ;  /* 0x000d602001007387 */ /* 0x0009e20000100800 */
[----:B-1----:R-:W-:Y:S01]  /*10c20*/  @P0 IMAD.MOV.U32 R33, RZ, RZ, R32 ;  /* 0x000000ffff210224 */ /* 0x002fe200078e0020 */
[----:B------:R-:W-:Y:S01]  /*10c30*/  LEA.HI.X.SX32 R21, R4, R93, 0x1, P3 ;  /* 0x0000005d04157211 */ /* 0x000fe200018f0eff */
[----:B----4-:R-:W-:Y:S01]  /*10c40*/  @P0 IMAD.MOV.U32 R32, RZ, RZ, R30 ;  /* 0x000000ffff200224 */ /* 0x010fe200078e001e */
[----:B------:R-:W-:-:S03]  /*10c50*/  LEA R4, P3, R16, R92, 0x1 ;  /* 0x0000005c10047211 */ /* 0x000fc600078608ff */
[----:B------:R1:W4:Y:S04]  /*10c60*/  @P0 LDG.E.U16 R19, desc[UR20][R20.64] ;  /* 0x0000001414130981 */ /* 0x000328000c1e1500 */
[----:B------:R-:W2:Y:S01]  /*10c70*/  @P0 LDG.E.U16 R18, desc[UR20][R32.64] ;  /* 0x0000001420120981 */ /* 0x000ea2000c1e1500 */
[----:B------:R-:W-:-:S03]  /*10c80*/  LEA.HI.X.SX32 R16, R16, R93, 0x1, P3 ;  /* 0x0000005d10107211 */ /* 0x000fc600018f0eff */
[----:B------:R1:W-:Y:S02]  /*10c90*/  STL [R1+0xd6c], R20 ;  /* 0x000d6c1401007387 */ /* 0x0003e40000100800 */
[----:B-1----:R-:W-:Y:S02]  /*10ca0*/  @P0 IMAD.MOV.U32 R20, RZ, RZ, R4 ;  /* 0x000000ffff140224 */ /* 0x002fe400078e0004 */
[----:B---3--:R-:W-:Y:S04]  /*10cb0*/  STL [R1+0x13c8], R55 ;  /* 0x0013c83701007387 */ /* 0x008fe80000100800 */
[----:B------:R-:W-:Y:S04]  /*10cc0*/  STL [R1+0x14b0], R55 ;  /* 0x0014b03701007387 */ /* 0x000fe80000100800 */
[----:B------:R1:W-:Y:S02]  /*10cd0*/  STL [R1+0xd68], R21 ;  /* 0x000d681501007387 */ /* 0x0003e40000100800 */
[----:B-1----:R-:W-:-:S05]  /*10ce0*/  @P0 IMAD.MOV.U32 R21, RZ, RZ, R16 ;  /* 0x000000ffff150224 */ /* 0x002fca00078e0010 */
[----:B------:R1:W3:Y:S01]  /*10cf0*/  @P0 LDG.E.U16 R51, desc[UR20][R20.64] ;  /* 0x0000001414330981 */ /* 0x0002e2000c1e1500 */
[----:B------:R-:W-:-:S03]  /*10d00*/  ISETP.GT.U32.AND P3, PT, R2, R26, PT ;  /* 0x0000001a0200720c */ /* 0x000fc60003f64070 */
[----:B------:R-:W-:Y:S04]  /*10d10*/  STL [R1+0xd74], R4 ;  /* 0x000d740401007387 */ /* 0x000fe80000100800 */
[----:B------:R-:W-:Y:S06]  /*10d20*/  STL [R1+0xd70], R16 ;  /* 0x000d701001007387 */ /* 0x000fec0000100800 */
[----:B------:R-:W-:Y:S01]  /*10d30*/  @!P3 IMAD.IADD R26, R26, 0x1, -R2 ;  /* 0x000000011a1ab824 */ /* 0x000fe200078e0a02 */
[----:B--2---:R2:W-:Y:S02]  /*10d40*/  STL [R1+0x7c8], R18 ;  /* 0x0007c81201007387 */ /* 0x0045e40000100800 */
[----:B--2---:R-:W-:-:S02]  /*10d50*/  SEL R18, R76, R23, !P6 ;  /* 0x000000174c127207 */ /* 0x004fc40007000000 */
[----:B------:R-:W2:Y:S04]  /*10d60*/  LDL.LU R23, [R1+0x1500] ;  /* 0x0015000001177983 */ /* 0x000ea80000300800 */
[----:B----4-:R0:W-:Y:S02]  /*10d70*/  STL [R1+0x7d4], R19 ;  /* 0x0007d41301007387 */ /* 0x0101e40000100800 */
[----:B0-----:R-:W-:Y:S01]  /*10d80*/  IMAD R19, R18, UR7, RZ ;  /* 0x0000000712137c24 */ /* 0x001fe2000f8e02ff */
[----:B------:R-:W-:Y:S01]  /*10d90*/  SEL R18, R76, R22, !P6 ;  /* 0x000000164c127207 */ /* 0x000fe20007000000 */
[----:B------:R-:W0:Y:S03]  /*10da0*/  LDCU UR7, c[0x0][0x3b0] ;  /* 0x00007600ff0777ac */ /* 0x000e260008000800 */
[----:B------:R-:W-:-:S02]  /*10db0*/  LEA R16, P3, R19, R92, 0x1 ;  /* 0x0000005c13107211 */ /* 0x000fc400078608ff */
[C---:B------:R-:W-:Y:S02]  /*10dc0*/  SEL R4, R76.reuse, R39, !P6 ;  /* 0x000000274c047207 */ /* 0x040fe40007000000 */
[----:B-1----:R-:W-:Y:S02]  /*10dd0*/  LEA.HI.X.SX32 R20, R19, R93, 0x1, P3 ;  /* 0x0000005d13147211 */ /* 0x002fe400018f0eff */
[----:B------:R-:W-:Y:S02]  /*10de0*/  SEL R19, R76, R56, !P6 ;  /* 0x000000384c137207 */ /* 0x000fe40007000000 */
[----:B------:R-:W-:Y:S01]  /*10df0*/  PRMT R80, RZ, 0x7610, R80 ;  /* 0x00007610ff507816 */ /* 0x000fe20000000050 */
[----:B------:R-:W-:Y:S01]  /*10e00*/  @P0 IMAD.MOV.U32 R21, RZ, RZ, R20 ;  /* 0x000000ffff150224 */ /* 0x000fe200078e0014 */
[----:B---3--:R-:W-:Y:S04]  /*10e10*/  STL [R1+0x13d0], R51 ;  /* 0x0013d03301007387 */ /* 0x008fe80000100800 */
[----:B------:R-:W3:Y:S04]  /*10e20*/  LDL.LU R22, [R1+0x14fc] ;  /* 0x0014fc0001167983 */ /* 0x000ee80000300800 */
[----:B------:R-:W4:Y:S04]  /*10e30*/  LDL.LU R39, [R1+0x14f8] ;  /* 0x0014f80001277983 */ /* 0x000f280000300800 */
[----:B------:R-:W-:Y:S04]  /*10e40*/  STL [R1+0xd7c], R16 ;  /* 0x000d7c1001007387 */ /* 0x000fe80000100800 */
[----:B------:R-:W2:Y:S04]  /*10e50*/  LDL.LU R56, [R1+0x14f4] ;  /* 0x0014f40001387983 */ /* 0x000ea80000300800 */
[----:B------:R1:W-:Y:S02]  /*10e60*/  STL [R1+0xd78], R20 ;  /* 0x000d781401007387 */ /* 0x0003e40000100800 */
[----:B-1----:R-:W-:-:S05]  /*10e70*/  @P0 IMAD.MOV.U32 R20, RZ, RZ, R16 ;  /* 0x000000ffff140224 */ /* 0x002fca00078e0010 */
[----:B------:R1:W2:Y:S01]  /*10e80*/  @P0 LDG.E.U16 R80, desc[UR20][R20.64] ;  /* 0x0000001414500981 */ /* 0x0002a2000c1e1500 */
[----:B------:R-:W-:Y:S01]  /*10e90*/  IMAD R18, R18, UR9, RZ ;  /* 0x0000000912127c24 */ /* 0x000fe2000f8e02ff */
[----:B------:R-:W-:Y:S01]  /*10ea0*/  PRMT R5, RZ, 0x7610, R5 ;  /* 0x00007610ff057816 */ /* 0x000fe20000000005 */
[----:B------:R-:W-:Y:S01]  /*10eb0*/  IMAD R4, R4, UR10, RZ ;  /* 0x0000000a04047c24 */ /* 0x000fe2000f8e02ff */
[----:B---3--:R-:W-:Y:S01]  /*10ec0*/  PRMT R22, RZ, 0x7610, R22 ;  /* 0x00007610ff167816 */ /* 0x008fe20000000016 */
[----:B-1----:R-:W-:Y:S01]  /*10ed0*/  IMAD R20, R19, UR11, RZ ;  /* 0x0000000b13147c24 */ /* 0x002fe2000f8e02ff */
[CC--:B------:R-:W-:Y:S01]  /*10ee0*/  LEA R30, P3, R18.reuse, R92.reuse, 0x1 ;  /* 0x0000005c121e7211 */ /* 0x0c0fe200078608ff */
[----:B------:R-:W1:Y:S03]  /*10ef0*/  LDCU UR9, c[0x0][0x3b0] ;  /* 0x00007600ff0977ac */ /* 0x000e660008000800 */
[-C--:B------:R-:W-:Y:S01]  /*10f00*/  LEA.HI.X.SX32 R32, R18, R93.reuse, 0x1, P3 ;  /* 0x0000005d12207211 */ /* 0x080fe200018f0eff */
[----:B------:R-:W3:Y:S04]  /*10f10*/  LDCU UR10, c[0x0][0x3b0] ;  /* 0x00007600ff0a77ac */ /* 0x000ee80008000800 */
[----:B------:R-:W-:Y:S01]  /*10f20*/  @P0 IMAD.MOV.U32 R33, RZ, RZ, R32 ;  /* 0x000000ffff210224 */ /* 0x000fe200078e0020 */
[C---:B------:R-:W-:Y:S01]  /*10f30*/  LEA R19, P3, R4.reuse, R92, 0x1 ;  /* 0x0000005c04137211 */ /* 0x040fe200078608ff */
[----:B------:R-:W0:Y:S03]  /*10f40*/  LDCU UR11, c[0x0][0x3b0] ;  /* 0x00007600ff0b77ac */ /* 0x000e260008000800 */
[----:B------:R-:W-:Y:S01]  /*10f50*/  LEA.HI.X.SX32 R21, R4, R93, 0x1, P3 ;  /* 0x0000005d04157211 */ /* 0x000fe200018f0eff */
[----:B--2---:R-:W-:Y:S04]  /*10f60*/  STL [R1+0x13d4], R80 ;  /* 0x0013d45001007387 */ /* 0x004fe80000100800 */
[----:B------:R-:W-:Y:S04]  /*10f70*/  STL [R1+0xd84], R30 ;  /* 0x000d841e01007387 */ /* 0x000fe80000100800 */
[----:B------:R2:W-:Y:S02]  /*10f80*/  STL [R1+0xd80], R32 ;  /* 0x000d802001007387 */ /* 0x0005e40000100800 */
[----:B--2---:R-:W-:-:S05]  /*10f90*/  @P0 IMAD.MOV.U32 R32, RZ, RZ, R30 ;  /* 0x000000ffff200224 */ /* 0x004fca00078e001e */
[----:B------:R2:W3:Y:S02]  /*10fa0*/  @P0 LDG.E.U16 R5, desc[UR20][R32.64] ;  /* 0x0000001420050981 */ /* 0x0004e4000c1e1500 */
[----:B--2---:R-:W-:Y:S01]  /*10fb0*/  @P0 MOV R32, R19 ;  /* 0x0000001300200202 */ /* 0x004fe20000000f00 */
[----:B------:R-:W-:-:S05]  /*10fc0*/  @P0 IMAD.MOV.U32 R33, RZ, RZ, R21 ;  /* 0x000000ffff210224 */ /* 0x000fca00078e0015 */
[----:B------:R-:W2:Y:S01]  /*10fd0*/  @P0 LDG.E.U16 R22, desc[UR20][R32.64] ;  /* 0x0000001420160981 */ /* 0x000ea2000c1e1500 */
[C---:B------:R-:W-:Y:S02]  /*10fe0*/  SEL R16, R76.reuse, R75, !P6 ;  /* 0x0000004b4c107207 */ /* 0x040fe40007000000 */
[----:B------:R-:W-:Y:S02]  /*10ff0*/  SEL R18, R76, R46, !P6 ;  /* 0x0000002e4c127207 */ /* 0x000fe40007000000 */
[----:B------:R-:W-:Y:S01]  /*11000*/  LEA R4, P3, R20, R92, 0x1 ;  /* 0x0000005c14047211 */ /* 0x000fe200078608ff */
[----:B0-----:R-:W-:Y:S01]  /*11010*/  IMAD R16, R16, UR7, RZ ;  /* 0x0000000710107c24 */ /* 0x001fe2000f8e02ff */
[----:B------:R-:W-:Y:S01]  /*11020*/  STL [R1+0xd8c], R19 ;  /* 0x000d8c1301007387 */ /* 0x000fe20000100800 */
[----:B------:R-:W-:Y:S01]  /*11030*/  IMAD R18, R18, UR12, RZ ;  /* 0x0000000c12127c24 */ /* 0x000fe2000f8e02ff */
[----:B------:R-:W-:Y:S01]  /*11040*/  LEA.HI.X.SX32 R20, R20, R93, 0x1, P3 ;  /* 0x0000005d14147211 */ /* 0x000fe200018f0eff */
[----:B------:R-:W0:Y:S01]  /*11050*/  LDCU UR7, c[0x0][0x3b0] ;  /* 0x00007600ff0777ac */ /* 0x000e220008000800 */
[----:B------:R1:W-:Y:S01]  /*11060*/  STL [R1+0xd88], R21 ;  /* 0x000d881501007387 */ /* 0x0003e20000100800 */
[----:B----4-:R-:W-:-:S02]  /*11070*/  PRMT R39, RZ, 0x7610, R39 ;  /* 0x00007610ff277816 */ /* 0x010fc40000000027 */
[----:B------:R-:W-:Y:S02]  /*11080*/  PRMT R56, RZ, 0x7610, R56 ;  /* 0x00007610ff387816 */ /* 0x000fe40000000038 */
[----:B------:R-:W-:Y:S02]  /*11090*/  PRMT R15, RZ, 0x7610, R15 ;  /* 0x00007610ff0f7816 */ /* 0x000fe4000000000f */
[----:B------:R-:W-:Y:S02]  /*110a0*/  PRMT R80, RZ, 0x7610, R80 ;  /* 0x00007610ff507816 */ /* 0x000fe40000000050 */
[----:B------:R-:W-:Y:S01]  /*110b0*/  PRMT R17, RZ, 0x7610, R17 ;  /* 0x00007610ff117816 */ /* 0x000fe20000000011 */
[----:B-1----:R-:W-:Y:S01]  /*110c0*/  @P0 IMAD.MOV.U32 R21, RZ, RZ, R20 ;  /* 0x000000ffff150224 */ /* 0x002fe200078e0014 */
[----:B------:R-:W-:Y:S02]  /*110d0*/  PRMT R81, RZ, 0x7610, R81 ;  /* 0x00007610ff517816 */ /* 0x000fe40000000051 */
[----:B------:R-:W-:-:S02]  /*110e0*/  PRMT R6, RZ, 0x7610, R6 ;  /* 0x00007610ff067816 */ /* 0x000fc40000000006 */
[----:B------:R-:W-:Y:S02]  /*110f0*/  SEL R11, R76, R11, !P6 ;  /* 0x0000000b4c0b7207 */ /* 0x000fe40007000000 */
[----:B------:R-:W-:Y:S01]  /*11100*/  PRMT R23, RZ, 0x7610, R23 ;  /* 0x00007610ff177816 */ /* 0x000fe20000000017 */
[----:B------:R-:W-:Y:S02]  /*11110*/  IMAD.MOV.U32 R75, RZ, RZ, R12 ;  /* 0x000000ffff4b7224 */ /* 0x000fe400078e000c */
[C---:B------:R-:W-:Y:S02]  /*11120*/  VIADD R73, R60.reuse, 0x79 ;  /* 0x000000793c497836 */ /* 0x040fe40000000000 */
[C---:B------:R-:W-:Y:S02]  /*11130*/  VIADD R70, R60.reuse, 0x7b ;  /* 0x0000007b3c467836 */ /* 0x040fe40000000000 */
[----:B------:R-:W-:Y:S01]  /*11140*/  VIADD R69, R60, 0x7c ;  /* 0x0000007c3c457836 */ /* 0x000fe20000000000 */
[----:B------:R-:W-:Y:S01]  /*11150*/  SEL R58, R76, R58, !P6 ;  /* 0x0000003a4c3a7207 */ /* 0x000fe20007000000 */
[----:B------:R-:W-:Y:S01]  /*11160*/  IMAD.MOV.U32 R77, RZ, RZ, R29 ;  /* 0x000000ffff4d7224 */ /* 0x000fe200078e001d */
[----:B------:R-:W1:Y:S01]  /*11170*/  LDCU UR12, c[0x0][0x3b0] ;  /* 0x00007600ff0c77ac */ /* 0x000e620008000800 */
[----:B---3--:R3:W-:Y:S04]  /*11180*/  STL [R1+0x13dc], R5 ;  /* 0x0013dc0501007387 */ /* 0x0087e80000100800 */
[----:B------:R-:W-:Y:S01]  /*11190*/  STL [R1+0xd94], R4 ;  /* 0x000d940401007387 */ /* 0x000fe20000100800 */
[----:B---3--:R-:W-:-:S03]  /*111a0*/  LEA R5, P3, R16, R92, 0x1 ;  /* 0x0000005c10057211 */ /* 0x008fc600078608ff */
[----:B------:R3:W-:Y:S01]  /*111b0*/  STL [R1+0xd90], R20 ;  /* 0x000d901401007387 */ /* 0x0007e20000100800 */
[-C--:B------:R-:W-:Y:S02]  /*111c0*/  LEA.HI.X.SX32 R19, R16, R93.reuse, 0x1, P3 ;  /* 0x0000005d10137211 */ /* 0x080fe400018f0eff */
[C---:B------:R-:W-:Y:S01]  /*111d0*/  LEA R16, P3, R18.reuse, R92, 0x1 ;  /* 0x0000005c12107211 */ /* 0x040fe200078608ff */
[----:B------:R-:W-:Y:S01]  /*111e0*/  STL [R1+0xd9c], R5 ;  /* 0x000d9c0501007387 */ /* 0x000fe20000100800 */
[----:B---3--:R-:W-:Y:S02]  /*111f0*/  @P0 IMAD.MOV.U32 R20, RZ, RZ, R4 ;  /* 0x000000ffff140224 */ /* 0x008fe400078e0004 */
[----:B------:R-:W-:Y:S01]  /*11200*/  LEA.HI.X.SX32 R18, R18, R93, 0x1, P3 ;  /* 0x0000005d12127211 */ /* 0x000fe200018f0eff */
[----:B--2---:R-:W-:Y:S04]  /*11210*/  STL [R1+0x13e4], R22 ;  /* 0x0013e41601007387 */ /* 0x004fe80000100800 */
[----:B------:R2:W-:Y:S04]  /*11220*/  STL [R1+0xd98], R19 ;  /* 0x000d981301007387 */ /* 0x0005e80000100800 */
[----:B------:R3:W4:Y:S04]  /*11230*/  @P0 LDG.E.U16 R39, desc[UR20][R20.64] ;  /* 0x0000001414270981 */ /* 0x000728000c1e1500 */
[----:B------:R-:W-:Y:S04]  /*11240*/  STL [R1+0xda4], R16 ;  /* 0x000da41001007387 */ /* 0x000fe80000100800 */
[----:B------:R0:W-:Y:S01]  /*11250*/  STL [R1+0xda0], R18 ;  /* 0x000da01201007387 */ /* 0x0001e20000100800 */
[----:B---3--:R-:W-:-:S02]  /*11260*/  @P0 IMAD.MOV.U32 R20, RZ, RZ, R5 ;  /* 0x000000ffff140224 */ /* 0x008fc400078e0005 */
[----:B------:R-:W-:Y:S02]  /*11270*/  @P0 IMAD.MOV.U32 R21, RZ, RZ, R19 ;  /* 0x000000ffff150224 */ /* 0x000fe400078e0013 */
[----:B--2---:R-:W-:-:S03]  /*11280*/  @P0 IMAD.MOV.U32 R19, RZ, RZ, R18 ;  /* 0x000000ffff130224 */ /* 0x004fc600078e0012 */
[----:B------:R-:W2:Y:S01]  /*11290*/  @P0 LDG.E.U16 R56, desc[UR20][R20.64] ;  /* 0x0000001414380981 */ /* 0x000ea2000c1e1500 */
[----:B0-----:R-:W-:-:S05]  /*112a0*/  @P0 IMAD.MOV.U32 R18, RZ, RZ, R16 ;  /* 0x000000ffff120224 */ /* 0x001fca00078e0010 */
[----:B------:R0:W3:Y:S01]  /*112b0*/  @P0 LDG.E.U16 R15, desc[UR20][R18.64] ;  /* 0x00000014120f0981 */ /* 0x0000e2000c1e1500 */
[----:B------:R-:W-:Y:S02]  /*112c0*/  ISETP.GT.U32.AND P3, PT, R2, R10, PT ;  /* 0x0000000a0200720c */ /* 0x000fe40003f64070 */
[C---:B------:R-:W-:Y:S02]  /*112d0*/  SEL R4, R76.reuse, R45, !P6 ;  /* 0x0000002d4c047207 */ /* 0x040fe40007000000 */
[----:B------:R-:W-:-:S03]  /*112e0*/  SEL R5, R76, R44, !P6 ;  /* 0x0000002c4c057207 */ /* 0x000fc60007000000 */
[----:B------:R-:W-:Y:S01]  /*112f0*/  IMAD R4, R4, UR7, RZ ;  /* 0x0000000704047c24 */ /* 0x000fe2000f8e02ff */
[----:B------:R-:W1:Y:S01]  /*11300*/  LDCU UR7, c[0x0][0x3b0] ;  /* 0x00007600ff0777ac */ /* 0x000e620008000800 */
[----:B------:R-:W-:-:S04]  /*11310*/  IMAD R16, R5, UR9, RZ ;  /* 0x0000000905107c24 */ /* 0x000fc8000f8e02ff */
[----:B------:R-:W-:Y:S01]  /*11320*/  @!P3 IMAD.IADD R10, R10, 0x1, -R2 ;  /* 0x000000010a0ab824 */ /* 0x000fe200078e0a02 */
[C---:B0-----:R-:W-:Y:S01]  /*11330*/  LEA R18, P3, R4.reuse, R92, 0x1 ;  /* 0x0000005c04127211 */ /* 0x041fe200078608ff */
[----:B------:R-:W-:Y:S01]  /*11340*/  IMAD.MOV.U32 R79, RZ, RZ, R77 ;  /* 0x000000ffff4f7224 */ /* 0x000fe200078e004d */
[----:B----4-:R-:W-:Y:S02]  /*11350*/  STL [R1+0x13ec], R39 ;  /* 0x0013ec2701007387 */ /* 0x010fe40000100800 */
[----:B------:R-:W-:Y:S01]  /*11360*/  LEA.HI.X.SX32 R19, R4, R93, 0x1, P3 ;  /* 0x0000005d04137211 */ /* 0x000fe200018f0eff */
[----:B-1----:R-:W-:Y:S01]  /*11370*/  IMAD R11, R11, UR7, RZ ;  /* 0x000000070b0b7c24 */ /* 0x002fe2000f8e02ff */
[C---:B------:R-:W-:Y:S01]  /*11380*/  SEL R5, R76.reuse, R43, !P6 ;  /* 0x0000002b4c057207 */ /* 0x040fe20007000000 */
[----:B------:R-:W-:Y:S01]  /*11390*/  IMAD.MOV.U32 R77, RZ, RZ, R13 ;  /* 0x000000ffff4d7224 */ /* 0x000fe200078e000d */
[----:B------:R-:W0:Y:S01]  /*113a0*/  LDCU UR9, c[0x0][0x3b0] ;  /* 0x00007600ff0977ac */ /* 0x000e220008000800 */
[----:B------:R1:W4:Y:S04]  /*113b0*/  @P0 LDG.E.U16 R80, desc[UR20][R18.64] ;  /* 0x0000001412500981 */ /* 0x000328000c1e1500 */
[----:B--2---:R-:W-:Y:S01]  /*113c0*/  STL [R1+0x13f4], R56 ;  /* 0x0013f43801007387 */ /* 0x004fe20000100800 */
[----:B------:R-:W-:Y:S01]  /*113d0*/  SEL R4, R76, R28, !P6 ;  /* 0x0000001c4c047207 */ /* 0x000fe20007000000 */
[----:B------:R-:W-:Y:S01]  /*113e0*/  IMAD.MOV.U32 R86, RZ, RZ, R75 ;  /* 0x000000ffff567224 */ /* 0x000fe200078e004b */
[----:B------:R-:W2:Y:S01]  /*113f0*/  LDCU UR7, c[0x0][0x3b0] ;  /* 0x00007600ff0777ac */ /* 0x000ea20008000800 */
[----:B------:R-:W-:Y:S04]  /*11400*/  STL [R1+0xdac], R18 ;  /* 0x000dac1201007387 */ /* 0x000fe80000100800 */
[----:B---3--:R3:W-:Y:S02]  /*11410*/  STL [R1+0x7c4], R15 ;  /* 0x0007c40f01007387 */ /* 0x0087e40000100800 */
[----:B---3--:R-:W-:-:S04]  /*11420*/  LEA R15, P3, R16, R92, 0x1 ;  /* 0x0000005c100f7211 */ /* 0x008fc800078608ff */
[----:B------:R-:W-:Y:S01]  /*11430*/  LEA.HI.X.SX32 R16, R16, R93, 0x1, P3 ;  /* 0x0000005d10107211 */ /* 0x000fe200018f0eff */
[----:B------:R-:W-:-:S04]  /*11440*/  @P0 IMAD.MOV.U32 R20, RZ, RZ, R15 ;  /* 0x000000ffff140224 */ /* 0x000fc800078e000f */
[----:B------:R-:W-:-:S05]  /*11450*/  @P0 IMAD.MOV.U32 R21, RZ, RZ, R16 ;  /* 0x000000ffff150224 */ /* 0x000fca00078e0010 */
[----:B------:R-:W3:Y:S01]  /*11460*/  @P0 LDG.E.U16 R17, desc[UR20][R20.64] ;  /* 0x0000001414110981 */ /* 0x000ee2000c1e1500 */
[----:B------:R-:W-:Y:S01]  /*11470*/  IMAD R5, R5, UR10, RZ ;  /* 0x0000000a05057c24 */ /* 0x000fe2000f8e02ff */
[----:B------:R-:W0:Y:S01]  /*11480*/  LDCU UR10, c[0x0][0x3b0] ;  /* 0x00007600ff0a77ac */ /* 0x000e220008000800 */
[----:B-1----:R-:W-:Y:S01]  /*11490*/  IMAD R18, R4, UR11, RZ ;  /* 0x0000000b04127c24 */ /* 0x002fe2000f8e02ff */
[----:B------:R-:W-:Y:S02]  /*114a0*/  STL [R1+0xda8], R19 ;  /* 0x000da81301007387 */ /* 0x000fe40000100800 */
[CC--:B------:R-:W-:Y:S01]  /*114b0*/  LEA R4, P3, R5.reuse, R92.reuse, 0x1 ;  /* 0x0000005c05047211 */ /* 0x0c0fe200078608ff */
[----:B------:R-:W-:Y:S01]  /*114c0*/  IMAD.MOV.U32 R43, RZ, RZ, R26 ;  /* 0x000000ffff2b7224 */ /* 0x000fe200078e001a */
[----:B------:R-:W-:Y:S01]  /*114d0*/  STL [R1+0xdb4], R15 ;  /* 0x000db40f01007387 */ /* 0x000fe20000100800 */
[----:B------:R-:W-:Y:S01]  /*114e0*/  IMAD.MOV.U32 R75, RZ, RZ, R14 ;  /* 0x000000ffff4b7224 */ /* 0x000fe200078e000e */
[----:B------:R-:W-:Y:S01]  /*114f0*/  LEA.HI.X.SX32 R5, R5, R93, 0x1, P3 ;  /* 0x0000005d05057211 */ /* 0x000fe200018f0eff */
[----:B------:R-:W-:Y:S01]  /*11500*/  IMAD.MOV.U32 R66, RZ, RZ, R86 ;  /* 0x000000ffff427224 */ /* 0x000fe200078e0056 */
[----:B------:R-:W1:Y:S03]  /*11510*/  LDCU UR11, c[0x0][0x3b0] ;  /* 0x00007600ff0b77ac */ /* 0x000e660008000800 */
[----:B------:R0:W2:Y:S04]  /*11520*/  @P0 LDG.E.U16 R81, desc[UR20][R4.64] ;  /* 0x0000001404510981 */ /* 0x0000a8000c1e1500 */
[----:B----4-:R-:W-:Y:S04]  /*11530*/  STL [R1+0x13fc], R80 ;  /* 0x0013fc5001007387 */ /* 0x010fe80000100800 */
[----:B------:R4:W-:Y:S02]  /*11540*/  STL [R1+0xdb0], R16 ;  /* 0x000db01001007387 */ /* 0x0009e40000100800 */
[----:B----4-:R-:W-:-:S02]  /*11550*/  LEA R16, P3, R18, R92, 0x1 ;  /* 0x0000005c12107211 */ /* 0x010fc400078608ff */
[----:B---3--:R3:W-:Y:S02]  /*11560*/  STL [R1+0x1404], R17 ;  /* 0x0014041101007387 */ /* 0x0087e40000100800 */
[----:B---3--:R-:W-:-:S05]  /*11570*/  LEA.HI.X.SX32 R17, R18, R93, 0x1, P3 ;  /* 0x0000005d12117211 */ /* 0x008fca00018f0eff */
[----:B------:R3:W4:Y:S04]  /*11580*/  @P0 LDG.E.U16 R6, desc[UR20][R16.64] ;  /* 0x0000001410060981 */ /* 0x000728000c1e1500 */
[----:B------:R0:W-:Y:S01]  /*11590*/  STL [R1+0xdbc], R4 ;  /* 0x000dbc0401007387 */ /* 0x0001e20000100800 */
[----:B------:R-:W-:Y:S02]  /*115a0*/  VIADD R15, R60, 0x4e ;  /* 0x0000004e3c0f7836 */ /* 0x000fe40000000000 */
[----:B------:R-:W-:Y:S01]  /*115b0*/  @!P2 IMAD.MOV R43, RZ, RZ, -R43 ;  /* 0x000000ffff2ba224 */ /* 0x000fe200078e0a2b */
[----:B0-----:R-:W-:-:S04]  /*115c0*/  LEA R4, P3, R11, R92, 0x1 ;  /* 0x0000005c0b047211 */ /* 0x001fc800078608ff */
[----:B------:R-:W-:Y:S02]  /*115d0*/  LEA.HI.X.SX32 R11, R11, R93, 0x1, P3 ;  /* 0x0000005d0b0b7211 */ /* 0x000fe400018f0eff */
[C---:B------:R-:W-:Y:S01]  /*115e0*/  ISETP.GT.U32.AND P3, PT, R2.reuse, R10, PT ;  /* 0x0000000a0200720c */ /* 0x040fe20003f64070 */
[----:B------:R0:W-:Y:S01]  /*115f0*/  STL [R1+0xdb8], R5 ;  /* 0x000db80501007387 */ /* 0x0001e20000100800 */
[----:B------:R-:W-:-:S03]  /*11600*/  ISETP.GT.U32.AND P2, PT, R2, R27, PT ;  /* 0x0000001b0200720c */ /* 0x000fc60003f44070 */
[----:B------:R3:W-:Y:S04]  /*11610*/  STL [R1+0xdc4], R16 ;  /* 0x000dc41001007387 */ /* 0x0007e80000100800 */
[----:B--2---:R-:W-:Y:S01]  /*11620*/  STL [R1+0x140c], R81 ;  /* 0x00140c5101007387 */ /* 0x004fe20000100800 */
[----:B0-----:R-:W-:-:S03]  /*11630*/  IABS R5, R15 ;  /* 0x0000000f00057213 */ /* 0x001fc60000000000 */
[----:B------:R0:W-:Y:S01]  /*11640*/  STL [R1+0xdc0], R17 ;  /* 0x000dc01101007387 */ /* 0x0001e20000100800 */
[----:B---3--:R-:W-:-:S03]  /*11650*/  @P0 MOV R16, R4 ;  /* 0x0000000400100202 */ /* 0x008fc60000000f00 */
[----:B------:R2:W-:Y:S01]  /*11660*/  STL [R1+0xdcc], R4 ;  /* 0x000dcc0401007387 */ /* 0x0005e20000100800 */
[----:B------:R-:W-:Y:S02]  /*11670*/  @!P3 IMAD.IADD R10, R10, 0x1, -R2 ;  /* 0x000000010a0ab824 */ /* 0x000fe400078e0a02 */
[----:B0-----:R-:W-:Y:S02]  /*11680*/  @P0 IMAD.MOV.U32 R17, RZ, RZ, R11 ;  /* 0x000000ffff110224 */ /* 0x001fe400078e000b */
[----:B--2---:R-:W-:Y:S01]  /*11690*/  IMAD.HI.U32 R4, R0, R5, RZ ;  /* 0x0000000500047227 */ /* 0x004fe200078e00ff */
[----:B------:R-:W-:Y:S02]  /*116a0*/  ISETP.GE.AND P3, PT, R15, RZ, PT ;  /* 0x000000ff0f00720c */ /* 0x000fe40003f66270 */
[----:B------:R0:W2:Y:S01]  /*116b0*/  @P0 LDG.E.U16 R23, desc[UR20][R16.64] ;  /* 0x0000001410170981 */ /* 0x0000a2000c1e1500 */
[----:B------:R-:W-:Y:S02]  /*116c0*/  IMAD.MOV R4, RZ, RZ, -R4 ;  /* 0x000000ffff047224 */ /* 0x000fe400078e0a04 */
[----:B------:R-:W-:-:S02]  /*116d0*/  @!P2 IMAD.IADD R27, R27, 0x1, -R2 ;  /* 0x000000011b1ba824 */ /* 0x000fc400078e0a02 */
[C---:B------:R-:W-:Y:S02]  /*116e0*/  IMAD R15, R2.reuse, R4, R5 ;  /* 0x00000004020f7224 */ /* 0x040fe400078e0205 */
[----:B------:R-:W-:Y:S01]  /*116f0*/  IMAD.MOV.U32 R26, RZ, RZ, R10 ;  /* 0x000000ffff1a7224 */ /* 0x000fe200078e000a */
[----:B------:R-:W-:-:S03]  /*11700*/  ISETP.GT.U32.AND P2, PT, R2, R27, PT ;  /* 0x0000001b0200720c */ /* 0x000fc60003f44070 */
[----:B------:R-:W-:Y:S01]  /*11710*/  @!P5 IMAD.MOV R26, RZ, RZ, -R26 ;  /* 0x000000ffff1ad224 */ /* 0x000fe200078e0a1a */
[----:B------:R-:W-:-:S09]  /*11720*/  ISETP.GT.U32.AND P5, PT, R2, R15, PT ;  /* 0x0000000f0200720c */ /* 0x000fd20003fa4070 */
[----:B------:R-:W-:-:S04]  /*11730*/  @!P2 IMAD.IADD R27, R27, 0x1, -R2 ;  /* 0x000000011b1ba824 */ /* 0x000fc800078e0a02 */
[----:B------:R-:W-:-:S04]  /*11740*/  @!P5 IADD3 R15, PT, PT, R15, -R2, RZ ;  /* 0x800000020f0fd210 */ /* 0x000fc80007ffe0ff */
[----:B------:R-:W-:Y:S01]  /*11750*/  ISETP.GT.U32.AND P5, PT, R2, R15, PT ;  /* 0x0000000f0200720c */ /* 0x000fe20003fa4070 */
[----:B------:R-:W-:-:S04]  /*11760*/  IMAD.MOV.U32 R53, RZ, RZ, R27 ;  /* 0x000000ffff357224 */ /* 0x000fc800078e001b */
[----:B------:R-:W-:-:S08]  /*11770*/  @!P4 IMAD.MOV R53, RZ, RZ, -R53 ;  /* 0x000000ffff35c224 */ /* 0x000fd000078e0a35 */
[----:B------:R-:W-:-:S04]  /*11780*/  @!P5 IMAD.IADD R15, R15, 0x1, -R2 ;  /* 0x000000010f0fd824 */ /* 0x000fc800078e0a02 */
[----:B------:R-:W-:-:S04]  /*11790*/  IMAD.MOV.U32 R52, RZ, RZ, R15 ;  /* 0x000000ffff347224 */ /* 0x000fc800078e000f */
[----:B------:R-:W-:Y:S01]  /*117a0*/  @!P3 IMAD.MOV R52, RZ, RZ, -R52 ;  /* 0x000000ffff34b224 */ /* 0x000fe200078e0a34 */
[----:B----4-:R-:W-:Y:S04]  /*117b0*/  STL [R1+0x1414], R6 ;  /* 0x0014140601007387 */ /* 0x010fe80000100800 */
[----:B------:R3:W-:Y:S02]  /*117c0*/  STL [R1+0xdc8], R11 ;  /* 0x000dc80b01007387 */ /* 0x0007e40000100800 */
[----:B---3--:R-:W-:-:S05]  /*117d0*/  VIADD R11, R60, 0x4f ;  /* 0x0000004f3c0b7836 */ /* 0x008fca0000000000 */
[----:B------:R-:W-:-:S05]  /*117e0*/  IABS R6, R11 ;  /* 0x0000000b00067213 */ /* 0x000fca0000000000 */
[----:B------:R-:W-:-:S04]  /*117f0*/  IMAD.HI.U32 R4, R0, R6, RZ ;  /* 0x0000000600047227 */ /* 0x000fc800078e00ff */
[----:B------:R-:W-:Y:S02]  /*11800*/  IMAD.MOV R5, RZ, RZ, -R4 ;  /* 0x000000ffff057224 */ /* 0x000fe400078e0a04 */
[----:B------:R-:W-:Y:S02]  /*11810*/  VIADD R4, R60, 0x50 ;  /* 0x000000503c047836 */ /* 0x000fe40000000000 */
[----:B------:R-:W-:-:S03]  /*11820*/  IMAD R5, R2, R5, R6 ;  /* 0x0000000502057224 */ /* 0x000fc600078e0206 */
[----:B------:R-:W-:Y:S02]  /*11830*/  IABS R6, R4 ;  /* 0x0000000400067213 */ /* 0x000fe40000000000 */
[----:B------:R-:W-:-:S03]  /*11840*/  ISETP.GT.U32.AND P2, PT, R2, R5, PT ;  /* 0x000000050200720c */ /* 0x000fc60003f44070 */
[----:B------:R-:W-:-:S04]  /*11850*/  IMAD.MOV.U32 R10, RZ, RZ, R6 ;  /* 0x000000ffff0a7224 */ /* 0x000fc800078e0006 */
[----:B------:R-:W-:-:S04]  /*11860*/  IMAD.HI.U32 R6, R0, R10, RZ ;  /* 0x0000000a00067227 */ /* 0x000fc800078e00ff */
[----:B------:R-:W-:Y:S02]  /*11870*/  IMAD.MOV R6, RZ, RZ, -R6 ;  /* 0x000000ffff067224 */ /* 0x000fe400078e0a06 */
[----:B------:R-:W-:Y:S02]  /*11880*/  @!P2 IMAD.IADD R5, R5, 0x1, -R2 ;  /* 0x000000010505a824 */ /* 0x000fe400078e0a02 */
[----:B------:R-:W-:Y:S01]  /*11890*/  IMAD R10, R2, R6, R10 ;  /* 0x00000006020a7224 */ /* 0x000fe200078e020a */
[----:B------:R-:W-:Y:S01]  /*118a0*/  ISETP.GE.AND P4, PT, R11, RZ, PT ;  /* 0x000000ff0b00720c */ /* 0x000fe20003f86270 */
[----:B------:R-:W-:Y:S01]  /*118b0*/  VIADD R11, R60, 0x51 ;  /* 0x000000513c0b7836 */ /* 0x000fe20000000000 */
[C---:B------:R-:W-:Y:S02]  /*118c0*/  ISETP.GT.U32.AND P2, PT, R2.reuse, R5, PT ;  /* 0x000000050200720c */ /* 0x040fe40003f44070 */
[----:B------:R-:W-:Y:S02]  /*118d0*/  ISETP.GT.U32.AND P5, PT, R2, R10, PT ;  /* 0x0000000a0200720c */ /* 0x000fe40003fa4070 */
[----:B------:R-:W-:-:S02]  /*118e0*/  IABS R6, R11 ;  /* 0x0000000b00067213 */ /* 0x000fc40000000000 */
[----:B------:R-:W-:-:S03]  /*118f0*/  ISETP.GE.AND P3, PT, R4, RZ, PT ;  /* 0x000000ff0400720c */ /* 0x000fc60003f66270 */
[----:B------:R-:W-:-:S04]  /*11900*/  IMAD.HI.U32 R4, R0, R6, RZ ;  /* 0x0000000600047227 */ /* 0x000fc800078e00ff */
[--C-:B------:R-:W-:Y:S02]  /*11910*/  @!P2 IMAD.IADD R5, R5, 0x1, -R2.reuse ;  /* 0x000000010505a824 */ /* 0x100fe400078e0a02 */
[----:B------:R-:W-:Y:S02]  /*11920*/  @!P5 IMAD.IADD R10, R10, 0x1, -R2 ;  /* 0x000000010a0ad824 */ /* 0x000fe400078e0a02 */
[----:B------:R-:W-:Y:S01]  /*11930*/  IMAD.MOV R4, RZ, RZ, -R4 ;  /* 0x000000ffff047224 */ /* 0x000fe200078e0a04 */
[----:B------:R-:W-:Y:S02]  /*11940*/  MOV R49, R5 ;  /* 0x0000000500317202 */ /* 0x000fe40000000f00 */
[C---:B------:R-:W-:Y:S01]  /*11950*/  ISETP.GT.U32.AND P5, PT, R2.reuse, R10, PT ;  /* 0x0000000a0200720c */ /* 0x040fe20003fa4070 */
[----:B------:R-:W-:Y:S02]  /*11960*/  IMAD R6, R2, R4, R6 ;  /* 0x0000000402067224 */ /* 0x000fe400078e0206 */
[----:B------:R-:W-:-:S02]  /*11970*/  @!P4 IMAD.MOV R49, RZ, RZ, -R49 ;  /* 0x000000ffff31c224 */ /* 0x000fc400078e0a31 */
[----:B------:R-:W-:Y:S01]  /*11980*/  VIADD R4, R60, 0x52 ;  /* 0x000000523c047836 */ /* 0x000fe20000000000 */
[----:B------:R-:W-:-:S04]  /*11990*/  ISETP.GT.U32.AND P4, PT, R2, R6, PT ;  /* 0x000000060200720c */ /* 0x000fc80003f84070 */
[----:B------:R-:W-:-:S03]  /*119a0*/  IABS R5, R4 ;  /* 0x0000000400057213 */ /* 0x000fc60000000000 */
[----:B------:R-:W-:Y:S01]  /*119b0*/  @!P5 IMAD.IADD R10, R10, 0x1, -R2 ;  /* 0x000000010a0ad824 */ /* 0x000fe200078e0a02 */
[----:B------:R-:W-:Y:S01]  /*119c0*/  ISETP.GE.AND P5, PT, R4, RZ, PT ;  /* 0x000000ff0400720c */ /* 0x000fe20003fa6270 */
[----:B------:R-:W-:-:S04]  /*119d0*/  IMAD.HI.U32 R4, R0, R5, RZ ;  /* 0x0000000500047227 */ /* 0x000fc800078e00ff */
[----:B------:R-:W-:Y:S02]  /*119e0*/  @!P4 IMAD.IADD R6, R6, 0x1, -R2 ;  /* 0x000000010606c824 */ /* 0x000fe400078e0a02 */
[----:B------:R-:W-:Y:S02]  /*119f0*/  IMAD.MOV R4, RZ, RZ, -R4 ;  /* 0x000000ffff047224 */ /* 0x000fe400078e0a04 */
[----:B------:R-:W-:Y:S01]  /*11a00*/  IMAD.MOV.U32 R44, RZ, RZ, R10 ;  /* 0x000000ffff2c7224 */ /* 0x000fe200078e000a */
[C---:B------:R-:W-:Y:S01]  /*11a10*/  ISETP.GT.U32.AND P4, PT, R2.reuse, R6, PT ;  /* 0x000000060200720c */ /* 0x040fe20003f84070 */
[----:B------:R-:W-:Y:S02]  /*11a20*/  IMAD R5, R2, R4, R5 ;  /* 0x0000000402057224 */ /* 0x000fe400078e0205 */
[----:B------:R-:W-:Y:S02]  /*11a30*/  @!P3 IMAD.MOV R44, RZ, RZ, -R44 ;  /* 0x000000ffff2cb224 */ /* 0x000fe400078e0a2c */
[----:B------:R-:W-:Y:S01]  /*11a40*/  VIADD R4, R60, 0x53 ;  /* 0x000000533c047836 */ /* 0x000fe20000000000 */
[----:B------:R-:W-:-:S04]  /*11a50*/  ISETP.GT.U32.AND P3, PT, R2, R5, PT ;  /* 0x000000050200720c */ /* 0x000fc80003f64070 */
[----:B------:R-:W-:Y:S02]  /*11a60*/  IABS R10, R4 ;  /* 0x00000004000a7213 */ /* 0x000fe40000000000 */
[----:B------:R-:W-:Y:S01]  /*11a70*/  ISETP.GE.AND P2, PT, R11, RZ, PT ;  /* 0x000000ff0b00720c */ /* 0x000fe20003f46270 */
        /* <DEDUP_REMOVED lines=8> */
[----:B------:R-:W-:Y:S01]  /*11b00*/  VIADD R4, R60, 0x54 ;  /* 0x000000543c047836 */ /* 0x000fe20000000000 */
[----:B------:R-:W-:Y:S02]  /*11b10*/  @!P2 IADD3 R27, PT, PT, -R27, RZ, RZ ;  /* 0x000000ff1b1ba210 */ /* 0x000fe40007ffe1ff */
[----:B------:R-:W-:-:S02]  /*11b20*/  ISETP.GT.U32.AND P2, PT, R2, R11, PT ;  /* 0x0000000b0200720c */ /* 0x000fc40003f44070 */
[----:B------:R-:W-:-:S05]  /*11b30*/  IABS R6, R4 ;  /* 0x0000000400067213 */ /* 0x000fca0000000000 */
        /* <DEDUP_REMOVED lines=24> */
[----:B------:R-:W-:Y:S02]  /*11cc0*/  @!P5 IADD3 R6, PT, PT, R6, -R2, RZ ;  /* 0x800000020606d210 */ /* 0x000fe40007ffe0ff */
        /* <DEDUP_REMOVED lines=26> */
[----:B------:R-:W-:Y:S01]  /*11e70*/  @!P2 IMAD.IADD R6, R6, 0x1, -R2 ;  /* 0x000000010606a824 */ /* 0x000fe200078e0a02 */
[----:B------:R-:W-:Y:S01]  /*11e80*/  IADD3 R4, PT, PT, -R4, RZ, RZ ;  /* 0x000000ff04047210 */ /* 0x000fe20007ffe1ff */
[----:B------:R-:W-:-:S03]  /*11e90*/  IMAD.MOV.U32 R45, RZ, RZ, R11 ;  /* 0x000000ffff2d7224 */ /* 0x000fc600078e000b */
[C---:B------:R-:W-:Y:S01]  /*11ea0*/  ISETP.GT.U32.AND P2, PT, R2.reuse, R6, PT ;  /* 0x000000060200720c */ /* 0x040fe20003f44070 */
[----:B------:R-:W-:Y:S02]  /*11eb0*/  IMAD R5, R2, R4, R5 ;  /* 0x0000000402057224 */ /* 0x000fe400078e0205 */
[----:B------:R-:W-:Y:S02]  /*11ec0*/  VIADD R4, R60, 0x59 ;  /* 0x000000593c047836 */ /* 0x000fe40000000000 */
[----:B------:R-:W-:Y:S01]  /*11ed0*/  @!P5 IMAD.MOV R45, RZ, RZ, -R45 ;  /* 0x000000ffff2dd224 */ /* 0x000fe200078e0a2d */
[----:B------:R-:W-:Y:S02]  /*11ee0*/  ISETP.GT.U32.AND P5, PT, R2, R5, PT ;  /* 0x000000050200720c */ /* 0x000fe40003fa4070 */
[----:B------:R-:W-:-:S05]  /*11ef0*/  IABS R11, R4 ;  /* 0x00000004000b7213 */ /* 0x000fca0000000000 */
[----:B------:R-:W-:Y:S01]  /*11f00*/  @!P2 IMAD.IADD R6, R6, 0x1, -R2 ;  /* 0x000000010606a824 */ /* 0x000fe200078e0a02 */
[----:B------:R-:W-:Y:S01]  /*11f10*/  ISETP.GE.AND P2, PT, R4, RZ, PT ;  /* 0x000000ff0400720c */ /* 0x000fe20003f46270 */
[----:B------:R-:W-:-:S04]  /*11f20*/  IMAD.HI.U32 R4, R0, R11, RZ ;  /* 0x0000000b00047227 */ /* 0x000fc800078e00ff */
[----:B------:R-:W-:Y:S02]  /*11f30*/  IMAD.MOV R4, RZ, RZ, -R4 ;  /* 0x000000ffff047224 */ /* 0x000fe400078e0a04 */
[----:B------:R-:W-:Y:S02]  /*11f40*/  @!P5 IMAD.IADD R5, R5, 0x1, -R2 ;  /* 0x000000010505d824 */ /* 0x000fe400078e0a02 */
[C---:B------:R-:W-:Y:S02]  /*11f50*/  IMAD R11, R2.reuse, R4, R11 ;  /* 0x00000004020b7224 */ /* 0x040fe400078e020b */
[----:B0-----:R-:W-:Y:S01]  /*11f60*/  IMAD.MOV.U32 R16, RZ, RZ, R6 ;  /* 0x000000ffff107224 */ /* 0x001fe200078e0006 */
[----:B------:R-:W-:-:S03]  /*11f70*/  ISETP.GT.U32.AND P5, PT, R2, R5, PT ;  /* 0x000000050200720c */ /* 0x000fc60003fa4070 */
[----:B------:R-:W-:Y:S01]  /*11f80*/  @!P4 IMAD.MOV R16, RZ, RZ, -R16 ;  /* 0x000000ffff10c224 */ /* 0x000fe200078e0a10 */
[----:B------:R-:W-:Y:S01]  /*11f90*/  ISETP.GT.U32.AND P4, PT, R2, R11, PT ;  /* 0x0000000b0200720c */ /* 0x000fe20003f84070 */
[----:B------:R-:W-:-:S05]  /*11fa0*/  VIADD R4, R60, 0x5a ;  /* 0x0000005a3c047836 */ /* 0x000fca0000000000 */
[----:B------:R-:W-:-:S03]  /*11fb0*/  IABS R6, R4 ;  /* 0x0000000400067213 */ /* 0x000fc60000000000 */
[----:B------:R-:W-:Y:S01]  /*11fc0*/  @!P5 IMAD.IADD R5, R5, 0x1, -R2 ;  /* 0x000000010505d824 */ /* 0x000fe200078e0a02 */
[----:B------:R-:W-:Y:S01]  /*11fd0*/  ISETP.GE.AND P5, PT, R4, RZ, PT ;  /* 0x000000ff0400720c */ /* 0x000fe20003fa6270 */
[----:B------:R-:W-:Y:S02]  /*11fe0*/  IMAD.HI.U32 R4, R0, R6, RZ ;  /* 0x0000000600047227 */ /* 0x000fe400078e00ff */
[----:B------:R-:W-:Y:S02]  /*11ff0*/  @!P4 IADD3 R11, PT, PT, R11, -R2, RZ ;  /* 0x800000020b0bc210 */ /* 0x000fe40007ffe0ff */
[----:B------:R-:W-:Y:S02]  /*12000*/  IMAD.MOV R4, RZ, RZ, -R4 ;  /* 0x000000ffff047224 */ /* 0x000fe400078e0a04 */
[C---:B------:R-:W-:Y:S01]  /*12010*/  ISETP.GT.U32.AND P4, PT, R2.reuse, R11, PT ;  /* 0x0000000b0200720c */ /* 0x040fe20003f84070 */
[----:B------:R-:W-:Y:S02]  /*12020*/  IMAD.MOV.U32 R20, RZ, RZ, R5 ;  /* 0x000000ffff147224 */ /* 0x000fe400078e0005 */
[----:B------:R-:W-:-:S02]  /*12030*/  IMAD R6, R2, R4, R6 ;  /* 0x0000000402067224 */ /* 0x000fc400078e0206 */
[----:B------:R-:W-:Y:S02]  /*12040*/  VIADD R4, R60, 0x5b ;  /* 0x0000005b3c047836 */ /* 0x000fe40000000000 */
[----:B------:R-:W-:Y:S01]  /*12050*/  @!P3 IMAD.MOV R20, RZ, RZ, -R20 ;  /* 0x000000ffff14b224 */ /* 0x000fe200078e0a14 */
[----:B------:R-:W-:Y:S02]  /*12060*/  ISETP.GT.U32.AND P3, PT, R2, R6, PT ;  /* 0x000000060200720c */ /* 0x000fe40003f64070 */
[----:B------:R-:W-:-:S03]  /*12070*/  IABS R5, R4 ;  /* 0x0000000400057213 */ /* 0x000fc60000000000 */
[----:B------:R-:W-:Y:S01]  /*12080*/  @!P4 IMAD.IADD R11, R11, 0x1, -R2 ;  /* 0x000000010b0bc824 */ /* 0x000fe200078e0a02 */
[----:B------:R-:W-:Y:S01]  /*12090*/  ISETP.GE.AND P4, PT, R4, RZ, PT ;  /* 0x000000ff0400720c */ /* 0x000fe20003f86270 */
[----:B------:R-:W-:-:S04]  /*120a0*/  IMAD.HI.U32 R4, R0, R5, RZ ;  /* 0x0000000500047227 */ /* 0x000fc800078e00ff */
[----:B------:R-:W-:Y:S02]  /*120b0*/  IMAD.MOV R4, RZ, RZ, -R4 ;  /* 0x000000ffff047224 */ /* 0x000fe400078e0a04 */
[----:B------:R-:W-:Y:S02]  /*120c0*/  @!P3 IMAD.IADD R6, R6, 0x1, -R2 ;  /* 0x000000010606b824 */ /* 0x000fe400078e0a02 */
[C---:B------:R-:W-:Y:S02]  /*120d0*/  IMAD R5, R2.reuse, R4, R5 ;  /* 0x0000000402057224 */ /* 0x040fe400078e0205 */
[----:B------:R-:W-:Y:S01]  /*120e0*/  IMAD.MOV.U32 R28, RZ, RZ, R11 ;  /* 0x000000ffff1c7224 */ /* 0x000fe200078e000b */
[----:B------:R-:W-:-:S03]  /*120f0*/  ISETP.GT.U32.AND P3, PT, R2, R6, PT ;  /* 0x000000060200720c */ /* 0x000fc60003f64070 */
[----:B------:R-:W-:Y:S01]  /*12100*/  @!P2 IMAD.MOV R28, RZ, RZ, -R28 ;  /* 0x000000ffff1ca224 */ /* 0x000fe200078e0a1c */
[----:B------:R-:W-:Y:S01]  /*12110*/  ISETP.GT.U32.AND P2, PT, R2, R5, PT ;  /* 0x000000050200720c */ /* 0x000fe20003f44070 */
[----:B------:R-:W-:-:S05]  /*12120*/  VIADD R4, R60, 0x5c ;  /* 0x0000005c3c047836 */ /* 0x000fca0000000000 */
[----:B------:R-:W-:-:S03]  /*12130*/  IABS R11, R4 ;  /* 0x00000004000b7213 */ /* 0x000fc60000000000 */
[----:B------:R-:W-:Y:S01]  /*12140*/  @!P3 IMAD.IADD R6, R6, 0x1, -R2 ;  /* 0x000000010606b824 */ /* 0x000fe200078e0a02 */
[----:B------:R-:W-:Y:S01]  /*12150*/  ISETP.GE.AND P3, PT, R4, RZ, PT ;  /* 0x000000ff0400720c */ /* 0x000fe20003f66270 */
[----:B------:R-:W-:-:S04]  /*12160*/  IMAD.HI.U32 R4, R0, R11, RZ ;  /* 0x0000000b00047227 */ /* 0x000fc800078e00ff */
[----:B------:R-:W-:Y:S02]  /*12170*/  @!P2 IMAD.IADD R5, R5, 0x1, -R2 ;  /* 0x000000010505a824 */ /* 0x000fe400078e0a02 */
[----:B------:R-:W-:Y:S01]  /*12180*/  IMAD.MOV R4, RZ, RZ, -R4 ;  /* 0x000000ffff047224 */ /* 0x000fe200078e0a04 */
[----:B--2---:R0:W-:Y:S02]  /*12190*/  STL [R1+0x141c], R23 ;  /* 0x00141c1701007387 */ /* 0x0041e40000100800 */
[C---:B------:R-:W-:Y:S01]  /*121a0*/  ISETP.GT.U32.AND P2, PT, R2.reuse, R5, PT ;  /* 0x000000050200720c */ /* 0x040fe20003f44070 */
[----:B------:R-:W-:Y:S01]  /*121b0*/  IMAD R15, R2, R4, R11 ;  /* 0x00000004020f7224 */ /* 0x000fe200078e020b */
[----:B------:R-:W-:Y:S01]  /*121c0*/  IADD3 R4, PT, PT, R60, 0x5d, RZ ;  /* 0x0000005d3c047810 */ /* 0x000fe20007ffe0ff */
[----:B0-----:R-:W-:-:S03]  /*121d0*/  IMAD.MOV.U32 R23, RZ, RZ, R6 ;  /* 0x000000ffff177224 */ /* 0x001fc600078e0006 */
[----:B------:R-:W-:Y:S01]  /*121e0*/  IABS R6, R4 ;  /* 0x0000000400067213 */ /* 0x000fe20000000000 */
[----:B------:R-:W-:Y:S01]  /*121f0*/  @!P5 IMAD.MOV R23, RZ, RZ, -R23 ;  /* 0x000000ffff17d224 */ /* 0x000fe200078e0a17 */
[----:B------:R-:W-:-:S05]  /*12200*/  ISETP.GT.U32.AND P5, PT, R2, R15, PT ;  /* 0x0000000f0200720c */ /* 0x000fca0003fa4070 */
[----:B------:R-:W-:Y:S01]  /*12210*/  @!P2 IMAD.IADD R5, R5, 0x1, -R2 ;  /* 0x000000010505a824 */ /* 0x000fe200078e0a02 */
[----:B------:R-:W-:Y:S01]  /*12220*/  ISETP.GE.AND P2, PT, R4, RZ, PT ;  /* 0x000000ff0400720c */ /* 0x000fe20003f46270 */
[----:B------:R-:W-:-:S04]  /*12230*/  IMAD.HI.U32 R4, R0, R6, RZ ;  /* 0x0000000600047227 */ /* 0x000fc800078e00ff */
[----:B------:R-:W-:Y:S02]  /*12240*/  IMAD.MOV R4, RZ, RZ, -R4 ;  /* 0x000000ffff047224 */ /* 0x000fe400078e0a04 */
[----:B------:R-:W-:Y:S02]  /*12250*/  IMAD.MOV.U32 R11, RZ, RZ, R5 ;  /* 0x000000ffff0b7224 */ /* 0x000fe400078e0005 */
[C---:B------:R-:W-:Y:S02]  /*12260*/  IMAD R6, R2.reuse, R4, R6 ;  /* 0x0000000402067224 */ /* 0x040fe400078e0206 */
[----:B------:R-:W-:Y:S02]  /*12270*/  @!P5 IMAD.IADD R15, R15, 0x1, -R2 ;  /* 0x000000010f0fd824 */ /* 0x000fe400078e0a02 */
[----:B------:R-:W-:Y:S01]  /*12280*/  @!P4 IMAD.MOV R11, RZ, RZ, -R11 ;  /* 0x000000ffff0bc224 */ /* 0x000fe200078e0a0b */
[C---:B------:R-:W-:Y:S02]  /*12290*/  ISETP.GT.U32.AND P4, PT, R2.reuse, R6, PT ;  /* 0x000000060200720c */ /* 0x040fe40003f84070 */
[----:B------:R-:W-:Y:S01]  /*122a0*/  ISETP.GT.U32.AND P5, PT, R2, R15, PT ;  /* 0x0000000f0200720c */ /* 0x000fe20003fa4070 */
[----:B------:R-:W-:-:S05]  /*122b0*/  VIADD R4, R60, 0x5e ;  /* 0x0000005e3c047836 */ /* 0x000fca0000000000 */
[----:B------:R-:W-:-:S05]  /*122c0*/  IABS R5, R4 ;  /* 0x0000000400057213 */ /* 0x000fca0000000000 */
[--C-:B------:R-:W-:Y:S02]  /*122d0*/  @!P4 IMAD.IADD R6, R6, 0x1, -R2.reuse ;  /* 0x000000010606c824 */ /* 0x100fe400078e0a02 */
[----:B------:R-:W-:Y:S01]  /*122e0*/  @!P5 IMAD.IADD R15, R15, 0x1, -R2 ;  /* 0x000000010f0fd824 */ /* 0x000fe200078e0a02 */
[----:B------:R-:W-:Y:S01]  /*122f0*/  ISETP.GE.AND P5, PT, R4, RZ, PT ;  /* 0x000000ff0400720c */ /* 0x000fe20003fa6270 */
[----:B------:R-:W-:Y:S01]  /*12300*/  IMAD.HI.U32 R4, R0, R5, RZ ;  /* 0x0000000500047227 */ /* 0x000fe200078e00ff */
[----:B------:R-:W-:-:S03]  /*12310*/  ISETP.GT.U32.AND P4, PT, R2, R6, PT ;  /* 0x000000060200720c */ /* 0x000fc60003f84070 */
[----:B------:R-:W-:Y:S01]  /*12320*/  IMAD.MOV R4, RZ, RZ, -R4 ;  /* 0x000000ffff047224 */ /* 0x000fe200078e0a04 */
[----:B------:R-:W-:-:S03]  /*12330*/  MOV R22, R15 ;  /* 0x0000000f00167202 */ /* 0x000fc60000000f00 */
[----:B------:R-:W-:Y:S02]  /*12340*/  IMAD R5, R2, R4, R5 ;  /* 0x0000000402057224 */ /* 0x000fe400078e0205 */
[----:B------:R-:W-:Y:S02]  /*12350*/  VIADD R4, R60, 0x5f ;  /* 0x0000005f3c047836 */ /* 0x000fe40000000000 */
[----:B------:R-:W-:Y:S01]  /*12360*/  @!P3 IMAD.MOV R22, RZ, RZ, -R22 ;  /* 0x000000ffff16b224 */ /* 0x000fe200078e0a16 */
[----:B------:R-:W-:Y:S02]  /*12370*/  ISETP.GT.U32.AND P3, PT, R2, R5, PT ;  /* 0x000000050200720c */ /* 0x000fe40003f64070 */
[----:B------:R-:W-:Y:S01]  /*12380*/  IABS R15, R4 ;  /* 0x00000004000f7213 */ /* 0x000fe20000000000 */
[----:B------:R-:W-:Y:S01]  /*12390*/  @!P4 IMAD.IADD R6, R6, 0x1, -R2 ;  /* 0x000000010606c824 */ /* 0x000fe200078e0a02 */
[----:B------:R-:W-:-:S03]  /*123a0*/  ISETP.GE.AND P4, PT, R4, RZ, PT ;  /* 0x000000ff0400720c */ /* 0x000fc60003f86270 */
        /* <DEDUP_REMOVED lines=14> */
[----:B------:R-:W-:-:S03]  /*12490*/  IMAD.MOV R4, RZ, RZ, -R4 ;  /* 0x000000ffff047224 */ /* 0x000fc600078e0a04 */
[C---:B------:R-:W-:Y:S01]  /*124a0*/  ISETP.GT.U32.AND P2, PT, R2.reuse, R17, PT ;  /* 0x000000110200720c */ /* 0x040fe20003f44070 */
[----:B------:R-:W-:Y:S02]  /*124b0*/  IMAD.MOV.U32 R15, RZ, RZ, R5 ;  /* 0x000000ffff0f7224 */ /* 0x000fe400078e0005 */
[----:B------:R-:W-:Y:S02]  /*124c0*/  IMAD R6, R2, R4, R6 ;  /* 0x0000000402067224 */ /* 0x000fe400078e0206 */
[----:B------:R-:W-:Y:S01]  /*124d0*/  VIADD R4, R60, 0x61 ;  /* 0x000000613c047836 */ /* 0x000fe20000000000 */
[----:B------:R-:W-:Y:S02]  /*124e0*/  @!P5 IADD3 R15, PT, PT, -R15, RZ, RZ ;  /* 0x000000ff0f0fd210 */ /* 0x000fe40007ffe1ff */
        /* <DEDUP_REMOVED lines=20> */
[----:B------:R-:W-:Y:S02]  /*12630*/  IMAD R17, R2, R4, R17 ;  /* 0x0000000402117224 */ /* 0x000fe400078e0211 */
[----:B------:R-:W-:Y:S02]  /*12640*/  IMAD.MOV.U32 R32, RZ, RZ, R6 ;  /* 0x000000ffff207224 */ /* 0x000fe400078e0006 */
[----:B------:R-:W-:Y:S02]  /*12650*/  VIADD R4, R60, 0x63 ;  /* 0x000000633c047836 */ /* 0x000fe40000000000 */
[----:B------:R-:W-:Y:S01]  /*12660*/  @!P3 IMAD.MOV R32, RZ, RZ, -R32 ;  /* 0x000000ffff20b224 */ /* 0x000fe200078e0a20 */
[----:B------:R-:W-:Y:S02]  /*12670*/  ISETP.GT.U32.AND P3, PT, R2, R17, PT ;  /* 0x000000110200720c */ /* 0x000fe40003f64070 */
[----:B------:R-:W-:-:S03]  /*12680*/  IABS R6, R4 ;  /* 0x0000000400067213 */ /* 0x000fc60000000000 */
[----:B------:R-:W-:Y:S02]  /*12690*/  @!P4 IADD3 R5, PT, PT, R5, -R2, RZ ;  /* 0x800000020505c210 */ /* 0x000fe40007ffe0ff */
        /* <DEDUP_REMOVED lines=29> */
[----:B------:R-:W-:Y:S01]  /*12870*/  @!P4 IMAD.MOV R6, RZ, RZ, -R6 ;  /* 0x000000ffff06c224 */ /* 0x000fe200078e0a06 */
[C---:B------:R-:W-:Y:S02]  /*12880*/  ISETP.GT.U32.AND P5, PT, R2.reuse, R5, PT ;  /* 0x000000050200720c */ /* 0x040fe40003fa4070 */
[----:B------:R-:W-:Y:S01]  /*12890*/  ISETP.GT.U32.AND P4, PT, R2, R17, PT ;  /* 0x000000110200720c */ /* 0x000fe20003f84070 */
[----:B------:R-:W-:-:S05]  /*128a0*/  VIADD R4, R60, 0x66 ;  /* 0x000000663c047836 */ /* 0x000fca0000000000 */
[----:B------:R-:W-:-:S05]  /*128b0*/  IABS R13, R4 ;  /* 0x00000004000d7213 */ /* 0x000fca0000000000 */
[----:B------:R-:W-:Y:S01]  /*128c0*/  @!P5 IMAD.IADD R5, R5, 0x1, -R2 ;  /* 0x000000010505d824 */ /* 0x000fe200078e0a02 */
[----:B------:R-:W-:Y:S01]  /*128d0*/  ISETP.GE.AND P5, PT, R4, RZ, PT ;  /* 0x000000ff0400720c */ /* 0x000fe20003fa6270 */
[----:B------:R-:W-:-:S04]  /*128e0*/  IMAD.HI.U32 R4, R0, R13, RZ ;  /* 0x0000000d00047227 */ /* 0x000fc800078e00ff */
[----:B------:R-:W-:Y:S02]  /*128f0*/  @!P4 IMAD.IADD R17, R17, 0x1, -R2 ;  /* 0x000000011111c824 */ /* 0x000fe400078e0a02 */
[----:B------:R-:W-:-:S03]  /*12900*/  IMAD.MOV R4, RZ, RZ, -R4 ;  /* 0x000000ffff047224 */ /* 0x000fc600078e0a04 */
[C---:B------:R-:W-:Y:S01]  /*12910*/  ISETP.GT.U32.AND P4, PT, R2.reuse, R17, PT ;  /* 0x000000110200720c */ /* 0x040fe20003f84070 */
[----:B------:R-:W-:Y:S01]  /*12920*/  IMAD R14, R2, R4, R13 ;  /* 0x00000004020e7224 */ /* 0x000fe200078e020d */
[----:B------:R-:W-:Y:S01]  /*12930*/  IADD3 R4, PT, PT, R60, 0x67, RZ ;  /* 0x000000673c047810 */ /* 0x000fe20007ffe0ff */
[----:B------:R-:W-:-:S03]  /*12940*/  @!P3 IMAD.MOV R5, RZ, RZ, -R5 ;  /* 0x000000ffff05b224 */ /* 0x000fc600078e0a05 */
        /* <DEDUP_REMOVED lines=43> */
[----:B------:R-:W-:Y:S01]  /*12c00*/  ISETP.GT.U32.AND P4, PT, R2, R14, PT ;  /* 0x0000000e0200720c */ /* 0x000fe20003f84070 */
[----:B------:R-:W-:Y:S02]  /*12c10*/  IMAD.MOV.U32 R86, RZ, RZ, R79 ;  /* 0x000000ffff567224 */ /* 0x000fe400078e004f */
[----:B------:R-:W-:-:S02]  /*12c20*/  IMAD.MOV.U32 R79, RZ, RZ, R77 ;  /* 0x000000ffff4f7224 */ /* 0x000fc400078e004d */
[----:B------:R-:W-:Y:S02]  /*12c30*/  IMAD.MOV.U32 R77, RZ, RZ, R31 ;  /* 0x000000ffff4d7224 */ /* 0x000fe400078e001f */
[----:B------:R-:W-:Y:S02]  /*12c40*/  IMAD R13, R2, R4, R13 ;  /* 0x00000004020d7224 */ /* 0x000fe400078e020d */
[----:B------:R-:W-:Y:S02]  /*12c50*/  IMAD.MOV.U32 R31, RZ, RZ, R17 ;  /* 0x000000ffff1f7224 */ /* 0x000fe400078e0011 */
        /* <DEDUP_REMOVED lines=15> */
[--C-:B------:R-:W-:Y:S01]  /*12d50*/  @!P3 IMAD.IADD R13, R13, 0x1, -R2.reuse ;  /* 0x000000010d0db824 */ /* 0x100fe200078e0a02 */
[----:B------:R-:W-:Y:S01]  /*12d60*/  ISETP.GE.AND P3, PT, R4, RZ, PT ;  /* 0x000000ff0400720c */ /* 0x000fe20003f66270 */
[----:B------:R-:W-:Y:S02]  /*12d70*/  @!P2 IMAD.IADD R17, R17, 0x1, -R2 ;  /* 0x000000011111a824 */ /* 0x000fe400078e0a02 */
[----:B------:R-:W-:-:S03]  /*12d80*/  IMAD.HI.U32 R4, R0, R19, RZ ;  /* 0x0000001300047227 */ /* 0x000fc600078e00ff */
[----:B------:R-:W-:Y:S01]  /*12d90*/  ISETP.GT.U32.AND P2, PT, R2, R17, PT ;  /* 0x000000110200720c */ /* 0x000fe20003f44070 */
[----:B------:R-:W-:-:S04]  /*12da0*/  IMAD.MOV R4, RZ, RZ, -R4 ;  /* 0x000000ffff047224 */ /* 0x000fc800078e0a04 */
[----:B------:R-:W-:Y:S02]  /*12db0*/  IMAD R4, R2, R4, R19 ;  /* 0x0000000402047224 */ /* 0x000fe400078e0213 */
[----:B------:R-:W-:Y:S01]  /*12dc0*/  VIADD R19, R60, 0x6d ;  /* 0x0000006d3c137836 */ /* 0x000fe20000000000 */
[----:B------:R-:W-:-:S04]  /*12dd0*/  @!P5 IADD3 R13, PT, PT, -R13, RZ, RZ ;  /* 0x000000ff0d0dd210 */ /* 0x000fc80007ffe1ff */
[----:B------:R-:W-:Y:S01]  /*12de0*/  IABS R21, R19 ;  /* 0x0000001300157213 */ /* 0x000fe20000000000 */
[----:B------:R-:W-:Y:S01]  /*12df0*/  @!P2 IMAD.IADD R17, R17, 0x1, -R2 ;  /* 0x000000011111a824 */ /* 0x000fe200078e0a02 */
[----:B------:R-:W-:Y:S02]  /*12e00*/  ISETP.GT.U32.AND P5, PT, R2, R4, PT ;  /* 0x000000040200720c */ /* 0x000fe40003fa4070 */
[----:B------:R-:W-:Y:S01]  /*12e10*/  ISETP.GE.AND P2, PT, R19, RZ, PT ;  /* 0x000000ff1300720c */ /* 0x000fe20003f46270 */
[----:B------:R-:W-:-:S04]  /*12e20*/  IMAD.HI.U32 R19, R0, R21, RZ ;  /* 0x0000001500137227 */ /* 0x000fc800078e00ff */
[----:B------:R-:W-:Y:S02]  /*12e30*/  IMAD.MOV R19, RZ, RZ, -R19 ;  /* 0x000000ffff137224 */ /* 0x000fe400078e0a13 */
[----:B------:R-:W-:Y:S02]  /*12e40*/  IMAD.MOV.U32 R51, RZ, RZ, R17 ;  /* 0x000000ffff337224 */ /* 0x000fe400078e0011 */
[----:B------:R-:W-:Y:S02]  /*12e50*/  IMAD R21, R2, R19, R21 ;  /* 0x0000001302157224 */ /* 0x000fe400078e0215 */
[----:B------:R-:W-:Y:S02]  /*12e60*/  @!P5 IMAD.IADD R4, R4, 0x1, -R2 ;  /* 0x000000010404d824 */ /* 0x000fe400078e0a02 */
[----:B------:R-:W-:Y:S01]  /*12e70*/  @!P4 IMAD.MOV R51, RZ, RZ, -R51 ;  /* 0x000000ffff33c224 */ /* 0x000fe200078e0a33 */
[C---:B------:R-:W-:Y:S02]  /*12e80*/  ISETP.GT.U32.AND P4, PT, R2.reuse, R21, PT ;  /* 0x000000150200720c */ /* 0x040fe40003f84070 */
[----:B------:R-:W-:Y:S01]  /*12e90*/  ISETP.GT.U32.AND P5, PT, R2, R4, PT ;  /* 0x000000040200720c */ /* 0x000fe20003fa4070 */
[----:B------:R-:W-:-:S05]  /*12ea0*/  VIADD R17, R60, 0x6e ;  /* 0x0000006e3c117836 */ /* 0x000fca0000000000 */
[----:B------:R-:W-:-:S05]  /*12eb0*/  IABS R19, R17 ;  /* 0x0000001100137213 */ /* 0x000fca0000000000 */
[----:B------:R-:W-:Y:S02]  /*12ec0*/  @!P4 IADD3 R21, PT, PT, R21, -R2, RZ ;  /* 0x800000021515c210 */ /* 0x000fe40007ffe0ff */
[----:B------:R-:W-:Y:S01]  /*12ed0*/  @!P5 IMAD.IADD R4, R4, 0x1, -R2 ;  /* 0x000000010404d824 */ /* 0x000fe200078e0a02 */
[----:B------:R-:W-:Y:S01]  /*12ee0*/  ISETP.GE.AND P5, PT, R17, RZ, PT ;  /* 0x000000ff1100720c */ /* 0x000fe20003fa6270 */
[----:B------:R-:W-:Y:S01]  /*12ef0*/  IMAD.HI.U32 R17, R0, R19, RZ ;  /* 0x0000001300117227 */ /* 0x000fe200078e00ff */
[----:B------:R-:W-:-:S03]  /*12f00*/  ISETP.GT.U32.AND P4, PT, R2, R21, PT ;  /* 0x000000150200720c */ /* 0x000fc60003f84070 */
[----:B------:R-:W-:-:S04]  /*12f10*/  IMAD.MOV R17, RZ, RZ, -R17 ;  /* 0x000000ffff117224 */ /* 0x000fc800078e0a11 */
[----:B------:R-:W-:Y:S02]  /*12f20*/  IMAD R34, R2, R17, R19 ;  /* 0x0000001102227224 */ /* 0x000fe400078e0213 */
[----:B------:R-:W-:-:S04]  /*12f30*/  IMAD.MOV.U32 R65, RZ, RZ, R66 ;  /* 0x000000ffff417224 */ /* 0x000fc800078e0042 */
[----:B------:R-:W-:Y:S01]  /*12f40*/  @!P4 IMAD.IADD R21, R21, 0x1, -R2 ;  /* 0x000000011515c824 */ /* 0x000fe200078e0a02 */
[----:B------:R-:W-:Y:S01]  /*12f50*/  ISETP.GT.U32.AND P4, PT, R2, R34, PT ;  /* 0x000000220200720c */ /* 0x000fe20003f84070 */
[----:B------:R-:W-:Y:S02]  /*12f60*/  IMAD.MOV.U32 R66, RZ, RZ, R86 ;  /* 0x000000ffff427224 */ /* 0x000fe400078e0056 */
[----:B------:R-:W-:Y:S02]  /*12f70*/  IMAD.MOV.U32 R86, RZ, RZ, R77 ;  /* 0x000000ffff567224 */ /* 0x000fe400078e004d */
[----:B------:R-:W-:Y:S02]  /*12f80*/  IMAD.MOV.U32 R77, RZ, RZ, R7 ;  /* 0x000000ffff4d7224 */ /* 0x000fe400078e0007 */
[----:B------:R-:W-:Y:S02]  /*12f90*/  VIADD R7, R60, 0x6f ;  /* 0x0000006f3c077836 */ /* 0x000fe40000000000 */
[----:B------:R-:W-:-:S03]  /*12fa0*/  IMAD.MOV.U32 R50, RZ, RZ, R4 ;  /* 0x000000ffff327224 */ /* 0x000fc600078e0004 */
[----:B------:R-:W-:Y:S01]  /*12fb0*/  IABS R4, R7 ;  /* 0x0000000700047213 */ /* 0x000fe20000000000 */
[----:B------:R-:W-:-:S04]  /*12fc0*/  @!P4 IMAD.IADD R34, R34, 0x1, -R2 ;  /* 0x000000012222c824 */ /* 0x000fc800078e0a02 */
[----:B------:R-:W-:Y:S01]  /*12fd0*/  IMAD.MOV.U32 R17, RZ, RZ, R4 ;  /* 0x000000ffff117224 */ /* 0x000fe200078e0004 */
[----:B------:R-:W-:Y:S01]  /*12fe0*/  ISETP.GT.U32.AND P4, PT, R2, R34, PT ;  /* 0x000000220200720c */ /* 0x000fe20003f84070 */
[----:B------:R-:W-:Y:S02]  /*12ff0*/  VIADD R19, R60, 0x70 ;  /* 0x000000703c137836 */ /* 0x000fe40000000000 */
[----:B------:R-:W-:-:S04]  /*13000*/  IMAD.HI.U32 R4, R0, R17, RZ ;  /* 0x0000001100047227 */ /* 0x000fc800078e00ff */
[----:B------:R-:W-:Y:S01]  /*13010*/  @!P3 IMAD.MOV R50, RZ, RZ, -R50 ;  /* 0x000000ffff32b224 */ /* 0x000fe200078e0a32 */
[----:B------:R-:W-:Y:S01]  /*13020*/  ISETP.GE.AND P3, PT, R7, RZ, PT ;  /* 0x000000ff0700720c */ /* 0x000fe20003f66270 */
[----:B------:R-:W-:Y:S01]  /*13030*/  IMAD.MOV R4, RZ, RZ, -R4 ;  /* 0x000000ffff047224 */ /* 0x000fe200078e0a04 */
[----:B------:R-:W-:-:S03]  /*13040*/  IABS R7, R19 ;  /* 0x0000001300077213 */ /* 0x000fc60000000000 */
[----:B------:R-:W-:Y:S02]  /*13050*/  IMAD R36, R2, R4, R17 ;  /* 0x0000000402247224 */ /* 0x000fe400078e0211 */
[----:B------:R-:W-:-:S04]  /*13060*/  IMAD.HI.U32 R4, R0, R7, RZ ;  /* 0x0000000700047227 */ /* 0x000fc800078e00ff */
[----:B------:R-:W-:Y:S01]  /*13070*/  @!P4 IMAD.IADD R34, R34, 0x1, -R2 ;  /* 0x000000012222c824 */ /* 0x000fe200078e0a02 */
[----:B------:R-:W-:Y:S01]  /*13080*/  ISETP.GT.U32.AND P4, PT, R2, R36, PT ;  /* 0x000000240200720c */ /* 0x000fe20003f84070 */
[----:B------:R-:W-:Y:S01]  /*13090*/  VIADD R17, R60, 0x71 ;  /* 0x000000713c117836 */ /* 0x000fe20000000000 */
[----:B------:R-:W-:Y:S01]  /*130a0*/  IADD3 R4, PT, PT, -R4, RZ, RZ ;  /* 0x000000ff04047210 */ /* 0x000fe20007ffe1ff */
[----:B------:R-:W-:Y:S02]  /*130b0*/  IMAD.MOV.U32 R64, RZ, RZ, R86 ;  /* 0x000000ffff407224 */ /* 0x000fe400078e0056 */
[----:B------:R-:W-:Y:S02]  /*130c0*/  IMAD.MOV.U32 R86, RZ, RZ, R77 ;  /* 0x000000ffff567224 */ /* 0x000fe400078e004d */
[----:B------:R-:W-:Y:S01]  /*130d0*/  IMAD R7, R2, R4, R7 ;  /* 0x0000000402077224 */ /* 0x000fe200078e0207 */
[----:B------:R-:W-:Y:S01]  /*130e0*/  IABS R4, R17 ;  /* 0x0000001100047213 */ /* 0x000fe20000000000 */
[----:B------:R-:W-:-:S02]  /*130f0*/  IMAD.MOV.U32 R77, RZ, RZ, R42 ;  /* 0x000000ffff4d7224 */ /* 0x000fc400078e002a */
[----:B------:R-:W-:Y:S02]  /*13100*/  IMAD.MOV.U32 R42, RZ, RZ, R34 ;  /* 0x000000ffff2a7224 */ /* 0x000fe400078e0022 */
[----:B------:R-:W-:Y:S01]  /*13110*/  IMAD.MOV.U32 R67, RZ, RZ, R79 ;  /* 0x000000ffff437224 */ /* 0x000fe200078e004f */
[----:B------:R-:W-:Y:S01]  /*13120*/  @!P4 IADD3 R36, PT, PT, R36, -R2, RZ ;  /* 0x800000022424c210 */ /* 0x000fe20007ffe0ff */
[----:B------:R-:W-:Y:S02]  /*13130*/  IMAD.MOV.U32 R79, RZ, RZ, R48 ;  /* 0x000000ffff4f7224 */ /* 0x000fe400078e0030 */
[----:B------:R-:W-:Y:S02]  /*13140*/  IMAD.MOV.U32 R48, RZ, RZ, R21 ;  /* 0x000000ffff307224 */ /* 0x000fe400078e0015 */
[----:B------:R-:W-:Y:S01]  /*13150*/  @!P5 IMAD.MOV R42, RZ, RZ, -R42 ;  /* 0x000000ffff2ad224 */ /* 0x000fe200078e0a2a */
[C---:B------:R-:W-:Y:S01]  /*13160*/  ISETP.GT.U32.AND P5, PT, R2.reuse, R7, PT ;  /* 0x000000070200720c */ /* 0x040fe20003fa4070 */
[----:B------:R-:W-:Y:S01]  /*13170*/  IMAD.MOV.U32 R21, RZ, RZ, R4 ;  /* 0x000000ffff157224 */ /* 0x000fe200078e0004 */
[----:B------:R-:W-:-:S03]  /*13180*/  ISETP.GT.U32.AND P4, PT, R2, R36, PT ;  /* 0x000000240200720c */ /* 0x000fc60003f84070 */
[----:B------:R-:W-:-:S04]  /*13190*/  IMAD.HI.U32 R4, R0, R21, RZ ;  /* 0x0000001500047227 */ /* 0x000fc800078e00ff */
[----:B------:R-:W-:Y:S01]  /*131a0*/  @!P2 IMAD.MOV R48, RZ, RZ, -R48 ;  /* 0x000000ffff30a224 */ /* 0x000fe200078e0a30 */
[----:B------:R-:W-:Y:S01]  /*131b0*/  ISETP.GE.AND P2, PT, R19, RZ, PT ;  /* 0x000000ff1300720c */ /* 0x000fe20003f46270 */
[----:B------:R-:W-:Y:S02]  /*131c0*/  IMAD.MOV R4, RZ, RZ, -R4 ;  /* 0x000000ffff047224 */ /* 0x000fe400078e0a04 */
[----:B------:R-:W-:Y:S02]  /*131d0*/  VIADD R19, R60, 0x72 ;  /* 0x000000723c137836 */ /* 0x000fe40000000000 */
[----:B------:R-:W-:Y:S02]  /*131e0*/  IMAD.MOV.U32 R89, RZ, RZ, R79 ;  /* 0x000000ffff597224 */ /* 0x000fe400078e004f */
[----:B------:R-:W-:Y:S02]  /*131f0*/  IMAD R21, R2, R4, R21 ;  /* 0x0000000402157224 */ /* 0x000fe400078e0215 */
[----:B------:R-:W-:Y:S01]  /*13200*/  IMAD.MOV.U32 R79, RZ, RZ, R24 ;  /* 0x000000ffff4f7224 */ /* 0x000fe200078e0018 */
[----:B------:R-:W-:Y:S01]  /*13210*/  IABS R24, R19 ;  /* 0x0000001300187213 */ /* 0x000fe20000000000 */
[----:B------:R-:W-:-:S02]  /*13220*/  @!P5 IMAD.IADD R7, R7, 0x1, -R2 ;  /* 0x000000010707d824 */ /* 0x000fc400078e0a02 */
[----:B------:R-:W-:Y:S01]  /*13230*/  @!P4 IMAD.IADD R36, R36, 0x1, -R2 ;  /* 0x000000012424c824 */ /* 0x000fe200078e0a02 */
[----:B------:R-:W-:Y:S01]  /*13240*/  ISETP.GT.U32.AND P4, PT, R2, R21, PT ;  /* 0x000000150200720c */ /* 0x000fe20003f84070 */
[----:B------:R-:W-:Y:S01]  /*13250*/  IMAD.HI.U32 R4, R0, R24, RZ ;  /* 0x0000001800047227 */ /* 0x000fe200078e00ff */
[----:B------:R-:W-:-:S03]  /*13260*/  ISETP.GT.U32.AND P5, PT, R2, R7, PT ;  /* 0x000000070200720c */ /* 0x000fc60003fa4070 */
[----:B------:R-:W-:-:S04]  /*13270*/  IMAD.MOV R4, RZ, RZ, -R4 ;  /* 0x000000ffff047224 */ /* 0x000fc800078e0a04 */
[----:B------:R-:W-:Y:S02]  /*13280*/  IMAD R24, R2, R4, R24 ;  /* 0x0000000402187224 */ /* 0x000fe400078e0218 */
[----:B------:R-:W-:Y:S02]  /*13290*/  VIADD R4, R60, 0x73 ;  /* 0x000000733c047836 */ /* 0x000fe40000000000 */
[--C-:B------:R-:W-:Y:S02]  /*132a0*/  @!P4 IMAD.IADD R21, R21, 0x1, -R2.reuse ;  /* 0x000000011515c824 */ /* 0x100fe400078e0a02 */
[----:B------:R-:W-:Y:S01]  /*132b0*/  @!P5 IMAD.IADD R7, R7, 0x1, -R2 ;  /* 0x000000010707d824 */ /* 0x000fe200078e0a02 */
[C---:B------:R-:W-:Y:S01]  /*132c0*/  ISETP.GT.U32.AND P5, PT, R2.reuse, R24, PT ;  /* 0x000000180200720c */ /* 0x040fe20003fa4070 */
[----:B------:R-:W-:Y:S01]  /*132d0*/  IMAD.MOV.U32 R88, RZ, RZ, R89 ;  /* 0x000000ffff587224 */ /* 0x000fe200078e0059 */
[----:B------:R-:W-:Y:S01]  /*132e0*/  ISETP.GT.U32.AND P4, PT, R2, R21, PT ;  /* 0x000000150200720c */ /* 0x000fe20003f84070 */
[----:B------:R-:W-:Y:S01]  /*132f0*/  IMAD.MOV.U32 R89, RZ, RZ, R41 ;  /* 0x000000ffff597224 */ /* 0x000fe200078e0029 */
[----:B------:R-:W-:Y:S01]  /*13300*/  IABS R34, R4 ;  /* 0x0000000400227213 */ /* 0x000fe20000000000 */
[----:B------:R-:W-:-:S04]  /*13310*/  IMAD.MOV.U32 R41, RZ, RZ, R36 ;  /* 0x000000ffff297224 */ /* 0x000fc800078e0024 */
[----:B------:R-:W-:Y:S01]  /*13320*/  @!P3 IMAD.MOV R41, RZ, RZ, -R41 ;  /* 0x000000ffff29b224 */ /* 0x000fe200078e0a29 */
[----:B------:R-:W-:Y:S01]  /*13330*/  ISETP.GE.AND P3, PT, R17, RZ, PT ;  /* 0x000000ff1100720c */ /* 0x000fe20003f66270 */
[----:B------:R-:W-:-:S04]  /*13340*/  IMAD.HI.U32 R17, R0, R34, RZ ;  /* 0x0000002200117227 */ /* 0x000fc800078e00ff */
[----:B------:R-:W-:Y:S02]  /*13350*/  @!P5 IMAD.IADD R24, R24, 0x1, -R2 ;  /* 0x000000011818d824 */ /* 0x000fe400078e0a02 */
[----:B------:R-:W-:Y:S01]  /*13360*/  IMAD.MOV R17, RZ, RZ, -R17 ;  /* 0x000000ffff117224 */ /* 0x000fe200078e0a11 */
[----:B------:R-:W-:Y:S02]  /*13370*/  @!P4 IADD3 R21, PT, PT, R21, -R2, RZ ;  /* 0x800000021515c210 */ /* 0x000fe40007ffe0ff */
[C---:B------:R-:W-:Y:S01]  /*13380*/  ISETP.GT.U32.AND P5, PT, R2.reuse, R24, PT ;  /* 0x000000180200720c */ /* 0x040fe20003fa4070 */
[----:B------:R-:W-:Y:S02]  /*13390*/  IMAD R17, R2, R17, R34 ;  /* 0x0000001102117224 */ /* 0x000fe400078e0222 */
[----:B------:R-:W-:-:S03]  /*133a0*/  IMAD.MOV.U32 R38, RZ, RZ, R21 ;  /* 0x000000ffff267224 */ /* 0x000fc600078e0015 */
[----:B------:R-:W-:Y:S01]  /*133b0*/  ISETP.GT.U32.AND P4, PT, R2, R17, PT ;  /* 0x000000110200720c */ /* 0x000fe20003f84070 */
[----:B------:R-:W-:Y:S01]  /*133c0*/  @!P3 IMAD.MOV R38, RZ, RZ, -R38 ;  /* 0x000000ffff26b224 */ /* 0x000fe200078e0a26 */
[----:B------:R-:W-:Y:S01]  /*133d0*/  ISETP.GE.AND P3, PT, R4, RZ, PT ;  /* 0x000000ff0400720c */ /* 0x000fe20003f66270 */
[----:B------:R-:W-:-:S04]  /*133e0*/  VIADD R4, R60, 0x74 ;  /* 0x000000743c047836 */ /* 0x000fc80000000000 */
[--C-:B------:R-:W-:Y:S01]  /*133f0*/  @!P5 IMAD.IADD R24, R24, 0x1, -R2.reuse ;  /* 0x000000011818d824 */ /* 0x100fe200078e0a02 */
[----:B------:R-:W-:Y:S01]  /*13400*/  ISETP.GE.AND P5, PT, R4, RZ, PT ;  /* 0x000000ff0400720c */ /* 0x000fe20003fa6270 */
[----:B------:R-:W-:Y:S01]  /*13410*/  @!P2 IMAD.MOV R7, RZ, RZ, -R7 ;  /* 0x000000ffff07a224 */ /* 0x000fe200078e0a07 */
[----:B------:R-:W-:Y:S02]  /*13420*/  IABS R4, R4 ;  /* 0x0000000400047213 */ /* 0x000fe40000000000 */
[----:B------:R-:W-:Y:S01]  /*13430*/  ISETP.GE.AND P2, PT, R19, RZ, PT ;  /* 0x000000ff1300720c */ /* 0x000fe20003f46270 */
[----:B------:R-:W-:Y:S02]  /*13440*/  @!P4 IMAD.IADD R17, R17, 0x1, -R2 ;  /* 0x000000011111c824 */ /* 0x000fe400078e0a02 */
[----:B------:R-:W-:-:S03]  /*13450*/  IMAD.MOV.U32 R21, RZ, RZ, R4 ;  /* 0x000000ffff157224 */ /* 0x000fc600078e0004 */
[----:B------:R-:W-:Y:S01]  /*13460*/  ISETP.GT.U32.AND P4, PT, R2, R17, PT ;  /* 0x000000110200720c */ /* 0x000fe20003f84070 */
[----:B------:R-:W-:-:S04]  /*13470*/  IMAD.HI.U32 R4, R0, R21, RZ ;  /* 0x0000001500047227 */ /* 0x000fc800078e00ff */
[----:B------:R-:W-:Y:S02]  /*13480*/  VIADD R34, R60, 0x75 ;  /* 0x000000753c227836 */ /* 0x000fe40000000000 */
[----:B------:R-:W-:Y:S02]  /*13490*/  IMAD.MOV R4, RZ, RZ, -R4 ;  /* 0x000000ffff047224 */ /* 0x000fe400078e0a04 */
[----:B------:R-:W-:Y:S01]  /*134a0*/  @!P2 IMAD.MOV R24, RZ, RZ, -R24 ;  /* 0x000000ffff18a224 */ /* 0x000fe200078e0a18 */
[----:B------:R-:W-:Y:S02]  /*134b0*/  IABS R19, R34 ;  /* 0x0000002200137213 */ /* 0x000fe40000000000 */
[----:B------:R-:W-:Y:S01]  /*134c0*/  ISETP.GE.AND P2, PT, R34, RZ, PT ;  /* 0x000000ff2200720c */ /* 0x000fe20003f46270 */
[----:B------:R-:W-:Y:S02]  /*134d0*/  IMAD R34, R2, R4, R21 ;  /* 0x0000000402227224 */ /* 0x000fe400078e0215 */
[----:B------:R-:W-:-:S03]  /*134e0*/  @!P4 IMAD.IADD R17, R17, 0x1, -R2 ;  /* 0x000000011111c824 */ /* 0x000fc600078e0a02 */
[----:B------:R-:W-:Y:S01]  /*134f0*/  ISETP.GT.U32.AND P4, PT, R2, R34, PT ;  /* 0x000000220200720c */ /* 0x000fe20003f84070 */
[----:B------:R-:W-:-:S04]  /*13500*/  IMAD.HI.U32 R4, R0, R19, RZ ;  /* 0x0000001300047227 */ /* 0x000fc800078e00ff */
[----:B------:R-:W-:Y:S02]  /*13510*/  IMAD.MOV R4, RZ, RZ, -R4 ;  /* 0x000000ffff047224 */ /* 0x000fe400078e0a04 */
[----:B------:R-:W-:Y:S02]  /*13520*/  VIADD R55, R60, 0x76 ;  /* 0x000000763c377836 */ /* 0x000fe40000000000 */
[----:B------:R-:W-:-:S04]  /*13530*/  IMAD R4, R2, R4, R19 ;  /* 0x0000000402047224 */ /* 0x000fc800078e0213 */
[----:B------:R-:W-:Y:S01]  /*13540*/  @!P4 IMAD.IADD R34, R34, 0x1, -R2 ;  /* 0x000000012222c824 */ /* 0x000fe200078e0a02 */
[----:B------:R-:W-:-:S04]  /*13550*/  IABS R19, R55 ;  /* 0x0000003700137213 */ /* 0x000fc80000000000 */
[----:B------:R-:W-:Y:S01]  /*13560*/  ISETP.GT.U32.AND P4, PT, R2, R34, PT ;  /* 0x000000220200720c */ /* 0x000fe20003f84070 */
[----:B------:R-:W-:Y:S02]  /*13570*/  VIADD R54, R60, 0x77 ;  /* 0x000000773c367836 */ /* 0x000fe40000000000 */
[----:B------:R-:W-:Y:S02]  /*13580*/  IMAD.MOV.U32 R36, RZ, RZ, R19 ;  /* 0x000000ffff247224 */ /* 0x000fe400078e0013 */
[----:B------:R-:W-:Y:S01]  /*13590*/  IMAD.MOV.U32 R91, RZ, RZ, R89 ;  /* 0x000000ffff5b7224 */ /* 0x000fe200078e0059 */
[----:B------:R-:W-:Y:S01]  /*135a0*/  IABS R19, R54 ;  /* 0x0000003600137213 */ /* 0x000fe20000000000 */
[----:B------:R-:W-:Y:S01]  /*135b0*/  IMAD.HI.U32 R21, R0, R36, RZ ;  /* 0x0000002400157227 */ /* 0x000fe200078e00ff */
[----:B------:R-:W-:-:S03]  /*135c0*/  MOV R89, R65 ;  /* 0x0000004100597202 */ /* 0x000fc60000000f00 */
[----:B------:R-:W-:Y:S01]  /*135d0*/  @!P3 IMAD.MOV R17, RZ, RZ, -R17 ;  /* 0x000000ffff11b224 */ /* 0x000fe200078e0a11 */
[----:B------:R-:W-:Y:S01]  /*135e0*/  ISETP.GT.U32.AND P3, PT, R2, R4, PT ;  /* 0x000000040200720c */ /* 0x000fe20003f64070 */
[----:B------:R-:W-:Y:S01]  /*135f0*/  IMAD.MOV.U32 R65, RZ, RZ, R66 ;  /* 0x000000ffff417224 */ /* 0x000fe200078e0042 */
[----:B------:R-:W-:Y:S01]  /*13600*/  @!P4 IADD3 R34, PT, PT, R34, -R2, RZ ;  /* 0x800000022222c210 */ /* 0x000fe20007ffe0ff */
[----:B------:R-:W-:Y:S02]  /*13610*/  IMAD.MOV.U32 R66, RZ, RZ, R79 ;  /* 0x000000ffff427224 */ /* 0x000fe400078e004f */
[----:B------:R-:W-:Y:S02]  /*13620*/  IMAD.MOV R21, RZ, RZ, -R21 ;  /* 0x000000ffff157224 */ /* 0x000fe400078e0a15 */
[----:B------:R-:W-:Y:S02]  /*13630*/  IMAD.MOV.U32 R79, RZ, RZ, R25 ;  /* 0x000000ffff4f7224 */ /* 0x000fe400078e0019 */
[----:B------:R-:W-:-:S02]  /*13640*/  IMAD.MOV.U32 R25, RZ, RZ, R19 ;  /* 0x000000ffff197224 */ /* 0x000fc400078e0013 */
[----:B------:R-:W-:Y:S02]  /*13650*/  IMAD R21, R2, R21, R36 ;  /* 0x0000001502157224 */ /* 0x000fe400078e0224 */
[----:B------:R-:W-:Y:S02]  /*13660*/  IMAD.MOV.U32 R36, RZ, RZ, R34 ;  /* 0x000000ffff247224 */ /* 0x000fe400078e0022 */
[----:B------:R-:W-:Y:S01]  /*13670*/  IMAD.HI.U32 R19, R0, R25, RZ ;  /* 0x0000001900137227 */ /* 0x000fe200078e00ff */
[----:B------:R-:W-:-:S03]  /*13680*/  ISETP.GE.AND P4, PT, R55, RZ, PT ;  /* 0x000000ff3700720c */ /* 0x000fc60003f86270 */
[----:B------:R-:W-:Y:S01]  /*13690*/  @!P5 IMAD.MOV R36, RZ, RZ, -R36 ;  /* 0x000000ffff24d224 */ /* 0x000fe200078e0a24 */
[----:B------:R-:W-:Y:S01]  /*136a0*/  ISETP.GT.U32.AND P5, PT, R2, R21, PT ;  /* 0x000000150200720c */ /* 0x000fe20003fa4070 */
[----:B------:R-:W-:Y:S02]  /*136b0*/  IMAD.MOV R19, RZ, RZ, -R19 ;  /* 0x000000ffff137224 */ /* 0x000fe400078e0a13 */
[----:B------:R-:W-:Y:S02]  /*136c0*/  VIADD R55, R60, 0x78 ;  /* 0x000000783c377836 */ /* 0x000fe40000000000 */
[----:B------:R-:W-:Y:S02]  /*136d0*/  @!P3 IMAD.IADD R4, R4, 0x1, -R2 ;  /* 0x000000010404b824 */ /* 0x000fe400078e0a02 */
[C---:B------:R-:W-:Y:S01]  /*136e0*/  IMAD R25, R2.reuse, R19, R25 ;  /* 0x0000001302197224 */ /* 0x040fe200078e0219 */
[----:B------:R-:W-:Y:S02]  /*136f0*/  IABS R19, R55 ;  /* 0x0000003700137213 */ /* 0x000fe40000000000 */
[----:B------:R-:W-:-:S03]  /*13700*/  ISETP.GT.U32.AND P3, PT, R2, R4, PT ;  /* 0x000000040200720c */ /* 0x000fc60003f64070 */
[----:B------:R-:W-:Y:S02]  /*13710*/  IMAD.MOV.U32 R34, RZ, RZ, R19 ;  /* 0x000000ffff227224 */ /* 0x000fe400078e0013 */
[----:B------:R-:W-:Y:S01]  /*13720*/  @!P5 IMAD.IADD R21, R21, 0x1, -R2 ;  /* 0x000000011515d824 */ /* 0x000fe200078e0a02 */
[----:B------:R-:W-:Y:S01]  /*13730*/  ISETP.GT.U32.AND P5, PT, R2, R25, PT ;  /* 0x000000190200720c */ /* 0x000fe20003fa4070 */
[----:B------:R-:W-:-:S04]  /*13740*/  IMAD.HI.U32 R19, R0, R34, RZ ;  /* 0x0000002200137227 */ /* 0x000fc800078e00ff */
[----:B------:R-:W-:Y:S02]  /*13750*/  IMAD.MOV R19, RZ, RZ, -R19 ;  /* 0x000000ffff137224 */ /* 0x000fe400078e0a13 */
[----:B------:R-:W-:Y:S02]  /*13760*/  @!P3 IMAD.IADD R4, R4, 0x1, -R2 ;  /* 0x000000010404b824 */ /* 0x000fe400078e0a02 */
[----:B------:R-:W-:Y:S02]  /*13770*/  VIADD R80, R60, 0x7a ;  /* 0x0000007a3c507836 */ /* 0x000fe40000000000 */
[----:B------:R-:W-:Y:S01]  /*13780*/  IMAD R62, R2, R19, R34 ;  /* 0x00000013023e7224 */ /* 0x000fe200078e0222 */
[----:B------:R-:W-:Y:S01]  /*13790*/  IABS R19, R73 ;  /* 0x0000004900137213 */ /* 0x000fe20000000000 */
[----:B------:R-:W-:Y:S01]  /*137a0*/  IMAD.MOV.U32 R34, RZ, RZ, R4 ;  /* 0x000000ffff227224 */ /* 0x000fe200078e0004 */
[----:B------:R-:W-:Y:S01]  /*137b0*/  IABS R4, R80 ;  /* 0x0000005000047213 */ /* 0x000fe20000000000 */
[----:B------:R-:W-:Y:S01]  /*137c0*/  @!P5 IMAD.IADD R25, R25, 0x1, -R2 ;  /* 0x000000011919d824 */ /* 0x000fe200078e0a02 */
[----:B------:R-:W-:Y:S01]  /*137d0*/  ISETP.GE.AND P3, PT, R54, RZ, PT ;  /* 0x000000ff3600720c */ /* 0x000fe20003f66270 */
[----:B------:R-:W-:-:S02]  /*137e0*/  IMAD.MOV.U32 R54, RZ, RZ, R19 ;  /* 0x000000ffff367224 */ /* 0x000fc400078e0013 */
[----:B------:R-:W-:Y:S02]  /*137f0*/  IMAD.MOV.U32 R19, RZ, RZ, R4 ;  /* 0x000000ffff137224 */ /* 0x000fe400078e0004 */
[----:B------:R-:W-:Y:S01]  /*13800*/  @!P2 IMAD.MOV R34, RZ, RZ, -R34 ;  /* 0x000000ffff22a224 */ /* 0x000fe200078e0a22 */
[----:B------:R-:W-:Y:S01]  /*13810*/  ISETP.GT.U32.AND P2, PT, R2, R25, PT ;  /* 0x000000190200720c */ /* 0x000fe20003f44070 */
[----:B------:R-:W-:-:S04]  /*13820*/  IMAD.HI.U32 R4, R0, R19, RZ ;  /* 0x0000001300047227 */ /* 0x000fc800078e00ff */
[----:B------:R-:W-:Y:S02]  /*13830*/  IMAD.MOV R4, RZ, RZ, -R4 ;  /* 0x000000ffff047224 */ /* 0x000fe400078e0a04 */
[----:B------:R-:W-:Y:S01]  /*13840*/  IMAD.MOV.U32 R90, RZ, RZ, R89 ;  /* 0x000000ffff5a7224 */ /* 0x000fe200078e0059 */
[----:B------:R-:W-:Y:S01]  /*13850*/  MOV R89, R67 ;  /* 0x0000004300597202 */ /* 0x000fe20000000f00 */
[----:B------:R-:W-:Y:S01]  /*13860*/  IMAD R56, R2, R4, R19 ;  /* 0x0000000402387224 */ /* 0x000fe200078e0213 */
[----:B------:R-:W-:Y:S01]  /*13870*/  IABS R4, R70 ;  /* 0x0000004600047213 */ /* 0x000fe20000000000 */
[----:B------:R-:W-:Y:S02]  /*13880*/  IMAD.MOV.U32 R67, RZ, RZ, R66 ;  /* 0x000000ffff437224 */ /* 0x000fe400078e0042 */
[----:B------:R-:W-:Y:S02]  /*13890*/  IMAD.MOV.U32 R66, RZ, RZ, R77 ;  /* 0x000000ffff427224 */ /* 0x000fe400078e004d */
[----:B------:R-:W-:-:S02]  /*138a0*/  IMAD.MOV.U32 R77, RZ, RZ, R8 ;  /* 0x000000ffff4d7224 */ /* 0x000fc400078e0008 */
[----:B------:R-:W-:-:S04]  /*138b0*/  IMAD.HI.U32 R8, R0, R54, RZ ;  /* 0x0000003600087227 */ /* 0x000fc800078e00ff */
[----:B------:R-:W-:Y:S01]  /*138c0*/  @!P2 IMAD.IADD R25, R25, 0x1, -R2 ;  /* 0x000000011919a824 */ /* 0x000fe200078e0a02 */
[----:B------:R-:W-:Y:S01]  /*138d0*/  ISETP.GE.AND P2, PT, R55, RZ, PT ;  /* 0x000000ff3700720c */ /* 0x000fe20003f46270 */
[----:B------:R-:W-:Y:S01]  /*138e0*/  IMAD.MOV.U32 R55, RZ, RZ, R4 ;  /* 0x000000ffff377224 */ /* 0x000fe200078e0004 */
[----:B------:R-:W-:Y:S01]  /*138f0*/  IABS R19, R69 ;  /* 0x0000004500137213 */ /* 0x000fe20000000000 */
[----:B------:R-:W-:Y:S02]  /*13900*/  IMAD.MOV R8, RZ, RZ, -R8 ;  /* 0x000000ffff087224 */ /* 0x000fe400078e0a08 */
[----:B------:R-:W-:-:S04]  /*13910*/  IMAD.HI.U32 R4, R0, R55, RZ ;  /* 0x0000003700047227 */ /* 0x000fc800078e00ff */
[----:B------:R-:W-:Y:S02]  /*13920*/  IMAD R8, R2, R8, R54 ;  /* 0x0000000802087224 */ /* 0x000fe400078e0236 */
[----:B------:R-:W-:Y:S02]  /*13930*/  IMAD.MOV.U32 R54, RZ, RZ, R19 ;  /* 0x000000ffff367224 */ /* 0x000fe400078e0013 */
[----:B------:R-:W-:Y:S02]  /*13940*/  VIADD R68, R60, 0x7d ;  /* 0x0000007d3c447836 */ /* 0x000fe40000000000 */
[----:B------:R-:W-:Y:S02]  /*13950*/  IMAD.MOV R19, RZ, RZ, -R4 ;  /* 0x000000ffff137224 */ /* 0x000fe400078e0a04 */
[----:B------:R-:W-:Y:S01]  /*13960*/  IMAD.HI.U32 R4, R0, R54, RZ ;  /* 0x0000003600047227 */ /* 0x000fe200078e00ff */
[----:B------:R-:W-:-:S03]  /*13970*/  IABS R71, R68 ;  /* 0x0000004400477213 */ /* 0x000fc60000000000 */
[----:B------:R-:W-:Y:S02]  /*13980*/  IMAD R19, R2, R19, R55 ;  /* 0x0000001302137224 */ /* 0x000fe400078e0237 */
[----:B------:R-:W-:Y:S02]  /*13990*/  VIADD R55, R60, 0x7e ;  /* 0x0000007e3c377836 */ /* 0x000fe40000000000 */
[----:B------:R-:W-:Y:S01]  /*139a0*/  IMAD.MOV R4, RZ, RZ, -R4 ;  /* 0x000000ffff047224 */ /* 0x000fe200078e0a04 */
[----:B------:R-:W2:Y:S01]  /*139b0*/  LDL.LU R60, [R1+0x14f0] ;  /* 0x0014f000013c7983 */ /* 0x000ea20000300800 */
[----:B------:R-:W-:Y:S01]  /*139c0*/  IMAD.MOV.U32 R81, RZ, RZ, R71 ;  /* 0x000000ffff517224 */ /* 0x000fe200078e0047 */
[----:B------:R-:W-:Y:S01]  /*139d0*/  IABS R71, R55 ;  /* 0x0000003700477213 */ /* 0x000fe20000000000 */
[----:B------:R-:W-:Y:S02]  /*139e0*/  IMAD R4, R2, R4, R54 ;  /* 0x0000000402047224 */ /* 0x000fe400078e0236 */
[----:B------:R-:W-:-:S04]  /*139f0*/  IMAD.HI.U32 R54, R0, R81, RZ ;  /* 0x0000005100367227 */ /* 0x000fc800078e00ff */
[----:B------:R-:W-:-:S04]  /*13a00*/  IMAD.HI.U32 R0, R0, R71, RZ ;  /* 0x0000004700007227 */ /* 0x000fc800078e00ff */
[----:B------:R-:W-:-:S04]  /*13a10*/  IMAD.MOV R0, RZ, RZ, -R0 ;  /* 0x000000ffff007224 */ /* 0x000fc800078e0a00 */
[----:B------:R-:W-:Y:S01]  /*13a20*/  IMAD R0, R2, R0, R71 ;  /* 0x0000000002007224 */ /* 0x000fe200078e0247 */
[----:B------:R-:W-:Y:S02]  /*13a30*/  SEL R71, R76, R40, !P6 ;  /* 0x000000284c477207 */ /* 0x000fe40007000000 */
[----:B------:R-:W3:Y:S01]  /*13a40*/  LDL.LU R40, [R1+0x14ec] ;  /* 0x0014ec0001287983 */ /* 0x000ee20000300800 */
[----:B------:R-:W-:-:S13]  /*13a50*/  ISETP.GT.U32.AND P5, PT, R2, R21, PT ;  /* 0x000000150200720c */ /* 0x000fda0003fa4070 */
[----:B------:R-:W-:Y:S01]  /*13a60*/  @!P5 IMAD.IADD R21, R21, 0x1, -R2 ;  /* 0x000000011515d824 */ /* 0x000fe200078e0a02 */
[----:B------:R-:W-:-:S13]  /*13a70*/  ISETP.GT.U32.AND P5, PT, R2, R62, PT ;  /* 0x0000003e0200720c */ /* 0x000fda0003fa4070 */
[----:B------:R-:W-:Y:S02]  /*13a80*/  @!P5 IADD3 R62, PT, PT, R62, -R2, RZ ;  /* 0x800000023e3ed210 */ /* 0x000fe40007ffe0ff */
[----:B------:R-:W-:Y:S01]  /*13a90*/  ISETP.GT.U32.AND P5, PT, R2, R8, PT ;  /* 0x000000080200720c */ /* 0x000fe20003fa4070 */
[----:B------:R-:W-:-:S12]  /*13aa0*/  @!P4 IMAD.MOV R21, RZ, RZ, -R21 ;  /* 0x000000ffff15c224 */ /* 0x000fd800078e0a15 */
[----:B------:R-:W-:Y:S01]  /*13ab0*/  @!P5 IMAD.IADD R8, R8, 0x1, -R2 ;  /* 0x000000010808d824 */ /* 0x000fe200078e0a02 */
[C---:B------:R-:W-:Y:S02]  /*13ac0*/  ISETP.GT.U32.AND P5, PT, R2.reuse, R56, PT ;  /* 0x000000380200720c */ /* 0x040fe40003fa4070 */
[----:B------:R-:W-:Y:S02]  /*13ad0*/  ISETP.GT.U32.AND P4, PT, R2, R62, PT ;  /* 0x0000003e0200720c */ /* 0x000fe40003f84070 */
[----:B------:R-:W-:-:S09]  /*13ae0*/  @!P3 IADD3 R25, PT, PT, -R25, RZ, RZ ;  /* 0x000000ff1919b210 */ /* 0x000fd20007ffe1ff */
[----:B------:R-:W-:-:S05]  /*13af0*/  @!P5 IMAD.IADD R56, R56, 0x1, -R2 ;  /* 0x000000013838d824 */ /* 0x000fca00078e0a02 */
[----:B------:R-:W-:Y:S01]  /*13b00*/  ISETP.GT.U32.AND P3, PT, R2, R56, PT ;  /* 0x000000380200720c */ /* 0x000fe20003f64070 */
[----:B------:R-:W-:Y:S02]  /*13b10*/  IMAD.MOV R54, RZ, RZ, -R54 ;  /* 0x000000ffff367224 */ /* 0x000fe400078e0a36 */
[----:B------:R-:W-:Y:S01]  /*13b20*/  @!P4 IMAD.IADD R62, R62, 0x1, -R2 ;  /* 0x000000013e3ec824 */ /* 0x000fe200078e0a02 */
[C---:B------:R-:W-:Y:S01]  /*13b30*/  ISETP.GT.U32.AND P4, PT, R2.reuse, R19, PT ;  /* 0x000000130200720c */ /* 0x040fe20003f84070 */
[----:B------:R-:W-:-:S08]  /*13b40*/  IMAD R54, R2, R54, R81 ;  /* 0x0000003602367224 */ /* 0x000fd000078e0251 */
[----:B------:R-:W-:Y:S01]  /*13b50*/  @!P3 IMAD.IADD R56, R56, 0x1, -R2 ;  /* 0x000000013838b824 */ /* 0x000fe200078e0a02 */
[----:B------:R-:W-:-:S03]  /*13b60*/  ISETP.GT.U32.AND P3, PT, R2, R54, PT ;  /* 0x000000360200720c */ /* 0x000fc60003f64070 */
[--C-:B------:R-:W-:Y:S01]  /*13b70*/  @!P4 IMAD.IADD R19, R19, 0x1, -R2.reuse ;  /* 0x000000011313c824 */ /* 0x100fe200078e0a02 */
[----:B------:R-:W-:Y:S01]  /*13b80*/  ISETP.GE.AND P4, PT, R73, RZ, PT ;  /* 0x000000ff4900720c */ /* 0x000fe20003f86270 */
[----:B------:R-:W-:Y:S01]  /*13b90*/  IMAD R73, R71, UR7, RZ ;  /* 0x0000000747497c24 */ /* 0x000fe2000f8e02ff */
[----:B------:R-:W0:Y:S07]  /*13ba0*/  LDCU UR7, c[0x0][0x3b0] ;  /* 0x00007600ff0777ac */ /* 0x000e2e0008000800 */
[----:B------:R-:W-:Y:S01]  /*13bb0*/  @!P3 IMAD.IADD R54, R54, 0x1, -R2 ;  /* 0x000000013636b824 */ /* 0x000fe200078e0a02 */
[----:B------:R-:W-:-:S04]  /*13bc0*/  LEA R71, P3, R73, R92, 0x1 ;  /* 0x0000005c49477211 */ /* 0x000fc800078608ff */
[----:B------:R-:W-:Y:S02]  /*13bd0*/  LEA.HI.X.SX32 R73, R73, R93, 0x1, P3 ;  /* 0x0000005d49497211 */ /* 0x000fe400018f0eff */
[----:B------:R-:W-:Y:S01]  /*13be0*/  ISETP.GE.AND P3, PT, R80, RZ, PT ;  /* 0x000000ff5000720c */ /* 0x000fe20003f66270 */
[----:B------:R-:W-:Y:S02]  /*13bf0*/  @P0 IMAD.MOV.U32 R80, RZ, RZ, R71 ;  /* 0x000000ffff500224 */ /* 0x000fe400078e0047 */
[----:B------:R-:W-:Y:S01]  /*13c00*/  @P0 IMAD.MOV.U32 R81, RZ, RZ, R73 ;  /* 0x000000ffff510224 */ /* 0x000fe200078e0049 */
[----:B---3--:R-:W-:-:S06]  /*13c10*/  PRMT R40, RZ, 0x7610, R40 ;  /* 0x00007610ff287816 */ /* 0x008fcc0000000028 */
[----:B------:R-:W3:Y:S04]  /*13c20*/  @P0 LDG.E.U16 R40, desc[UR20][R80.64] ;  /* 0x0000001450280981 */ /* 0x000ee8000c1e1500 */
[----:B------:R-:W-:Y:S04]  /*13c30*/  STL [R1+0xb94], R71 ;  /* 0x000b944701007387 */ /* 0x000fe80000100800 */
[----:B------:R-:W-:Y:S04]  /*13c40*/  STL [R1+0xb90], R73 ;  /* 0x000b904901007387 */ /* 0x000fe80000100800 */
[----:B---3--:R3:W-:Y:S02]  /*13c50*/  STL [R1+0x1424], R40 ;  /* 0x0014242801007387 */ /* 0x0087e40000100800 */
[----:B---3--:R-:W-:-:S02]  /*13c60*/  SEL R40, R76, R57, !P6 ;  /* 0x000000394c287207 */ /* 0x008fc40007000000 */
[----:B------:R-:W3:Y:S03]  /*13c70*/  LDL.LU R57, [R1+0x14e8] ;  /* 0x0014e80001397983 */ /* 0x000ee60000300800 */
[----:B0-----:R-:W-:Y:S01]  /*13c80*/  IMAD R71, R40, UR7, RZ ;  /* 0x0000000728477c24 */ /* 0x001fe2000f8e02ff */
[----:B------:R-:W-:Y:S02]  /*13c90*/  @!P3 IADD3 R56, PT, PT, -R56, RZ, RZ ;  /* 0x000000ff3838b210 */ /* 0x000fe40007ffe1ff */
[----:B------:R-:W-:Y:S01]  /*13ca0*/  ISETP.GT.U32.AND P5, PT, R2, R8, PT ;  /* 0x000000080200720c */ /* 0x000fe20003fa4070 */
[----:B------:R-:W-:Y:S01]  /*13cb0*/  @!P2 IMAD.MOV R62, RZ, RZ, -R62 ;  /* 0x000000ffff3ea224 */ /* 0x000fe200078e0a3e */
[C---:B------:R-:W-:Y:S01]  /*13cc0*/  LEA R40, P3, R71.reuse, R92, 0x1 ;  /* 0x0000005c47287211 */ /* 0x040fe200078608ff */
[----:B------:R-:W-:Y:S01]  /*13cd0*/  IMAD.MOV.U32 R84, RZ, RZ, R90 ;  /* 0x000000ffff547224 */ /* 0x000fe200078e005a */
[----:B------:R-:W-:Y:S01]  /*13ce0*/  MOV R73, R91 ;  /* 0x0000005b00497202 */ /* 0x000fe20000000f00 */
[----:B------:R-:W-:Y:S01]  /*13cf0*/  STS.U16 [R47+UR4+0x1300], R75 ;  /* 0x0013004b2f007988 */ /* 0x000fe20008000404 */
[----:B------:R-:W-:Y:S01]  /*13d00*/  LEA.HI.X.SX32 R71, R71, R93, 0x1, P3 ;  /* 0x0000005d47477211 */ /* 0x000fe200018f0eff */
[----:B------:R-:W-:Y:S01]  /*13d10*/  @P0 IMAD.MOV.U32 R80, RZ, RZ, R40 ;  /* 0x000000ffff500224 */ /* 0x000fe200078e0028 */
[----:B------:R-:W-:Y:S01]  /*13d20*/  SEL R43, R76, R43, !P6 ;  /* 0x0000002b4c2b7207 */ /* 0x000fe20007000000 */
[----:B------:R-:W0:Y:S02]  /*13d30*/  LDCU UR7, c[0x0][0x3b0] ;  /* 0x00007600ff0777ac */ /* 0x000e240008000800 */
[----:B------:R-:W-:Y:S01]  /*13d40*/  @P0 IMAD.MOV.U32 R81, RZ, RZ, R71 ;  /* 0x000000ffff510224 */ /* 0x000fe200078e0047 */
[----:B---3--:R-:W-:-:S06]  /*13d50*/  PRMT R57, RZ, 0x7610, R57 ;  /* 0x00007610ff397816 */ /* 0x008fcc0000000039 */
[----:B------:R-:W3:Y:S04]  /*13d60*/  @P0 LDG.E.U16 R57, desc[UR20][R80.64] ;  /* 0x0000001450390981 */ /* 0x000ee8000c1e1500 */
[----:B------:R4:W-:Y:S04]  /*13d70*/  STL [R1+0xb9c], R40 ;  /* 0x000b9c2801007387 */ /* 0x0009e80000100800 */
[----:B------:R-:W-:Y:S01]  /*13d80*/  STL [R1+0xb98], R71 ;  /* 0x000b984701007387 */ /* 0x000fe20000100800 */
[----:B------:R-:W-:Y:S01]  /*13d90*/  @!P5 IMAD.IADD R8, R8, 0x1, -R2 ;  /* 0x000000010808d824 */ /* 0x000fe200078e0a02 */
[----:B------:R-:W-:-:S13]  /*13da0*/  ISETP.GT.U32.AND P5, PT, R2, R4, PT ;  /* 0x000000040200720c */ /* 0x000fda0003fa4070 */
[----:B------:R-:W-:Y:S01]  /*13db0*/  @!P5 IMAD.IADD R4, R4, 0x1, -R2 ;  /* 0x000000010404d824 */ /* 0x000fe200078e0a02 */
[----:B------:R-:W-:Y:S01]  /*13dc0*/  ISETP.GT.U32.AND P5, PT, R2, R0, PT ;  /* 0x000000000200720c */ /* 0x000fe20003fa4070 */
[----:B------:R-:W-:Y:S01]  /*13dd0*/  @!P4 IMAD.MOV R8, RZ, RZ, -R8 ;  /* 0x000000ffff08c224 */ /* 0x000fe200078e0a08 */
[----:B---3--:R3:W-:Y:S04]  /*13de0*/  STL [R1+0x1428], R57 ;  /* 0x0014283901007387 */ /* 0x0087e80000100800 */
[----:B------:R-:W2:Y:S07]  /*13df0*/  LDL.LU R87, [R1+0x894] ;  /* 0x0008940001577983 */ /* 0x000eae0000300800 */
[----:B------:R-:W-:Y:S01]  /*13e00*/  @!P5 IMAD.IADD R0, R0, 0x1, -R2 ;  /* 0x000000010000d824 */ /* 0x000fe200078e0a02 */
[----:B------:R-:W-:-:S02]  /*13e10*/  ISETP.GT.U32.AND P2, PT, R2, R19, PT ;  /* 0x000000130200720c */ /* 0x000fc40003f44070 */
[C---:B------:R-:W-:Y:S02]  /*13e20*/  ISETP.GT.U32.AND P4, PT, R2.reuse, R4, PT ;  /* 0x000000040200720c */ /* 0x040fe40003f84070 */
[C---:B------:R-:W-:Y:S02]  /*13e30*/  ISETP.GT.U32.AND P5, PT, R2.reuse, R54, PT ;  /* 0x000000360200720c */ /* 0x040fe40003fa4070 */
[----:B------:R-:W-:-:S07]  /*13e40*/  ISETP.GT.U32.AND P3, PT, R2, R0, PT ;  /* 0x000000000200720c */ /* 0x000fce0003f64070 */
[--C-:B------:R-:W-:Y:S01]  /*13e50*/  @!P2 IMAD.IADD R19, R19, 0x1, -R2.reuse ;  /* 0x000000011313a824 */ /* 0x100fe200078e0a02 */
[----:B------:R-:W-:Y:S01]  /*13e60*/  ISETP.GE.AND P2, PT, R70, RZ, PT ;  /* 0x000000ff4600720c */ /* 0x000fe20003f46270 */
[--C-:B------:R-:W-:Y:S01]  /*13e70*/  @!P4 IMAD.IADD R4, R4, 0x1, -R2.reuse ;  /* 0x000000010404c824 */ /* 0x100fe200078e0a02 */
[----:B------:R-:W-:Y:S01]  /*13e80*/  ISETP.GE.AND P4, PT, R69, RZ, PT ;  /* 0x000000ff4500720c */ /* 0x000fe20003f86270 */
[--C-:B------:R-:W-:Y:S01]  /*13e90*/  @!P5 IMAD.IADD R54, R54, 0x1, -R2.reuse ;  /* 0x000000013636d824 */ /* 0x100fe200078e0a02 */
[----:B------:R-:W-:Y:S01]  /*13ea0*/  ISETP.GE.AND P5, PT, R68, RZ, PT ;  /* 0x000000ff4400720c */ /* 0x000fe20003fa6270 */
[----:B------:R-:W-:Y:S01]  /*13eb0*/  @!P3 IMAD.IADD R0, R0, 0x1, -R2 ;  /* 0x000000010000b824 */ /* 0x000fe200078e0a02 */
[----:B------:R-:W-:Y:S01]  /*13ec0*/  ISETP.GE.AND P3, PT, R55, RZ, PT ;  /* 0x000000ff3700720c */ /* 0x000fe20003f66270 */
[----:B------:R-:W-:Y:S01]  /*13ed0*/  IMAD.MOV.U32 R2, RZ, RZ, R54 ;  /* 0x000000ffff027224 */ /* 0x000fe200078e0036 */
[----:B------:R-:W-:Y:S01]  /*13ee0*/  SEL R54, R76, R59, !P6 ;  /* 0x0000003b4c367207 */ /* 0x000fe20007000000 */
[----:B------:R-:W-:Y:S01]  /*13ef0*/  IMAD.MOV.U32 R90, RZ, RZ, R89 ;  /* 0x000000ffff5a7224 */ /* 0x000fe200078e0059 */
[----:B------:R-:W2:Y:S01]  /*13f00*/  LDL.LU R59, [R1+0x14e4] ;  /* 0x0014e400013b7983 */ /* 0x000ea20000300800 */
[----:B------:R-:W-:-:S02]  /*13f10*/  IMAD.MOV.U32 R91, RZ, RZ, R64 ;  /* 0x000000ffff5b7224 */ /* 0x000fc400078e0040 */
[----:B------:R-:W-:Y:S02]  /*13f20*/  @!P2 IMAD.MOV R19, RZ, RZ, -R19 ;  /* 0x000000ffff13a224 */ /* 0x000fe400078e0a13 */
[----:B------:R-:W-:Y:S02]  /*13f30*/  @!P4 IMAD.MOV R4, RZ, RZ, -R4 ;  /* 0x000000ffff04c224 */ /* 0x000fe400078e0a04 */
[----:B------:R-:W-:Y:S02]  /*13f40*/  @!P5 IMAD.MOV R2, RZ, RZ, -R2 ;  /* 0x000000ffff02d224 */ /* 0x000fe400078e0a02 */
[----:B------:R-:W-:Y:S02]  /*13f50*/  @!P3 IMAD.MOV R0, RZ, RZ, -R0 ;  /* 0x000000ffff00b224 */ /* 0x000fe400078e0a00 */
[----:B------:R-:W-:Y:S02]  /*13f60*/  IMAD.MOV.U32 R89, RZ, RZ, R67 ;  /* 0x000000ffff597224 */ /* 0x000fe400078e0043 */
[----:B------:R-:W-:-:S02]  /*13f70*/  IMAD.MOV.U32 R64, RZ, RZ, R66 ;  /* 0x000000ffff407224 */ /* 0x000fc400078e0042 */
[----:B------:R-:W-:Y:S01]  /*13f80*/  IMAD.MOV.U32 R67, RZ, RZ, R79 ;  /* 0x000000ffff437224 */ /* 0x000fe200078e004f */
[C---:B------:R-:W-:Y:S01]  /*13f90*/  SEL R26, R76.reuse, R26, !P6 ;  /* 0x0000001a4c1a7207 */ /* 0x040fe20007000000 */
[----:B------:R-:W-:Y:S01]  /*13fa0*/  IMAD.MOV.U32 R66, RZ, RZ, R77 ;  /* 0x000000ffff427224 */ /* 0x000fe200078e004d */
[C---:B------:R-:W-:Y:S02]  /*13fb0*/  SEL R53, R76.reuse, R53, !P6 ;  /* 0x000000354c357207 */ /* 0x040fe40007000000 */
[C---:B------:R-:W-:Y:S02]  /*13fc0*/  SEL R52, R76.reuse, R52, !P6 ;  /* 0x000000344c347207 */ /* 0x040fe40007000000 */
[C---:B------:R-:W-:Y:S02]  /*13fd0*/  SEL R49, R76.reuse, R49, !P6 ;  /* 0x000000314c317207 */ /* 0x040fe40007000000 */
[C---:B------:R-:W-:Y:S02]  /*13fe0*/  SEL R44, R76.reuse, R44, !P6 ;  /* 0x0000002c4c2c7207 */ /* 0x040fe40007000000 */
[----:B------:R-:W-:-:S02]  /*13ff0*/  SEL R27, R76, R27, !P6 ;  /* 0x0000001b4c1b7207 */ /* 0x000fc40007000000 */
[C---:B------:R-:W-:Y:S02]  /*14000*/  SEL R10, R76.reuse, R10, !P6 ;  /* 0x0000000a4c0a7207 */ /* 0x040fe40007000000 */
[C---:B----4-:R-:W-:Y:S02]  /*14010*/  SEL R40, R76.reuse, R63, !P6 ;  /* 0x0000003f4c287207 */ /* 0x050fe40007000000 */
[C---:B------:R-:W-:Y:S02]  /*14020*/  SEL R39, R76.reuse, R39, !P6 ;  /* 0x000000274c277207 */ /* 0x040fe40007000000 */
[C---:B------:R-:W-:Y:S02]  /*14030*/  SEL R37, R76.reuse, R37, !P6 ;  /* 0x000000254c257207 */ /* 0x040fe40007000000 */
[C---:B------:R-:W-:Y:S02]  /*14040*/  SEL R45, R76.reuse, R45, !P6 ;  /* 0x0000002d4c2d7207 */ /* 0x040fe40007000000 */
[----:B------:R-:W-:-:S02]  /*14050*/  SEL R16, R76, R16, !P6 ;  /* 0x000000104c107207 */ /* 0x000fc40007000000 */
[C---:B------:R-:W-:Y:S02]  /*14060*/  SEL R20, R76.reuse, R20, !P6 ;  /* 0x000000144c147207 */ /* 0x040fe40007000000 */
[C---:B------:R-:W-:Y:S02]  /*14070*/  SEL R28, R76.reuse, R28, !P6 ;  /* 0x0000001c4c1c7207 */ /* 0x040fe40007000000 */
        /* <DEDUP_REMOVED lines=30> */
[C---:B---3--:R-:W-:Y:S02]  /*14260*/  SEL R57, R76.reuse, R62, !P6 ;  /* 0x0000003e4c397207 */ /* 0x048fe40007000000 */
[C---:B------:R-:W-:Y:S02]  /*14270*/  SEL R8, R76.reuse, R8, !P6 ;  /* 0x000000084c087207 */ /* 0x040fe40007000000 */
[C---:B------:R-:W-:Y:S02]  /*14280*/  SEL R56, R76.reuse, R56, !P6 ;  /* 0x000000384c387207 */ /* 0x040fe40007000000 */
[----:B------:R-:W-:-:S02]  /*14290*/  SEL R19, R76, R19, !P6 ;  /* 0x000000134c137207 */ /* 0x000fc40007000000 */
[C---:B------:R-:W-:Y:S02]  /*142a0*/  SEL R4, R76.reuse, R4, !P6 ;  /* 0x000000044c047207 */ /* 0x040fe40007000000 */
[C---:B------:R-:W-:Y:S02]  /*142b0*/  SEL R2, R76.reuse, R2, !P6 ;  /* 0x000000024c027207 */ /* 0x040fe40007000000 */
[C---:B------:R-:W-:Y:S02]  /*142c0*/  SEL R0, R76.reuse, R0, !P6 ;  /* 0x000000004c007207 */ /* 0x040fe40007000000 */
[----:B--2---:R-:W-:Y:S01]  /*142d0*/  SEL R55, R76, R87, !P6 ;  /* 0x000000574c377207 */ /* 0x004fe20007000000 */
[----:B------:R-:W-:Y:S02]  /*142e0*/  IMAD.MOV.U32 R87, RZ, RZ, R88 ;  /* 0x000000ffff577224 */ /* 0x000fe400078e0058 */
[----:B------:R-:W-:Y:S02]  /*142f0*/  IMAD.MOV.U32 R88, RZ, RZ, R65 ;  /* 0x000000ffff587224 */ /* 0x000fe400078e0041 */
[----:B------:R-:W-:-:S02]  /*14300*/  IMAD.MOV.U32 R65, RZ, RZ, R86 ;  /* 0x000000ffff417224 */ /* 0x000fc400078e0056 */
[----:B------:R-:W2:Y:S04]  /*14310*/  LDL.LU R86, [R1+0x90c] ;  /* 0x00090c0001567983 */ /* 0x000ea80000300800 */
[----:B------:R-:W3:Y:S04]  /*14320*/  LDL.LU R79, [R1+0x900] ;  /* 0x00090000014f7983 */ /* 0x000ee80000300800 */
[----:B------:R-:W4:Y:S04]  /*14330*/  LDL.LU R77, [R1+0x8d0] ;  /* 0x0008d000014d7983 */ /* 0x000f280000300800 */
[----:B------:R-:W4:Y:S04]  /*14340*/  LDL.LU R76, [R1+0x8cc] ;  /* 0x0008cc00014c7983 */ /* 0x000f280000300800 */
[----:B------:R-:W4:Y:S04]  /*14350*/  LDL.LU R75, [R1+0x8b4] ;  /* 0x0008b400014b7983 */ /* 0x000f280000300800 */
        /* <DEDUP_REMOVED lines=11> */
[----:B--2---:R-:W-:Y:S04]  /*14410*/  STS.U16 [R47+UR4+0x2b00], R86 ;  /* 0x002b00562f007988 */ /* 0x004fe80008000404 */
[----:B---3--:R-:W-:Y:S04]  /*14420*/  STS.U16 [R47+UR4+0xab00], R79 ;  /* 0x00ab004f2f007988 */ /* 0x008fe80008000404 */
[----:B----4-:R2:W-:Y:S04]  /*14430*/  STS.U16 [R47+UR4+0x2f00], R77 ;  /* 0x002f004d2f007988 */ /* 0x0105e80008000404 */
[----:B------:R-:W-:Y:S04]  /*14440*/  STS.U16 [R47+UR4+0xaf00], R76 ;  /* 0x00af004c2f007988 */ /* 0x000fe80008000404 */
[----:B------:R-:W-:Y:S04]  /*14450*/  STS.U16 [R47+UR4+0x3300], R75 ;  /* 0x0033004b2f007988 */ /* 0x000fe80008000404 */
[----:B--2---:R-:W2:Y:S04]  /*14460*/  LDL.LU R77, [R1+0x9bc] ;  /* 0x0009bc00014d7983 */ /* 0x004ea80000300800 */
[----:B------:R3:W-:Y:S04]  /*14470*/  STS.U16 [R47+UR4+0xb300], R59 ;  /* 0x00b3003b2f007988 */ /* 0x0007e80008000404 */
[----:B------:R4:W-:Y:S04]  /*14480*/  STS.U16 [R47+UR4+0x3700], R60 ;  /* 0x0037003c2f007988 */ /* 0x0009e80008000404 */
[----:B---3--:R-:W3:Y:S04]  /*14490*/  LDL.LU R59, [R1+0x14e0] ;  /* 0x0014e000013b7983 */ /* 0x008ee80000300800 */
[----:B------:R-:W2:Y:S04]  /*144a0*/  LDL.LU R76, [R1+0x9b8] ;  /* 0x0009b800014c7983 */ /* 0x000ea80000300800 */
[----:B----4-:R-:W4:Y:S04]  /*144b0*/  LDL.LU R60, [R1+0x14dc] ;  /* 0x0014dc00013c7983 */ /* 0x010f280000300800 */
[----:B------:R-:W2:Y:S04]  /*144c0*/  LDL.LU R75, [R1+0x9b4] ;  /* 0x0009b400014b7983 */ /* 0x000ea80000300800 */
[----:B------:R0:W-:Y:S04]  /*144d0*/  STS.U16 [R47+UR4+0xb700], R3 ;  /* 0x00b700032f007988 */ /* 0x0001e80008000404 */
[----:B0-----:R-:W2:Y:S04]  /*144e0*/  LDL.LU R3, [R1+0x14d8] ;  /* 0x0014d80001037983 */ /* 0x001ea80000300800 */
[----:B------:R0:W-:Y:S04]  /*144f0*/  STS.U16 [R47+UR4+0x3b00], R74 ;  /* 0x003b004a2f007988 */ /* 0x0001e80008000404 */
[----:B------:R1:W-:Y:S04]  /*14500*/  STS.U16 [R47+UR4+0xbb00], R72 ;  /* 0x00bb00482f007988 */ /* 0x0003e80008000404 */
[----:B0-----:R-:W3:Y:S04]  /*14510*/  LDL.LU R74, [R1+0x9b0] ;  /* 0x0009b000014a7983 */ /* 0x001ee80000300800 */
[----:B-1----:R-:W3:Y:S04]  /*14520*/  LDL.LU R72, [R1+0x9ac] ;  /* 0x0009ac0001487983 */ /* 0x002ee80000300800 */
[----:B------:R-:W3:Y:S04]  /*14530*/  LDL.LU R90, [R1+0x9a8] ;  /* 0x0009a800015a7983 */ /* 0x000ee80000300800 */
[----:B------:R-:W3:Y:S04]  /*14540*/  LDL.LU R91, [R1+0x9a4] ;  /* 0x0009a400015b7983 */ /* 0x000ee80000300800 */
[----:B------:R-:W3:Y:S04]  /*14550*/  LDL.LU R88, [R1+0x9a0] ;  /* 0x0009a00001587983 */ /* 0x000ee80000300800 */
[----:B------:R-:W3:Y:S04]  /*14560*/  LDL.LU R89, [R1+0x994] ;  /* 0x0009940001597983 */ /* 0x000ee80000300800 */
[----:B------:R-:W3:Y:S04]  /*14570*/  LDL.LU R64, [R1+0x990] ;  /* 0x0009900001407983 */ /* 0x000ee80000300800 */
[----:B------:R-:W3:Y:S04]  /*14580*/  LDL.LU R65, [R1+0x984] ;  /* 0x0009840001417983 */ /* 0x000ee80000300800 */
[----:B------:R-:W-:Y:S04]  /*14590*/  STS.U16 [R47+UR4+0x3f00], R78 ;  /* 0x003f004e2f007988 */ /* 0x000fe80008000404 */
[----:B------:R2:W-:Y:S04]  /*145a0*/  STS.U16 [R47+UR4+0xbf00], R61 ;  /* 0x00bf003d2f007988 */ /* 0x0005e80008000404 */
[----:B------:R-:W4:Y:S04]  /*145b0*/  LDL.LU R67, [R1+0x980] ;  /* 0x0009800001437983 */ /* 0x000f280000300800 */
[----:B------:R-:W-:Y:S01]  /*145c0*/  STL [R1+0x142c], R47 ;  /* 0x00142c2f01007387 */ /* 0x000fe20000100800 */
[----:B--2---:R-:W-:-:S03]  /*145d0*/  LOP3.LUT R61, R3, 0x70, RZ, 0x3c, !PT ;  /* 0x00000070033d7812 */ /* 0x004fc600078e3cff */
[----:B------:R-:W-:Y:S04]  /*145e0*/  STL [R1+0x14ac], R3 ;  /* 0x0014ac0301007387 */ /* 0x000fe80000100800 */
[----:B------:R-:W2:Y:S04]  /*145f0*/  LDL.LU R66, [R1+0x970] ;  /* 0x0009700001427983 */ /* 0x000ea80000300800 */
[----:B------:R-:W2:Y:S04]  /*14600*/  LDL.LU R86, [R1+0x96c] ;  /* 0x00096c0001567983 */ /* 0x000ea80000300800 */
[----:B------:R-:W2:Y:S04]  /*14610*/  LDL.LU R79, [R1+0x958] ;  /* 0x00095800014f7983 */ /* 0x000ea80000300800 */
[----:B------:R0:W-:Y:S04]  /*14620*/  STS.U16 [R61+UR4+0x380], R77 ;  /* 0x0003804d3d007988 */ /* 0x0001e80008000404 */
[----:B------:R-:W2:Y:S04]  /*14630*/  LDL.LU R78, [R1+0x954] ;  /* 0x00095400014e7983 */ /* 0x000ea80000300800 */
[----:B------:R1:W-:Y:S04]  /*14640*/  STS.U16 [R61+UR4+0x8380], R76 ;  /* 0x0083804c3d007988 */ /* 0x0003e80008000404 */
[----:B0-----:R-:W2:Y:S04]  /*14650*/  LDL.LU R77, [R1+0x940] ;  /* 0x00094000014d7983 */ /* 0x001ea80000300800 */
[----:B------:R0:W-:Y:S04]  /*14660*/  STS.U16 [R61+UR4+0x780], R75 ;  /* 0x0007804b3d007988 */ /* 0x0001e80008000404 */
[----:B-1----:R-:W2:Y:S04]  /*14670*/  LDL.LU R76, [R1+0x93c] ;  /* 0x00093c00014c7983 */ /* 0x002ea80000300800 */
[----:B---3--:R1:W-:Y:S04]  /*14680*/  STS.U16 [R61+UR4+0x8780], R74 ;  /* 0x0087804a3d007988 */ /* 0x0083e80008000404 */
[----:B0-----:R-:W3:Y:S04]  /*14690*/  LDL.LU R75, [R1+0x938] ;  /* 0x00093800014b7983 */ /* 0x001ee80000300800 */
[----:B------:R0:W-:Y:S04]  /*146a0*/  STS.U16 [R61+UR4+0xb80], R72 ;  /* 0x000b80483d007988 */ /* 0x0001e80008000404 */
[----:B-1----:R-:W3:Y:S04]  /*146b0*/  LDL.LU R74, [R1+0x92c] ;  /* 0x00092c00014a7983 */ /* 0x002ee80000300800 */
[----:B0-----:R-:W3:Y:S01]  /*146c0*/  LDL.LU R72, [R1+0x8e8] ;  /* 0x0008e80001487983 */ /* 0x001ee20000300800 */
[----:B------:R-:W-:-:S02]  /*146d0*/  IMAD R54, R54, UR7, RZ ;  /* 0x0000000736367c24 */ /* 0x000fc4000f8e02ff */
[----:B------:R-:W-:Y:S01]  /*146e0*/  IMAD R55, R55, UR65, RZ ;  /* 0x0000004137377c24 */ /* 0x000fe2000f8e02ff */
[----:B------:R-:W-:Y:S01]  /*146f0*/  STS.U16 [R61+UR4+0x8b80], R90 ;  /* 0x008b805a3d007988 */ /* 0x000fe20008000404 */
[----:B------:R-:W-:-:S03]  /*14700*/  IMAD R9, R9, UR9, RZ ;  /* 0x0000000909097c24 */ /* 0x000fc6000f8e02ff */
[----:B------:R-:W-:Y:S01]  /*14710*/  STS.U16 [R61+UR4+0xf80], R91 ;  /* 0x000f805b3d007988 */ /* 0x000fe20008000404 */
[----:B------:R-:W-:Y:S01]  /*14720*/  IMAD R71, R56, UR60, RZ ;  /* 0x0000003c38477c24 */ /* 0x000fe2000f8e02ff */
[----:B------:R-:W-:Y:S02]  /*14730*/  LEA R56, P2, R54, R92, 0x1 ;  /* 0x0000005c36387211 */ /* 0x000fe400078408ff */
[----:B------:R-:W-:Y:S04]  /*14740*/  STS.U16 [R61+UR4+0x8f80], R88 ;  /* 0x008f80583d007988 */ /* 0x000fe80008000404 */
[----:B------:R-:W-:Y:S01]  /*14750*/  STS.U16 [R61+UR4+0x1380], R89 ;  /* 0x001380593d007988 */ /* 0x000fe20008000404 */
[----:B------:R-:W-:-:S03]  /*14760*/  IMAD R47, R58, UR10, RZ ;  /* 0x0000000a3a2f7c24 */ /* 0x000fc6000f8e02ff */
[----:B------:R0:W-:Y:S01]  /*14770*/  STS.U16 [R61+UR4+0x9380], R64 ;  /* 0x009380403d007988 */ /* 0x0001e20008000404 */
[----:B------:R-:W-:-:S03]  /*14780*/  LEA R83, P3, R9, R92, 0x1 ;  /* 0x0000005c09537211 */ /* 0x000fc600078608ff */
[----:B------:R1:W-:Y:S01]  /*14790*/  STS.U16 [R61+UR4+0x1780], R65 ;  /* 0x001780413d007988 */ /* 0x0003e20008000404 */
[-C--:B------:R-:W-:Y:S02]  /*147a0*/  LEA.HI.X.SX32 R54, R54, R93.reuse, 0x1, P2 ;  /* 0x0000005d36367211 */ /* 0x080fe400010f0eff */
[C---:B0-----:R-:W-:Y:S01]  /*147b0*/  LEA R64, P4, R55.reuse, R92, 0x1 ;  /* 0x0000005c37407211 */ /* 0x041fe200078808ff */
[----:B------:R-:W-:Y:S03]  /*147c0*/  STL [R1+0x9ec], R56 ;  /* 0x0009ec3801007387 */ /* 0x000fe60000100800 */
[-C--:B-1----:R-:W-:Y:S01]  /*147d0*/  LEA.HI.X.SX32 R65, R55, R93.reuse, 0x1, P4 ;  /* 0x0000005d37417211 */ /* 0x082fe200020f0eff */
[----:B------:R-:W-:Y:S01]  /*147e0*/  STL [R1+0xb8c], R64 ;  /* 0x000b8c4001007387 */ /* 0x000fe20000100800 */
[----:B------:R-:W-:Y:S01]  /*147f0*/  IMAD R43, R43, UR11, RZ ;  /* 0x0000000b2b2b7c24 */ /* 0x000fe2000f8e02ff */
[----:B------:R-:W-:-:S02]  /*14800*/  LEA.HI.X.SX32 R9, R9, R93, 0x1, P3 ;  /* 0x0000005d09097211 */ /* 0x000fc400018f0eff */
[----:B------:R-:W-:Y:S01]  /*14810*/  STL [R1+0x1434], R64 ;  /* 0x0014344001007387 */ /* 0x000fe20000100800 */
[----:B------:R-:W-:Y:S01]  /*14820*/  LEA R73, P2, R47, R92, 0x1 ;  /* 0x0000005c2f497211 */ /* 0x000fe200078408ff */
[----:B------:R-:W-:Y:S02]  /*14830*/  IMAD R26, R26, UR12, RZ ;  /* 0x0000000c1a1a7c24 */ /* 0x000fe4000f8e02ff */
[----:B------:R-:W-:Y:S01]  /*14840*/  STL [R1+0x9f4], R83 ;  /* 0x0009f45301007387 */ /* 0x000fe20000100800 */
[----:B------:R-:W-:-:S03]  /*14850*/  IMAD R3, R57, UR58, RZ ;  /* 0x0000003a39037c24 */ /* 0x000fc6000f8e02ff */
[----:B------:R-:W-:Y:S01]  /*14860*/  STL [R1+0x14b4], R83 ;  /* 0x0014b45301007387 */ /* 0x000fe20000100800 */
[----:B------:R-:W-:-:S03]  /*14870*/  LEA.HI.X.SX32 R47, R47, R93, 0x1, P2 ;  /* 0x0000005d2f2f7211 */ /* 0x000fc600010f0eff */
[----:B------:R-:W-:Y:S01]  /*14880*/  STL [R1+0xb88], R65 ;  /* 0x000b884101007387 */ /* 0x000fe20000100800 */
[----:B------:R-:W-:-:S03]  /*14890*/  LEA R57, P3, R43, R92, 0x1 ;  /* 0x0000005c2b397211 */ /* 0x000fc600078608ff */
[----:B------:R-:W-:Y:S04]  /*148a0*/  STL [R1+0x9e8], R54 ;  /* 0x0009e83601007387 */ /* 0x000fe80000100800 */
[----:B------:R-:W-:Y:S04]  /*148b0*/  STL [R1+0x143c], R65 ;  /* 0x00143c4101007387 */ /* 0x000fe80000100800 */
[----:B------:R0:W-:Y:S04]  /*148c0*/  STL [R1+0x9f0], R9 ;  /* 0x0009f00901007387 */ /* 0x0001e80000100800 */
[----:B------:R-:W-:Y:S01]  /*148d0*/  STL [R1+0x14cc], R65 ;  /* 0x0014cc4101007387 */ /* 0x000fe20000100800 */
[----:B------:R-:W-:-:S03]  /*148e0*/  IMAD R53, R53, UR13, RZ ;  /* 0x0000000d35357c24 */ /* 0x000fc6000f8e02ff */
[----:B------:R-:W-:Y:S01]  /*148f0*/  STL [R1+0x9fc], R73 ;  /* 0x0009fc4901007387 */ /* 0x000fe20000100800 */
[----:B0-----:R-:W-:-:S03]  /*14900*/  LEA R9, P4, R26, R92, 0x1 ;  /* 0x0000005c1a097211 */ /* 0x001fc600078808ff */
[----:B------:R-:W-:Y:S01]  /*14910*/  STL [R1+0x1484], R73 ;  /* 0x0014844901007387 */ /* 0x000fe20000100800 */
[----:B------:R-:W-:-:S03]  /*14920*/  IMAD R52, R52, UR14, RZ ;  /* 0x0000000e34347c24 */ /* 0x000fc6000f8e02ff */
[----:B------:R0:W-:Y:S01]  /*14930*/  STL [R1+0x9f8], R47 ;  /* 0x0009f82f01007387 */ /* 0x0001e20000100800 */
[----:B------:R-:W-:-:S03]  /*14940*/  LEA.HI.X.SX32 R56, R26, R93, 0x1, P4 ;  /* 0x0000005d1a387211 */ /* 0x000fc600020f0eff */
[----:B----4-:R-:W-:Y:S04]  /*14950*/  STS.U16 [R61+UR4+0x9780], R67 ;  /* 0x009780433d007988 */ /* 0x010fe80008000404 */
[----:B------:R-:W-:Y:S01]  /*14960*/  STL [R1+0xa04], R57 ;  /* 0x000a043901007387 */ /* 0x000fe20000100800 */
[----:B0-----:R-:W-:-:S03]  /*14970*/  LEA.HI.X.SX32 R47, R43, R93, 0x1, P3 ;  /* 0x0000005d2b2f7211 */ /* 0x001fc600018f0eff */
[----:B------:R-:W-:Y:S01]  /*14980*/  STL [R1+0x1444], R57 ;  /* 0x0014443901007387 */ /* 0x000fe20000100800 */
[----:B------:R-:W-:-:S03]  /*14990*/  LEA R26, P2, R53, R92, 0x1 ;  /* 0x0000005c351a7211 */ /* 0x000fc600078408ff */
[----:B------:R-:W-:Y:S01]  /*149a0*/  STL [R1+0xa0c], R9 ;  /* 0x000a0c0901007387 */ /* 0x000fe20000100800 */
[----:B------:R-:W-:-:S03]  /*149b0*/  IMAD R49, R49, UR15, RZ ;  /* 0x0000000f31317c24 */ /* 0x000fc6000f8e02ff */
[----:B------:R-:W-:Y:S01]  /*149c0*/  STL [R1+0x1448], R9 ;  /* 0x0014480901007387 */ /* 0x000fe20000100800 */
[----:B------:R-:W-:-:S03]  /*149d0*/  LEA R43, P3, R52, R92, 0x1 ;  /* 0x0000005c342b7211 */ /* 0x000fc600078608ff */
[----:B------:R-:W-:Y:S04]  /*149e0*/  STL [R1+0x14d0], R9 ;  /* 0x0014d00901007387 */ /* 0x000fe80000100800 */
[----:B------:R-:W-:Y:S01]  /*149f0*/  STL [R1+0xa00], R47 ;  /* 0x000a002f01007387 */ /* 0x000fe20000100800 */
[----:B------:R-:W-:-:S03]  /*14a00*/  LEA.HI.X.SX32 R68, R53, R93, 0x1, P2 ;  /* 0x0000005d35447211 */ /* 0x000fc600010f0eff */
[----:B------:R-:W-:Y:S04]  /*14a10*/  STL [R1+0x1450], R47 ;  /* 0x0014502f01007387 */ /* 0x000fe80000100800 */
[----:B------:R-:W-:Y:S01]  /*14a20*/  STL [R1+0xa08], R56 ;  /* 0x000a083801007387 */ /* 0x000fe20000100800 */
[----:B------:R-:W-:-:S03]  /*14a30*/  IMAD R44, R44, UR16, RZ ;  /* 0x000000102c2c7c24 */ /* 0x000fc6000f8e02ff */
[----:B------:R-:W-:Y:S04]  /*14a40*/  STL [R1+0x1454], R56 ;  /* 0x0014543801007387 */ /* 0x000fe80000100800 */
[----:B------:R-:W-:Y:S01]  /*14a50*/  STL [R1+0x14d4], R56 ;  /* 0x0014d43801007387 */ /* 0x000fe20000100800 */
[----:B------:R-:W-:-:S03]  /*14a60*/  IMAD R27, R27, UR17, RZ ;  /* 0x000000111b1b7c24 */ /* 0x000fc6000f8e02ff */
[----:B------:R-:W-:Y:S01]  /*14a70*/  STL [R1+0xa14], R26 ;  /* 0x000a141a01007387 */ /* 0x000fe20000100800 */
[----:B------:R-:W-:-:S03]  /*14a80*/  LEA.HI.X.SX32 R69, R52, R93, 0x1, P3 ;  /* 0x0000005d34457211 */ /* 0x000fc600018f0eff */
[----:B------:R0:W-:Y:S01]  /*14a90*/  STL [R1+0x145c], R26 ;  /* 0x00145c1a01007387 */ /* 0x0001e20000100800 */
[----:B------:R-:W-:-:S03]  /*14aa0*/  IMAD R10, R10, UR18, RZ ;  /* 0x000000120a0a7c24 */ /* 0x000fc6000f8e02ff */
[----:B------:R-:W-:Y:S01]  /*14ab0*/  STL [R1+0xa1c], R43 ;  /* 0x000a1c2b01007387 */ /* 0x000fe20000100800 */
[----:B------:R-:W-:-:S03]  /*14ac0*/  LEA R65, P2, R44, R92, 0x1 ;  /* 0x0000005c2c417211 */ /* 0x000fc600078408ff */
[----:B------:R-:W-:Y:S04]  /*14ad0*/  STL [R1+0x1460], R43 ;  /* 0x0014602b01007387 */ /* 0x000fe80000100800 */
[----:B------:R-:W-:Y:S01]  /*14ae0*/  STL [R1+0xa10], R68 ;  /* 0x000a104401007387 */ /* 0x000fe20000100800 */
[----:B------:R-:W-:-:S03]  /*14af0*/  LEA R54, P3, R27, R92, 0x1 ;  /* 0x0000005c1b367211 */ /* 0x000fc600078608ff */
[----:B------:R-:W-:Y:S01]  /*14b00*/  STL [R1+0x1468], R68 ;  /* 0x0014684401007387 */ /* 0x000fe20000100800 */
[-C--:B0-----:R-:W-:Y:S01]  /*14b10*/  LEA.HI.X.SX32 R26, R44, R93.reuse, 0x1, P2 ;  /* 0x0000005d2c1a7211 */ /* 0x081fe200010f0eff */
[----:B------:R-:W-:Y:S01]  /*14b20*/  IMAD R40, R40, UR19, RZ ;  /* 0x0000001328287c24 */ /* 0x000fe2000f8e02ff */
[----:B------:R-:W-:Y:S01]  /*14b30*/  LEA.HI.X.SX32 R9, R27, R93, 0x1, P3 ;  /* 0x0000005d1b097211 */ /* 0x000fe200018f0eff */
[----:B------:R-:W-:Y:S02]  /*14b40*/  IMAD R39, R39, UR22, RZ ;  /* 0x0000001627277c24 */ /* 0x000fe4000f8e02ff */
[----:B------:R-:W-:Y:S02]  /*14b50*/  IMAD R37, R37, UR23, RZ ;  /* 0x0000001725257c24 */ /* 0x000fe4000f8e02ff */
[----:B------:R-:W-:Y:S02]  /*14b60*/  IMAD R45, R45, UR24, RZ ;  /* 0x000000182d2d7c24 */ /* 0x000fe4000f8e02ff */
[----:B------:R-:W-:-:S02]  /*14b70*/  IMAD R16, R16, UR25, RZ ;  /* 0x0000001910107c24 */ /* 0x000fc4000f8e02ff */
[----:B------:R-:W-:Y:S02]  /*14b80*/  IMAD R20, R20, UR26, RZ ;  /* 0x0000001a14147c24 */ /* 0x000fe4000f8e02ff */
[----:B------:R-:W-:Y:S02]  /*14b90*/  IMAD R28, R28, UR27, RZ ;  /* 0x0000001b1c1c7c24 */ /* 0x000fe4000f8e02ff */
        /* <DEDUP_REMOVED lines=12> */
[----:B------:R-:W-:Y:S01]  /*14c60*/  IMAD R18, R18, UR40, RZ ;  /* 0x0000002812127c24 */ /* 0x000fe2000f8e02ff */
[----:B--2---:R-:W-:Y:S04]  /*14c70*/  STS.U16 [R61+UR4+0x1b80], R66 ;  /* 0x001b80423d007988 */ /* 0x004fe80008000404 */
[----:B------:R-:W-:Y:S04]  /*14c80*/  STS.U16 [R61+UR4+0x9b80], R86 ;  /* 0x009b80563d007988 */ /* 0x000fe80008000404 */
[----:B------:R-:W-:Y:S04]  /*14c90*/  STS.U16 [R61+UR4+0x1f80], R79 ;  /* 0x001f804f3d007988 */ /* 0x000fe80008000404 */
[----:B------:R-:W-:Y:S04]  /*14ca0*/  STS.U16 [R61+UR4+0x9f80], R78 ;  /* 0x009f804e3d007988 */ /* 0x000fe80008000404 */
[----:B------:R-:W-:Y:S04]  /*14cb0*/  STS.U16 [R61+UR4+0x2380], R77 ;  /* 0x0023804d3d007988 */ /* 0x000fe80008000404 */
[----:B------:R-:W-:Y:S04]  /*14cc0*/  STS.U16 [R61+UR4+0xa380], R76 ;  /* 0x00a3804c3d007988 */ /* 0x000fe80008000404 */
[----:B---3--:R-:W-:Y:S04]  /*14cd0*/  STS.U16 [R61+UR4+0x2780], R75 ;  /* 0x0027804b3d007988 */ /* 0x008fe80008000404 */
[----:B------:R-:W-:Y:S04]  /*14ce0*/  STS.U16 [R61+UR4+0xa780], R74 ;  /* 0x00a7804a3d007988 */ /* 0x000fe80008000404 */
[----:B------:R-:W-:Y:S04]  /*14cf0*/  STS.U16 [R61+UR4+0x2b80], R72 ;  /* 0x002b80483d007988 */ /* 0x000fe80008000404 */
[----:B------:R0:W-:Y:S02]  /*14d00*/  STS.U16 [R61+UR4+0xab80], R60 ;  /* 0x00ab803c3d007988 */ /* 0x0001e40008000404 */
[----:B0-----:R-:W-:-:S04]  /*14d10*/  LEA R60, P4, R49, R92, 0x1 ;  /* 0x0000005c313c7211 */ /* 0x001fc800078808ff */
[----:B------:R-:W-:Y:S01]  /*14d20*/  LEA.HI.X.SX32 R85, R49, R93, 0x1, P4 ;  /* 0x0000005d31557211 */ /* 0x000fe200020f0eff */
[----:B------:R-:W-:Y:S01]  /*14d30*/  STL [R1+0xa24], R60 ;  /* 0x000a243c01007387 */ /* 0x000fe20000100800 */
[----:B------:R-:W-:-:S03]  /*14d40*/  LEA R87, P4, R10, R92, 0x1 ;  /* 0x0000005c0a577211 */ /* 0x000fc600078808ff */
[----:B------:R0:W-:Y:S04]  /*14d50*/  STL [R1+0x1470], R60 ;  /* 0x0014703c01007387 */ /* 0x0001e80000100800 */
[----:B------:R-:W-:Y:S04]  /*14d60*/  STL [R1+0xa18], R69 ;  /* 0x000a184501007387 */ /* 0x000fe80000100800 */
[----:B------:R-:W-:Y:S04]  /*14d70*/  STL [R1+0x147c], R69 ;  /* 0x00147c4501007387 */ /* 0x000fe80000100800 */
[----:B------:R-:W-:Y:S01]  /*14d80*/  STL [R1+0xa20], R85 ;  /* 0x000a205501007387 */ /* 0x000fe20000100800 */
[----:B0-----:R-:W-:-:S03]  /*14d90*/  LEA.HI.X.SX32 R60, R10, R93, 0x1, P4 ;  /* 0x0000005d0a3c7211 */ /* 0x001fc600020f0eff */
[----:B------:R-:W-:Y:S04]  /*14da0*/  STL [R1+0x148c], R85 ;  /* 0x00148c5501007387 */ /* 0x000fe80000100800 */
[----:B------:R-:W-:Y:S01]  /*14db0*/  STL [R1+0xa2c], R65 ;  /* 0x000a2c4101007387 */ /* 0x000fe20000100800 */
[----:B------:R-:W-:-:S03]  /*14dc0*/  LEA R77, P2, R40, R92, 0x1 ;  /* 0x0000005c284d7211 */ /* 0x000fc600078408ff */
[----:B------:R-:W-:Y:S04]  /*14dd0*/  STL [R1+0xa34], R54 ;  /* 0x000a343601007387 */ /* 0x000fe80000100800 */
[----:B------:R-:W-:Y:S01]  /*14de0*/  STL [R1+0x14b8], R54 ;  /* 0x0014b83601007387 */ /* 0x000fe20000100800 */
[----:B------:R-:W-:-:S03]  /*14df0*/  LEA R10, P3, R39, R92, 0x1 ;  /* 0x0000005c270a7211 */ /* 0x000fc600078608ff */
[----:B------:R-:W-:Y:S01]  /*14e00*/  STL [R1+0xa28], R26 ;  /* 0x000a281a01007387 */ /* 0x000fe20000100800 */
[----:B------:R-:W-:-:S03]  /*14e10*/  LEA R27, P4, R37, R92, 0x1 ;  /* 0x0000005c251b7211 */ /* 0x000fc600078808ff */
[----:B------:R-:W-:Y:S01]  /*14e20*/  STL [R1+0xa3c], R87 ;  /* 0x000a3c5701007387 */ /* 0x000fe20000100800 */
[----:B------:R-:W-:-:S03]  /*14e30*/  LEA.HI.X.SX32 R40, R40, R93, 0x1, P2 ;  /* 0x0000005d28287211 */ /* 0x000fc600010f0eff */
[----:B------:R0:W-:Y:S04]  /*14e40*/  STL [R1+0xa30], R9 ;  /* 0x000a300901007387 */ /* 0x0001e80000100800 */
[----:B------:R-:W-:Y:S04]  /*14e50*/  STL [R1+0x1494], R87 ;  /* 0x0014945701007387 */ /* 0x000fe80000100800 */
[----:B------:R-:W-:Y:S01]  /*14e60*/  STL [R1+0xa38], R60 ;  /* 0x000a383c01007387 */ /* 0x000fe20000100800 */
[----:B------:R-:W-:-:S03]  /*14e70*/  LEA.HI.X.SX32 R39, R39, R93, 0x1, P3 ;  /* 0x0000005d27277211 */ /* 0x000fc600018f0eff */
[----:B------:R1:W-:Y:S01]  /*14e80*/  STL [R1+0x149c], R60 ;  /* 0x00149c3c01007387 */ /* 0x0003e20000100800 */
[----:B------:R-:W-:-:S03]  /*14e90*/  LEA.HI.X.SX32 R37, R37, R93, 0x1, P4 ;  /* 0x0000005d25257211 */ /* 0x000fc600020f0eff */
[----:B------:R-:W-:Y:S01]  /*14ea0*/  STL [R1+0xa44], R77 ;  /* 0x000a444d01007387 */ /* 0x000fe20000100800 */
[----:B------:R-:W-:-:S03]  /*14eb0*/  LEA R44, P2, R45, R92, 0x1 ;  /* 0x0000005c2d2c7211 */ /* 0x000fc600078408ff */
[----:B------:R-:W-:Y:S01]  /*14ec0*/  STL [R1+0x14bc], R77 ;  /* 0x0014bc4d01007387 */ /* 0x000fe20000100800 */
[-C--:B------:R-:W-:Y:S02]  /*14ed0*/  LEA R70, P3, R16, R92.reuse, 0x1 ;  /* 0x0000005c10467211 */ /* 0x080fe400078608ff */
[----:B------:R-:W-:Y:S01]  /*14ee0*/  LEA R76, P4, R20, R92, 0x1 ;  /* 0x0000005c144c7211 */ /* 0x000fe200078808ff */
[----:B------:R-:W-:Y:S04]  /*14ef0*/  STL [R1+0xa4c], R10 ;  /* 0x000a4c0a01007387 */ /* 0x000fe80000100800 */
[----:B------:R2:W-:Y:S01]  /*14f00*/  STL [R1+0x14c0], R10 ;  /* 0x0014c00a01007387 */ /* 0x0005e20000100800 */
[----:B------:R-:W-:-:S03]  /*14f10*/  LEA.HI.X.SX32 R63, R45, R93, 0x1, P2 ;  /* 0x0000005d2d3f7211 */ /* 0x000fc600010f0eff */
[----:B------:R-:W-:Y:S01]  /*14f20*/  STL [R1+0xa40], R40 ;  /* 0x000a402801007387 */ /* 0x000fe20000100800 */
[----:B------:R-:W-:-:S03]  /*14f30*/  LEA.HI.X.SX32 R16, R16, R93, 0x1, P3 ;  /* 0x0000005d10107211 */ /* 0x000fc600018f0eff */
[----:B------:R3:W-:Y:S01]  /*14f40*/  STL [R1+0x14c4], R40 ;  /* 0x0014c42801007387 */ /* 0x0007e20000100800 */
[----:B0-----:R-:W-:-:S03]  /*14f50*/  LEA.HI.X.SX32 R9, R20, R93, 0x1, P4 ;  /* 0x0000005d14097211 */ /* 0x001fc600020f0eff */
[----:B------:R-:W-:Y:S01]  /*14f60*/  STL [R1+0xa54], R27 ;  /* 0x000a541b01007387 */ /* 0x000fe20000100800 */
[-C--:B------:R-:W-:Y:S02]  /*14f70*/  LEA R20, P2, R28, R92.reuse, 0x1 ;  /* 0x0000005c1c147211 */ /* 0x080fe400078408ff */
[-C--:B------:R-:W-:Y:S01]  /*14f80*/  LEA R66, P3, R23, R92.reuse, 0x1 ;  /* 0x0000005c17427211 */ /* 0x080fe200078608ff */
[----:B------:R-:W-:Y:S01]  /*14f90*/  STL [R1+0xa48], R39 ;  /* 0x000a482701007387 */ /* 0x000fe20000100800 */
[----:B------:R-:W-:-:S03]  /*14fa0*/  LEA R74, P4, R11, R92, 0x1 ;  /* 0x0000005c0b4a7211 */ /* 0x000fc600078808ff */
[----:B------:R-:W-:Y:S01]  /*14fb0*/  STL [R1+0xa50], R37 ;  /* 0x000a502501007387 */ /* 0x000fe20000100800 */
[----:B-1----:R-:W-:-:S03]  /*14fc0*/  LEA.HI.X.SX32 R60, R28, R93, 0x1, P2 ;  /* 0x0000005d1c3c7211 */ /* 0x002fc600010f0eff */
[----:B------:R-:W-:Y:S01]  /*14fd0*/  STL [R1+0xa5c], R44 ;  /* 0x000a5c2c01007387 */ /* 0x000fe20000100800 */
[----:B------:R-:W-:-:S03]  /*14fe0*/  LEA.HI.X.SX32 R68, R23, R93, 0x1, P3 ;  /* 0x0000005d17447211 */ /* 0x000fc600018f0eff */
[----:B------:R-:W-:Y:S01]  /*14ff0*/  STL [R1+0xa6c], R76 ;  /* 0x000a6c4c01007387 */ /* 0x000fe20000100800 */
[----:B------:R-:W-:-:S03]  /*15000*/  LEA.HI.X.SX32 R23, R11, R93, 0x1, P4 ;  /* 0x0000005d0b177211 */ /* 0x000fc600020f0eff */
[----:B------:R-:W-:Y:S01]  /*15010*/  STL [R1+0xa64], R70 ;  /* 0x000a644601007387 */ /* 0x000fe20000100800 */
[----:B------:R-:W-:-:S03]  /*15020*/  LEA R11, P2, R22, R92, 0x1 ;  /* 0x0000005c160b7211 */ /* 0x000fc600078408ff */
[----:B------:R-:W-:Y:S01]  /*15030*/  STL [R1+0xa58], R63 ;  /* 0x000a583f01007387 */ /* 0x000fe20000100800 */
[----:B------:R-:W-:-:S03]  /*15040*/  LEA R28, P3, R30, R92, 0x1 ;  /* 0x0000005c1e1c7211 */ /* 0x000fc600078608ff */
[----:B------:R-:W-:Y:S01]  /*15050*/  STL [R1+0xa60], R16 ;  /* 0x000a601001007387 */ /* 0x000fe20000100800 */
[----:B------:R-:W-:-:S03]  /*15060*/  LEA R45, P4, R15, R92, 0x1 ;  /* 0x0000005c0f2d7211 */ /* 0x000fc600078808ff */
[----:B------:R0:W-:Y:S01]  /*15070*/  STL [R1+0xa68], R9 ;  /* 0x000a680901007387 */ /* 0x0001e20000100800 */
[----:B------:R-:W-:-:S03]  /*15080*/  LEA.HI.X.SX32 R22, R22, R93, 0x1, P2 ;  /* 0x0000005d16167211 */ /* 0x000fc600010f0eff */
[----:B------:R-:W-:Y:S04]  /*15090*/  STL [R1+0xa74], R20 ;  /* 0x000a741401007387 */ /* 0x000fe80000100800 */
[----:B------:R-:W-:Y:S01]  /*150a0*/  STL [R1+0xa7c], R66 ;  /* 0x000a7c4201007387 */ /* 0x000fe20000100800 */
[----:B------:R-:W-:-:S03]  /*150b0*/  LEA.HI.X.SX32 R30, R30, R93, 0x1, P3 ;  /* 0x0000005d1e1e7211 */ /* 0x000fc600018f0eff */
[----:B------:R-:W-:Y:S01]  /*150c0*/  STL [R1+0xa70], R60 ;  /* 0x000a703c01007387 */ /* 0x000fe20000100800 */
[----:B------:R-:W-:-:S03]  /*150d0*/  LEA.HI.X.SX32 R52, R15, R93, 0x1, P4 ;  /* 0x0000005d0f347211 */ /* 0x000fc600020f0eff */
[----:B------:R-:W-:Y:S01]  /*150e0*/  STL [R1+0xa84], R74 ;  /* 0x000a844a01007387 */ /* 0x000fe20000100800 */
[----:B------:R-:W-:-:S03]  /*150f0*/  LEA R15, P2, R46, R92, 0x1 ;  /* 0x0000005c2e0f7211 */ /* 0x000fc600078408ff */
[----:B------:R-:W-:Y:S01]  /*15100*/  STL [R1+0xa78], R68 ;  /* 0x000a784401007387 */ /* 0x000fe20000100800 */
[----:B--2---:R-:W-:-:S03]  /*15110*/  LEA R10, P3, R32, R92, 0x1 ;  /* 0x0000005c200a7211 */ /* 0x004fc600078608ff */
[----:B------:R-:W-:Y:S01]  /*15120*/  STL [R1+0xa80], R23 ;  /* 0x000a801701007387 */ /* 0x000fe20000100800 */
[----:B------:R-:W-:-:S03]  /*15130*/  LEA R82, P4, R12, R92, 0x1 ;  /* 0x0000005c0c527211 */ /* 0x000fc600078808ff */
[----:B------:R-:W-:Y:S01]  /*15140*/  STL [R1+0xa8c], R11 ;  /* 0x000a8c0b01007387 */ /* 0x000fe20000100800 */
[----:B------:R-:W-:-:S03]  /*15150*/  LEA.HI.X.SX32 R49, R46, R93, 0x1, P2 ;  /* 0x0000005d2e317211 */ /* 0x000fc600010f0eff */
[----:B------:R-:W-:Y:S01]  /*15160*/  STL [R1+0xa94], R28 ;  /* 0x000a941c01007387 */ /* 0x000fe20000100800 */
[----:B---3--:R-:W-:-:S03]  /*15170*/  LEA.HI.X.SX32 R40, R32, R93, 0x1, P3 ;  /* 0x0000005d20287211 */ /* 0x008fc600018f0eff */
[----:B------:R-:W-:Y:S01]  /*15180*/  STL [R1+0xa88], R22 ;  /* 0x000a881601007387 */ /* 0x000fe20000100800 */
[----:B------:R-:W-:-:S03]  /*15190*/  LEA R72, P2, R29, R92, 0x1 ;  /* 0x0000005c1d487211 */ /* 0x000fc600078408ff */
[----:B------:R-:W-:Y:S01]  /*151a0*/  STL [R1+0xa9c], R45 ;  /* 0x000a9c2d01007387 */ /* 0x000fe20000100800 */
[----:B------:R-:W-:-:S03]  /*151b0*/  LEA.HI.X.SX32 R87, R12, R93, 0x1, P4 ;  /* 0x0000005d0c577211 */ /* 0x000fc600020f0eff */
[----:B------:R-:W-:Y:S01]  /*151c0*/  STL [R1+0xa90], R30 ;  /* 0x000a901e01007387 */ /* 0x000fe20000100800 */
[----:B------:R-:W-:-:S03]  /*151d0*/  LEA R75, P3, R6, R92, 0x1 ;  /* 0x0000005c064b7211 */ /* 0x000fc600078608ff */
[----:B------:R-:W-:Y:S01]  /*151e0*/  STL [R1+0xa98], R52 ;  /* 0x000a983401007387 */ /* 0x000fe20000100800 */
[----:B------:R-:W-:Y:S01]  /*151f0*/  IMAD R33, R33, UR41, RZ ;  /* 0x0000002921217c24 */ /* 0x000fe2000f8e02ff */
[----:B------:R-:W-:Y:S02]  /*15200*/  LEA R12, P4, R5, R92, 0x1 ;  /* 0x0000005c050c7211 */ /* 0x000fe400078808ff */
[----:B------:R-:W-:Y:S01]  /*15210*/  STL [R1+0xaac], R10 ;  /* 0x000aac0a01007387 */ /* 0x000fe20000100800 */
[----:B------:R-:W-:-:S03]  /*15220*/  LEA.HI.X.SX32 R26, R29, R93, 0x1, P2 ;  /* 0x0000005d1d1a7211 */ /* 0x000fc600010f0eff */
[----:B------:R-:W-:Y:S01]  /*15230*/  STL [R1+0xaa4], R15 ;  /* 0x000aa40f01007387 */ /* 0x000fe20000100800 */
[----:B------:R-:W-:-:S03]  /*15240*/  LEA.HI.X.SX32 R6, R6, R93, 0x1, P3 ;  /* 0x0000005d06067211 */ /* 0x000fc600018f0eff */
[----:B------:R-:W-:Y:S01]  /*15250*/  STL [R1+0xab4], R82 ;  /* 0x000ab45201007387 */ /* 0x000fe20000100800 */
[----:B------:R-:W-:-:S03]  /*15260*/  LEA R29, P2, R35, R92, 0x1 ;  /* 0x0000005c231d7211 */ /* 0x000fc600078408ff */
[----:B------:R-:W-:Y:S01]  /*15270*/  STL [R1+0xaa0], R49 ;  /* 0x000aa03101007387 */ /* 0x000fe20000100800 */
[----:B------:R-:W-:Y:S01]  /*15280*/  IMAD R31, R31, UR42, RZ ;  /* 0x0000002a1f1f7c24 */ /* 0x000fe2000f8e02ff */
[----:B------:R-:W-:Y:S02]  /*15290*/  LEA.HI.X.SX32 R5, R5, R93, 0x1, P4 ;  /* 0x0000005d05057211 */ /* 0x000fe400020f0eff */
[----:B------:R-:W-:Y:S01]  /*152a0*/  STL [R1+0xaa8], R40 ;  /* 0x000aa82801007387 */ /* 0x000fe20000100800 */
[----:B------:R-:W-:Y:S01]  /*152b0*/  IMAD R13, R13, UR44, RZ ;  /* 0x0000002c0d0d7c24 */ /* 0x000fe2000f8e02ff */
[-C--:B------:R-:W-:Y:S02]  /*152c0*/  LEA R46, P3, R18, R92.reuse, 0x1 ;  /* 0x0000005c122e7211 */ /* 0x080fe400078608ff */
[----:B------:R-:W-:Y:S01]  /*152d0*/  STL [R1+0xab0], R87 ;  /* 0x000ab05701007387 */ /* 0x000fe20000100800 */
[----:B------:R-:W-:Y:S01]  /*152e0*/  LEA R32, P4, R33, R92, 0x1 ;  /* 0x0000005c21207211 */ /* 0x000fe200078808ff */
[----:B------:R-:W-:-:S02]  /*152f0*/  IMAD R14, R14, UR43, RZ ;  /* 0x0000002b0e0e7c24 */ /* 0x000fc4000f8e02ff */
[----:B------:R-:W-:Y:S01]  /*15300*/  STL [R1+0xabc], R72 ;  /* 0x000abc4801007387 */ /* 0x000fe20000100800 */
[----:B------:R-:W-:-:S03]  /*15310*/  LEA.HI.X.SX32 R35, R35, R93, 0x1, P2 ;  /* 0x0000005d23237211 */ /* 0x000fc600010f0eff */
[----:B------:R-:W-:Y:S01]  /*15320*/  STL [R1+0xac4], R75 ;  /* 0x000ac44b01007387 */ /* 0x000fe20000100800 */
[----:B------:R-:W-:-:S03]  /*15330*/  LEA.HI.X.SX32 R18, R18, R93, 0x1, P3 ;  /* 0x0000005d12127211 */ /* 0x000fc600018f0eff */
[----:B------:R-:W-:Y:S01]  /*15340*/  STL [R1+0xab8], R26 ;  /* 0x000ab81a01007387 */ /* 0x000fe20000100800 */
[----:B------:R-:W-:-:S03]  /*15350*/  LEA.HI.X.SX32 R33, R33, R93, 0x1, P4 ;  /* 0x0000005d21217211 */ /* 0x000fc600020f0eff */
[----:B------:R-:W-:Y:S01]  /*15360*/  STL [R1+0xacc], R12 ;  /* 0x000acc0c01007387 */ /* 0x000fe20000100800 */
[-C--:B------:R-:W-:Y:S01]  /*15370*/  LEA R54, P2, R31, R92.reuse, 0x1 ;  /* 0x0000005c1f367211 */ /* 0x080fe200078408ff */
[----:B------:R-:W-:Y:S02]  /*15380*/  IMAD R51, R51, UR45, RZ ;  /* 0x0000002d33337c24 */ /* 0x000fe4000f8e02ff */
[----:B------:R-:W-:Y:S01]  /*15390*/  STL [R1+0xac0], R6 ;  /* 0x000ac00601007387 */ /* 0x000fe20000100800 */
[----:B------:R-:W-:-:S03]  /*153a0*/  LEA R86, P4, R13, R92, 0x1 ;  /* 0x0000005c0d567211 */ /* 0x000fc600078808ff */
[----:B------:R-:W-:Y:S01]  /*153b0*/  STL [R1+0xac8], R5 ;  /* 0x000ac80501007387 */ /* 0x000fe20000100800 */
[----:B------:R-:W-:Y:S01]  /*153c0*/  LEA R67, P3, R14, R92, 0x1 ;  /* 0x0000005c0e437211 */ /* 0x000fe200078608ff */
[----:B------:R-:W-:Y:S02]  /*153d0*/  IMAD R50, R50, UR46, RZ ;  /* 0x0000002e32327c24 */ /* 0x000fe4000f8e02ff */
[----:B------:R-:W-:Y:S01]  /*153e0*/  STL [R1+0xad4], R29 ;  /* 0x000ad41d01007387 */ /* 0x000fe20000100800 */
[----:B------:R-:W-:Y:S01]  /*153f0*/  IMAD R48, R48, UR47, RZ ;  /* 0x0000002f30307c24 */ /* 0x000fe2000f8e02ff */
[-C--:B------:R-:W-:Y:S02]  /*15400*/  LEA.HI.X.SX32 R77, R31, R93.reuse, 0x1, P2 ;  /* 0x0000005d1f4d7211 */ /* 0x080fe400010f0eff */
        /* <DEDUP_REMOVED lines=8> */
[-C--:B------:R-:W-:Y:S02]  /*15490*/  LEA R14, P3, R50, R92.reuse, 0x1 ;  /* 0x0000005c320e7211 */ /* 0x080fe400078608ff */
[----:B------:R-:W-:Y:S01]  /*154a0*/  STL [R1+0xae0], R33 ;  /* 0x000ae02101007387 */ /* 0x000fe20000100800 */
[----:B------:R-:W-:Y:S01]  /*154b0*/  LEA R31, P4, R48, R92, 0x1 ;  /* 0x0000005c301f7211 */ /* 0x000fe200078808ff */
[----:B------:R-:W-:Y:S02]  /*154c0*/  IMAD R41, R41, UR49, RZ ;  /* 0x0000003129297c24 */ /* 0x000fe4000f8e02ff */
[----:B------:R-:W-:Y:S01]  /*154d0*/  STL [R1+0xaec], R54 ;  /* 0x000aec3601007387 */ /* 0x000fe20000100800 */
[----:B------:R-:W-:Y:S01]  /*154e0*/  IMAD R7, R7, UR50, RZ ;  /* 0x0000003207077c24 */ /* 0x000fe2000f8e02ff */
[----:B------:R-:W-:-:S02]  /*154f0*/  LEA.HI.X.SX32 R81, R51, R93, 0x1, P2 ;  /* 0x0000005d33517211 */ /* 0x000fc400010f0eff */
[----:B------:R-:W-:Y:S01]  /*15500*/  STL [R1+0xaf4], R67 ;  /* 0x000af44301007387 */ /* 0x000fe20000100800 */
[----:B------:R-:W-:-:S03]  /*15510*/  LEA.HI.X.SX32 R51, R50, R93, 0x1, P3 ;  /* 0x0000005d32337211 */ /* 0x000fc600018f0eff */
[----:B------:R-:W-:Y:S01]  /*15520*/  STL [R1+0xae8], R77 ;  /* 0x000ae84d01007387 */ /* 0x000fe20000100800 */
[----:B------:R-:W-:-:S03]  /*15530*/  LEA.HI.X.SX32 R53, R48, R93, 0x1, P4 ;  /* 0x0000005d30357211 */ /* 0x000fc600020f0eff */
[----:B------:R-:W-:Y:S01]  /*15540*/  STL [R1+0xafc], R86 ;  /* 0x000afc5601007387 */ /* 0x000fe20000100800 */
[----:B------:R-:W-:Y:S01]  /*15550*/  IMAD R38, R38, UR51, RZ ;  /* 0x0000003326267c24 */ /* 0x000fe2000f8e02ff */
[-C--:B------:R-:W-:Y:S02]  /*15560*/  LEA R48, P2, R42, R92.reuse, 0x1 ;  /* 0x0000005c2a307211 */ /* 0x080fe400078408ff */
[----:B------:R-:W-:Y:S01]  /*15570*/  STL [R1+0xaf0], R85 ;  /* 0x000af05501007387 */ /* 0x000fe20000100800 */
[----:B------:R-:W-:Y:S01]  /*15580*/  IMAD R24, R24, UR52, RZ ;  /* 0x0000003418187c24 */ /* 0x000fe2000f8e02ff */
[-C--:B------:R-:W-:Y:S02]  /*15590*/  LEA R90, P3, R41, R92.reuse, 0x1 ;  /* 0x0000005c295a7211 */ /* 0x080fe400078608ff */
[----:B------:R-:W-:Y:S01]  /*155a0*/  STL [R1+0xaf8], R47 ;  /* 0x000af82f01007387 */ /* 0x000fe20000100800 */
[----:B------:R-:W-:-:S03]  /*155b0*/  LEA R55, P4, R7, R92, 0x1 ;  /* 0x0000005c07377211 */ /* 0x000fc600078808ff */
[----:B------:R-:W-:Y:S01]  /*155c0*/  STL [R1+0xb04], R13 ;  /* 0x000b040d01007387 */ /* 0x000fe20000100800 */
[----:B------:R-:W-:-:S03]  /*155d0*/  IMAD R17, R17, UR53, RZ ;  /* 0x0000003511117c24 */ /* 0x000fc6000f8e02ff */
        /* <DEDUP_REMOVED lines=8> */
[----:B------:R-:W-:Y:S02]  /*15660*/  LEA.HI.X.SX32 R83, R7, R93, 0x1, P4 ;  /* 0x0000005d07537211 */ /* 0x000fe400020f0eff */
[-C--:B------:R-:W-:Y:S01]  /*15670*/  LEA R78, P3, R24, R92.reuse, 0x1 ;  /* 0x0000005c184e7211 */ /* 0x080fe200078608ff */
[----:B------:R-:W-:Y:S01]  /*15680*/  STL [R1+0xb10], R53 ;  /* 0x000b103501007387 */ /* 0x000fe20000100800 */
[----:B------:R-:W-:-:S03]  /*15690*/  LEA R7, P4, R17, R92, 0x1 ;  /* 0x0000005c11077211 */ /* 0x000fc600078808ff */
[----:B------:R-:W-:Y:S01]  /*156a0*/  STL [R1+0xb1c], R48 ;  /* 0x000b1c3001007387 */ /* 0x000fe20000100800 */
[----:B------:R-:W-:Y:S01]  /*156b0*/  IMAD R34, R34, UR55, RZ ;  /* 0x0000003722227c24 */ /* 0x000fe2000f8e02ff */
[-C--:B------:R-:W-:Y:S02]  /*156c0*/  LEA.HI.X.SX32 R73, R38, R93.reuse, 0x1, P2 ;  /* 0x0000005d26497211 */ /* 0x080fe400010f0eff */
[----:B------:R-:W-:Y:S01]  /*156d0*/  STL [R1+0xb2c], R55 ;  /* 0x000b2c3701007387 */ /* 0x000fe20000100800 */
[----:B------:R-:W-:-:S03]  /*156e0*/  LEA.HI.X.SX32 R57, R24, R93, 0x1, P3 ;  /* 0x0000005d18397211 */ /* 0x000fc600018f0eff */
[----:B------:R-:W-:Y:S01]  /*156f0*/  STL [R1+0xb24], R90 ;  /* 0x000b245a01007387 */ /* 0x000fe20000100800 */
[----:B------:R-:W-:Y:S01]  /*15700*/  IMAD R21, R21, UR56, RZ ;  /* 0x0000003815157c24 */ /* 0x000fe2000f8e02ff */
[----:B------:R-:W-:Y:S02]  /*15710*/  LEA R24, P2, R36, R92, 0x1 ;  /* 0x0000005c24187211 */ /* 0x000fe400078408ff */
[----:B------:R-:W-:Y:S01]  /*15720*/  STL [R1+0xb18], R62 ;  /* 0x000b183e01007387 */ /* 0x000fe20000100800 */
[----:B------:R-:W-:-:S03]  /*15730*/  LEA.HI.X.SX32 R17, R17, R93, 0x1, P4 ;  /* 0x0000005d11117211 */ /* 0x000fc600020f0eff */
[----:B------:R-:W-:Y:S01]  /*15740*/  STL [R1+0xb20], R91 ;  /* 0x000b205b01007387 */ /* 0x000fe20000100800 */
[----:B------:R-:W-:-:S03]  /*15750*/  LEA R41, P3, R34, R92, 0x1 ;  /* 0x0000005c22297211 */ /* 0x000fc600078608ff */
[----:B------:R-:W-:Y:S01]  /*15760*/  STL [R1+0xb28], R83 ;  /* 0x000b285301007387 */ /* 0x000fe20000100800 */
[----:B------:R-:W-:-:S03]  /*15770*/  IMAD R25, R25, UR57, RZ ;  /* 0x0000003919197c24 */ /* 0x000fc6000f8e02ff */
        /* <DEDUP_REMOVED lines=16> */
[----:B------:R-:W-:Y:S01]  /*15880*/  STL [R1+0xb48], R38 ;  /* 0x000b482601007387 */ /* 0x000fe20000100800 */
[----:B------:R-:W-:-:S03]  /*15890*/  IMAD R19, R19, UR61, RZ ;  /* 0x0000003d13137c24 */ /* 0x000fc6000f8e02ff */
[----:B------:R-:W2:Y:S01]  /*158a0*/  LDL.LU R56, [R1+0x974] ;  /* 0x0009740001387983 */ /* 0x000ea20000300800 */
[----:B------:R-:W-:-:S03]  /*158b0*/  LEA.HI.X.SX32 R89, R25, R93, 0x1, P2 ;  /* 0x0000005d19597211 */ /* 0x000fc600010f0eff */
[----:B0-----:R-:W3:Y:S01]  /*158c0*/  LDL.LU R9, [R1+0x95c] ;  /* 0x00095c0001097983 */ /* 0x001ee20000300800 */
[----:B------:R-:W-:Y:S01]  /*158d0*/  IMAD R4, R4, UR62, RZ ;  /* 0x0000003e04047c24 */ /* 0x000fe2000f8e02ff */
[-C--:B------:R-:W-:Y:S02]  /*158e0*/  LEA.HI.X.SX32 R3, R3, R93.reuse, 0x1, P3 ;  /* 0x0000005d03037211 */ /* 0x080fe400018f0eff */
[----:B------:R-:W-:Y:S01]  /*158f0*/  STL [R1+0xb5c], R58 ;  /* 0x000b5c3a01007387 */ /* 0x000fe20000100800 */
[----:B------:R-:W-:Y:S01]  /*15900*/  IMAD R2, R2, UR63, RZ ;  /* 0x0000003f02027c24 */ /* 0x000fe2000f8e02ff */
[----:B------:R-:W-:Y:S02]  /*15910*/  LEA.HI.X.SX32 R69, R8, R93, 0x1, P4 ;  /* 0x0000005d08457211 */ /* 0x000fe400020f0eff */
[----:B------:R-:W-:Y:S01]  /*15920*/  STL [R1+0xb50], R36 ;  /* 0x000b502401007387 */ /* 0x000fe20000100800 */
[----:B------:R-:W-:Y:S01]  /*15930*/  IMAD R0, R0, UR64, RZ ;  /* 0x0000004000007c24 */ /* 0x000fe2000f8e02ff */
[----:B------:R-:W-:-:S02]  /*15940*/  LEA R64, P2, R71, R92, 0x1 ;  /* 0x0000005c47407211 */ /* 0x000fc400078408ff */
[----:B------:R-:W-:Y:S01]  /*15950*/  STL [R1+0xb58], R34 ;  /* 0x000b582201007387 */ /* 0x000fe20000100800 */
[----:B------:R-:W-:-:S03]  /*15960*/  LEA R8, P3, R19, R92, 0x1 ;  /* 0x0000005c13087211 */ /* 0x000fc600078608ff */
[----:B------:R-:W-:Y:S01]  /*15970*/  STL [R1+0xb6c], R21 ;  /* 0x000b6c1501007387 */ /* 0x000fe20000100800 */
[----:B------:R-:W-:-:S03]  /*15980*/  LEA R25, P4, R4, R92, 0x1 ;  /* 0x0000005c04197211 */ /* 0x000fc600078808ff */
[----:B------:R-:W-:Y:S01]  /*15990*/  STL [R1+0xb64], R88 ;  /* 0x000b645801007387 */ /* 0x000fe20000100800 */
[----:B------:R-:W-:-:S03]  /*159a0*/  LEA R42, P5, R2, R92, 0x1 ;  /* 0x0000005c022a7211 */ /* 0x000fc600078a08ff */
[----:B------:R-:W-:Y:S01]  /*159b0*/  STL [R1+0xb74], R84 ;  /* 0x000b745401007387 */ /* 0x000fe20000100800 */
[----:B------:R-:W-:-:S03]  /*159c0*/  LEA.HI.X.SX32 R79, R71, R93, 0x1, P2 ;  /* 0x0000005d474f7211 */ /* 0x000fc600010f0eff */
[----:B------:R-:W-:Y:S04]  /*159d0*/  STL [R1+0xb60], R89 ;  /* 0x000b605901007387 */ /* 0x000fe80000100800 */
[----:B------:R-:W-:Y:S01]  /*159e0*/  STL [R1+0xb68], R3 ;  /* 0x000b680301007387 */ /* 0x000fe20000100800 */
[----:B------:R-:W-:-:S03]  /*159f0*/  LEA.HI.X.SX32 R80, R19, R93, 0x1, P3 ;  /* 0x0000005d13507211 */ /* 0x000fc600018f0eff */
[----:B------:R0:W-:Y:S04]  /*15a00*/  STS.U16 [R61+UR4+0x2f80], R59 ;  /* 0x002f803b3d007988 */ /* 0x0001e80008000404 */
[----:B------:R-:W-:Y:S04]  /*15a10*/  STL [R1+0xb70], R69 ;  /* 0x000b704501007387 */ /* 0x000fe80000100800 */
[----:B------:R-:W-:Y:S01]  /*15a20*/  STL [R1+0xb78], R64 ;  /* 0x000b784001007387 */ /* 0x000fe20000100800 */
[----:B0-----:R-:W-:-:S03]  /*15a30*/  LEA R59, P6, R0, R92, 0x1 ;  /* 0x0000005c003b7211 */ /* 0x001fc600078c08ff */
[----:B------:R-:W4:Y:S04]  /*15a40*/  LDL R92, [R1+0x9ec] ;  /* 0x0009ec00015c7983 */ /* 0x000f280000100800 */
[----:B------:R-:W-:Y:S04]  /*15a50*/  STL [R1+0xb7c], R8 ;  /* 0x000b7c0801007387 */ /* 0x000fe80000100800 */
[----:B------:R-:W-:Y:S01]  /*15a60*/  STL [R1+0xb80], R25 ;  /* 0x000b801901007387 */ /* 0x000fe20000100800 */
[----:B------:R-:W-:-:S03]  /*15a70*/  LEA.HI.X.SX32 R4, R4, R93, 0x1, P4 ;  /* 0x0000005d04047211 */ /* 0x000fc600020f0eff */
[----:B------:R-:W-:Y:S01]  /*15a80*/  STL [R1+0xb84], R42 ;  /* 0x000b842a01007387 */ /* 0x000fe20000100800 */
[----:B------:R-:W-:-:S03]  /*15a90*/  LEA.HI.X.SX32 R19, R2, R93, 0x1, P5 ;  /* 0x0000005d02137211 */ /* 0x000fc600028f0eff */
[----:B------:R-:W-:Y:S01]  /*15aa0*/  STL [R1+0x9d4], R79 ;  /* 0x0009d44f01007387 */ /* 0x000fe20000100800 */
[----:B------:R-:W-:-:S03]  /*15ab0*/  LEA.HI.X.SX32 R71, R0, R93, 0x1, P6 ;  /* 0x0000005d00477211 */ /* 0x000fc600030f0eff */
[----:B------:R-:W-:Y:S04]  /*15ac0*/  STL [R1+0x9e4], R59 ;  /* 0x0009e43b01007387 */ /* 0x000fe80000100800 */
[----:B------:R-:W-:Y:S04]  /*15ad0*/  STL [R1+0x9d8], R80 ;  /* 0x0009d85001007387 */ /* 0x000fe80000100800 */
[----:B------:R-:W4:Y:S01]  /*15ae0*/  LDL R93, [R1+0x9e8] ;  /* 0x0009e800015d7983 */ /* 0x000f220000100800 */
[----:B------:R-:W-:-:S03]  /*15af0*/  PRMT R43, RZ, 0x7610, R43 ;  /* 0x00007610ff2b7816 */ /* 0x000fc6000000002b */
[----:B------:R-:W-:Y:S04]  /*15b00*/  STL [R1+0x9dc], R4 ;  /* 0x0009dc0401007387 */ /* 0x000fe80000100800 */
[----:B--2---:R0:W-:Y:S04]  /*15b10*/  STS.U16 [R61+UR4+0xaf80], R56 ;  /* 0x00af80383d007988 */ /* 0x0041e80008000404 */
[----:B---3--:R1:W-:Y:S04]  /*15b20*/  STS.U16 [R61+UR4+0x3380], R9 ;  /* 0x003380093d007988 */ /* 0x0083e80008000404 */
[----:B0-----:R-:W2:Y:S04]  /*15b30*/  LDL.LU R56, [R1+0x14d4] ;  /* 0x0014d40001387983 */ /* 0x001ea80000300800 */
[----:B-1----:R-:W3:Y:S04]  /*15b40*/  LDL.LU R9, [R1+0x14d0] ;  /* 0x0014d00001097983 */ /* 0x002ee80000300800 */
[----:B------:R-:W-:Y:S04]  /*15b50*/  STL [R1+0x9e0], R19 ;  /* 0x0009e01301007387 */ /* 0x000fe80000100800 */
[----:B------:R-:W-:Y:S04]  /*15b60*/  STL [R1+0x9d0], R71 ;  /* 0x0009d04701007387 */ /* 0x000fe80000100800 */
[----:B----4-:R0:W4:Y:S04]  /*15b70*/  @P0 LDG.E.U16 R43, desc[UR20][R92.64] ;  /* 0x000000145c2b0981 */ /* 0x010128000c1e1500 */
[----:B------:R-:W3:Y:S04]  /*15b80*/  LDL.LU R92, [R1+0x960] ;  /* 0x00096000015c7983 */ /* 0x000ee80000300800 */
[----:B------:R-:W4:Y:S01]  /*15b90*/  LDL R93, [R1+0xa28] ;  /* 0x000a2800015d7983 */ /* 0x000f220000100800 */
[----:B--2---:R-:W-:-:S03]  /*15ba0*/  PRMT R56, RZ, 0x7610, R56 ;  /* 0x00007610ff387816 */ /* 0x004fc60000000038 */
[----:B---3--:R0:W-:Y:S02]  /*15bb0*/  STS.U16 [R61+UR4+0xb380], R92 ;  /* 0x00b3805c3d007988 */ /* 0x0081e40008000404 */
[----:B0-----:R-:W-:Y:S02]  /*15bc0*/  @P0 IMAD.MOV.U32 R92, RZ, RZ, R65 ;  /* 0x000000ffff5c0224 */ /* 0x001fe400078e0041 */
[----:B------:R-:W2:Y:S04]  /*15bd0*/  LDL.LU R65, [R1+0x14cc] ;  /* 0x0014cc0001417983 */ /* 0x000ea80000300800 */
[----:B----4-:R0:W3:Y:S04]  /*15be0*/  @P0 LDG.E.U16 R56, desc[UR20][R92.64] ;  /* 0x000000145c380981 */ /* 0x0100e8000c1e1500 */
[----:B------:R-:W4:Y:S04]  /*15bf0*/  LDL.LU R92, [R1+0x94c] ;  /* 0x00094c00015c7983 */ /* 0x000f280000300800 */
[----:B------:R-:W2:Y:S01]  /*15c00*/  LDL R93, [R1+0xa68] ;  /* 0x000a6800015d7983 */ /* 0x000ea20000100800 */
[----:B------:R-:W-:-:S03]  /*15c10*/  PRMT R9, RZ, 0x7610, R9 ;  /* 0x00007610ff097816 */ /* 0x000fc60000000009 */
[----:B----4-:R0:W-:Y:S02]  /*15c20*/  STS.U16 [R61+UR4+0x3780], R92 ;  /* 0x0037805c3d007988 */ /* 0x0101e40008000404 */
[----:B0-----:R-:W-:Y:S02]  /*15c30*/  @P0 IMAD.MOV.U32 R92, RZ, RZ, R76 ;  /* 0x000000ffff5c0224 */ /* 0x001fe400078e004c */
[----:B------:R-:W4:Y:S04]  /*15c40*/  LDL.LU R76, [R1+0x14c8] ;  /* 0x0014c800014c7983 */ /* 0x000f280000300800 */
[----:B--2---:R0:W2:Y:S04]  /*15c50*/  @P0 LDG.E.U16 R9, desc[UR20][R92.64] ;  /* 0x000000145c090981 */ /* 0x0040a8000c1e1500 */
[----:B------:R-:W2:Y:S01]  /*15c60*/  LDL.LU R93, [R1+0x950] ;  /* 0x00095000015d7983 */ /* 0x000ea20000300800 */
[----:B------:R-:W-:Y:S01]  /*15c70*/  PRMT R65, RZ, 0x7610, R65 ;  /* 0x00007610ff417816 */ /* 0x000fe20000000041 */
[----:B0-----:R-:W-:-:S02]  /*15c80*/  @P0 IMAD.MOV.U32 R92, RZ, RZ, R10 ;  /* 0x000000ffff5c0224 */ /* 0x001fc400078e000a */
[----:B--2---:R0:W-:Y:S02]  /*15c90*/  STS.U16 [R61+UR4+0xb780], R93 ;  /* 0x00b7805d3d007988 */ /* 0x0041e40008000404 */
[----:B0-----:R-:W-:Y:S02]  /*15ca0*/  @P0 MOV R93, R40 ;  /* 0x00000028005d0202 */ /* 0x001fe40000000f00 */
[----:B------:R-:W2:Y:S04]  /*15cb0*/  LDL.LU R40, [R1+0x14c4] ;  /* 0x0014c40001287983 */ /* 0x000ea80000300800 */
[----:B------:R-:W2:Y:S04]  /*15cc0*/  LDL.LU R10, [R1+0x14c0] ;  /* 0x0014c000010a7983 */ /* 0x000ea80000300800 */
[----:B------:R0:W2:Y:S04]  /*15cd0*/  @P0 LDG.E.U16 R65, desc[UR20][R92.64] ;  /* 0x000000145c410981 */ /* 0x0000a8000c1e1500 */
[----:B------:R-:W2:Y:S01]  /*15ce0*/  LDL.LU R93, [R1+0x908] ;  /* 0x00090800015d7983 */ /* 0x000ea20000300800 */
[----:B----4-:R-:W-:Y:S01]  /*15cf0*/  PRMT R76, RZ, 0x7610, R76 ;  /* 0x00007610ff4c7816 */ /* 0x010fe2000000004c */
[----:B0-----:R-:W-:-:S02]  /*15d00*/  @P0 IMAD.MOV.U32 R92, RZ, RZ, R54 ;  /* 0x000000ffff5c0224 */ /* 0x001fc400078e0036 */
[----:B--2---:R0:W-:Y:S02]  /*15d10*/  STS.U16 [R61+UR4+0x3b80], R93 ;  /* 0x003b805d3d007988 */ /* 0x0041e40008000404 */
[----:B0-----:R-:W-:Y:S02]  /*15d20*/  @P0 IMAD.MOV.U32 R93, RZ, RZ, R77 ;  /* 0x000000ffff5d0224 */ /* 0x001fe400078e004d */
[----:B------:R-:W2:Y:S04]  /*15d30*/  LDL.LU R77, [R1+0x14bc] ;  /* 0x0014bc00014d7983 */ /* 0x000ea80000300800 */
[----:B------:R-:W4:Y:S04]  /*15d40*/  LDL.LU R54, [R1+0x14b8] ;  /* 0x0014b80001367983 */ /* 0x000f280000300800 */
[----:B------:R0:W2:Y:S04]  /*15d50*/  @P0 LDG.E.U16 R76, desc[UR20][R92.64] ;  /* 0x000000145c4c0981 */ /* 0x0000a8000c1e1500 */
[----:B------:R-:W2:Y:S01]  /*15d60*/  LDL.LU R93, [R1+0x918] ;  /* 0x00091800015d7983 */ /* 0x000ea20000300800 */
[----:B------:R-:W-:Y:S01]  /*15d70*/  PRMT R2, RZ, 0x7610, R2 ;  /* 0x00007610ff027816 */ /* 0x000fe20000000002 */
[----:B0-----:R-:W-:-:S02]  /*15d80*/  @P0 IMAD.MOV.U32 R92, RZ, RZ, R55 ;  /* 0x000000ffff5c0224 */ /* 0x001fc400078e0037 */
[----:B--2---:R0:W-:Y:S02]  /*15d90*/  STS.U16 [R61+UR4+0xbb80], R93 ;  /* 0x00bb805d3d007988 */ /* 0x0041e40008000404 */
[----:B0-----:R-:W-:Y:S02]  /*15da0*/  @P0 IMAD.MOV.U32 R93, RZ, RZ, R83 ;  /* 0x000000ffff5d0224 */ /* 0x001fe400078e0053 */
[----:B------:R-:W2:Y:S04]  /*15db0*/  LDL.LU R83, [R1+0x14b4] ;  /* 0x0014b40001537983 */ /* 0x000ea80000300800 */
[----:B------:R-:W2:Y:S04]  /*15dc0*/  LDL.LU R55, [R1+0x14b0] ;  /* 0x0014b00001377983 */ /* 0x000ea80000300800 */
        /* <DEDUP_REMOVED lines=9> */
[----:B------:R-:W2:Y:S04]  /*15e60*/  LDL.LU R92, [R1+0x914] ;  /* 0x00091400015c7983 */ /* 0x000ea80000300800 */
[----:B------:R-:W3:Y:S01]  /*15e70*/  LDL R93, [R1+0x9f0] ;  /* 0x0009f000015d7983 */ /* 0x000ee20000100800 */
[----:B------:R-:W-:-:S03]  /*15e80*/  PRMT R55, RZ, 0x7610, R55 ;  /* 0x00007610ff377816 */ /* 0x000fc60000000037 */
[----:B--2---:R0:W-:Y:S02]  /*15e90*/  STS.U16 [R61+UR4+0xbf80], R92 ;  /* 0x00bf805c3d007988 */ /* 0x0041e40008000404 */
[----:B0-----:R-:W-:Y:S02]  /*15ea0*/  @P0 IMAD.MOV.U32 R92, RZ, RZ, R83 ;  /* 0x000000ffff5c0224 */ /* 0x001fe400078e0053 */
[----:B------:R-:W2:Y:S04]  /*15eb0*/  LDL.LU R83, [R1+0x14a4] ;  /* 0x0014a40001537983 */ /* 0x000ea80000300800 */
[----:B---3--:R4:W3:Y:S04]  /*15ec0*/  @P0 LDG.E.U16 R55, desc[UR20][R92.64] ;  /* 0x000000145c370981 */ /* 0x0088e8000c1e1500 */
[----:B------:R-:W2:Y:S04]  /*15ed0*/  LDL.LU R92, [R1+0x844] ;  /* 0x00084400015c7983 */ /* 0x000ea80000300800 */
[----:B------:R-:W3:Y:S01]  /*15ee0*/  LDL R93, [R1+0xa30] ;  /* 0x000a3000015d7983 */ /* 0x000ee20000100800 */
[----:B------:R-:W-:-:S03]  /*15ef0*/  PRMT R21, RZ, 0x7610, R21 ;  /* 0x00007610ff157816 */ /* 0x000fc60000000015 */
[----:B--2---:R4:W-:Y:S02]  /*15f00*/  STS.U16 [R3+UR4+0x20000], R92 ;  /* 0x0200005c03007988 */ /* 0x0049e40008000404 */
[----:B----4-:R-:W-:Y:S02]  /*15f10*/  @P0 IMAD.MOV.U32 R92, RZ, RZ, R54 ;  /* 0x000000ffff5c0224 */ /* 0x010fe400078e0036 */
[----:B------:R-:W2:Y:S04]  /*15f20*/  LDL.LU R54, [R1+0x14a0] ;  /* 0x0014a00001367983 */ /* 0x000ea80000300800 */
[----:B---3--:R0:W3:Y:S04]  /*15f30*/  @P0 LDG.E.U16 R21, desc[UR20][R92.64] ;  /* 0x000000145c150981 */ /* 0x0080e8000c1e1500 */
[----:B------:R-:W4:Y:S01]  /*15f40*/  LDL.LU R93, [R1+0x834] ;  /* 0x00083400015d7983 */ /* 0x000f220000300800 */
[----:B------:R-:W-:Y:S01]  /*15f50*/  PRMT R83, RZ, 0x7610, R83 ;  /* 0x00007610ff537816 */ /* 0x000fe20000000053 */
[----:B0-----:R-:W-:-:S02]  /*15f60*/  @P0 IMAD.MOV.U32 R92, RZ, RZ, R20 ;  /* 0x000000ffff5c0224 */ /* 0x001fc400078e0014 */
[----:B----4-:R0:W-:Y:S02]  /*15f70*/  STS.U16 [R3+UR4+0x20400], R93 ;  /* 0x0204005d03007988 */ /* 0x0101e40008000404 */
[----:B0-----:R-:W-:Y:S02]  /*15f80*/  @P0 IMAD.MOV.U32 R93, RZ, RZ, R60 ;  /* 0x000000ffff5d0224 */ /* 0x001fe400078e003c */
[----:B------:R-:W4:Y:S04]  /*15f90*/  LDL.LU R60, [R1+0x149c] ;  /* 0x00149c00013c7983 */ /* 0x000f280000300800 */
[----:B------:R-:W3:Y:S04]  /*15fa0*/  LDL.LU R20, [R1+0x1498] ;  /* 0x0014980001147983 */ /* 0x000ee80000300800 */
[----:B------:R0:W3:Y:S04]  /*15fb0*/  @P0 LDG.E.U16 R83, desc[UR20][R92.64] ;  /* 0x000000145c530981 */ /* 0x0000e8000c1e1500 */
[----:B------:R-:W3:Y:S01]  /*15fc0*/  LDL.LU R93, [R1+0x818] ;  /* 0x00081800015d7983 */ /* 0x000ee20000300800 */
[----:B--2---:R-:W-:Y:S01]  /*15fd0*/  PRMT R54, RZ, 0x7610, R54 ;  /* 0x00007610ff367816 */ /* 0x004fe20000000036 */
[----:B0-----:R-:W-:-:S02]  /*15fe0*/  @P0 IMAD.MOV.U32 R92, RZ, RZ, R82 ;  /* 0x000000ffff5c0224 */ /* 0x001fc400078e0052 */
[----:B---3--:R0:W-:Y:S02]  /*15ff0*/  STS.U16 [R3+UR4+0x20800], R93 ;  /* 0x0208005d03007988 */ /* 0x0081e40008000404 */
[----:B0-----:R-:W-:Y:S02]  /*16000*/  @P0 IMAD.MOV.U32 R93, RZ, RZ, R87 ;  /* 0x000000ffff5d0224 */ /* 0x001fe400078e0057 */
[----:B------:R-:W2:Y:S04]  /*16010*/  LDL.LU R87, [R1+0x1494] ;  /* 0x0014940001577983 */ /* 0x000ea80000300800 */
[----:B------:R-:W3:Y:S04]  /*16020*/  LDL.LU R82, [R1+0x1490] ;  /* 0x0014900001527983 */ /* 0x000ee80000300800 */
[----:B------:R0:W2:Y:S04]  /*16030*/  @P0 LDG.E.U16 R54, desc[UR20][R92.64] ;  /* 0x000000145c360981 */ /* 0x0000a8000c1e1500 */
[----:B------:R-:W2:Y:S01]  /*16040*/  LDL.LU R93, [R1+0x80c] ;  /* 0x00080c00015d7983 */ /* 0x000ea20000300800 */
[----:B------:R-:W-:-:S02]  /*16050*/  PRMT R20, RZ, 0x7610, R20 ;  /* 0x00007610ff147816 */ /* 0x000fc40000000014 */
[----:B0-----:R-:W-:Y:S01]  /*16060*/  @P0 MOV R92, R67 ;  /* 0x00000043005c0202 */ /* 0x001fe20000000f00 */
[----:B--2---:R0:W-:Y:S02]  /*16070*/  STS.U16 [R3+UR4+0x20c00], R93 ;  /* 0x020c005d03007988 */ /* 0x0041e40008000404 */
[----:B0-----:R-:W-:Y:S02]  /*16080*/  @P0 IMAD.MOV.U32 R93, RZ, RZ, R85 ;  /* 0x000000ffff5d0224 */ /* 0x001fe400078e0055 */
[----:B------:R-:W2:Y:S04]  /*16090*/  LDL.LU R85, [R1+0x148c] ;  /* 0x00148c0001557983 */ /* 0x000ea80000300800 */
[----:B------:R-:W2:Y:S04]  /*160a0*/  LDL.LU R67, [R1+0x1488] ;  /* 0x0014880001437983 */ /* 0x000ea80000300800 */
[----:B------:R0:W2:Y:S04]  /*160b0*/  @P0 LDG.E.U16 R20, desc[UR20][R92.64] ;  /* 0x000000145c140981 */ /* 0x0000a8000c1e1500 */
[----:B------:R-:W2:Y:S01]  /*160c0*/  LDL.LU R93, [R1+0x800] ;  /* 0x00080000015d7983 */ /* 0x000ea20000300800 */
[----:B---3--:R-:W-:Y:S01]  /*160d0*/  PRMT R82, RZ, 0x7610, R82 ;  /* 0x00007610ff527816 */ /* 0x008fe20000000052 */
[----:B0-----:R-:W-:-:S02]  /*160e0*/  @P0 IMAD.MOV.U32 R92, RZ, RZ, R50 ;  /* 0x000000ffff5c0224 */ /* 0x001fc400078e0032 */
[----:B--2---:R0:W-:Y:S02]  /*160f0*/  STS.U16 [R3+UR4+0x21000], R93 ;  /* 0x0210005d03007988 */ /* 0x0041e40008000404 */
[----:B0-----:R-:W-:Y:S02]  /*16100*/  @P0 IMAD.MOV.U32 R93, RZ, RZ, R73 ;  /* 0x000000ffff5d0224 */ /* 0x001fe400078e0049 */
[----:B------:R-:W2:Y:S04]  /*16110*/  LDL.LU R73, [R1+0x1484] ;  /* 0x0014840001497983 */ /* 0x000ea80000300800 */
[----:B------:R-:W3:Y:S04]  /*16120*/  LDL.LU R50, [R1+0x1480] ;  /* 0x0014800001327983 */ /* 0x000ee80000300800 */
        /* <DEDUP_REMOVED lines=10> */
[----:B------:R-:W4:Y:S01]  /*161d0*/  LDL R93, [R1+0x9f8] ;  /* 0x0009f800015d7983 */ /* 0x000f220000100800 */
[----:B---3--:R-:W-:-:S03]  /*161e0*/  PRMT R50, RZ, 0x7610, R50 ;  /* 0x00007610ff327816 */ /* 0x008fc60000000032 */
[----:B--2---:R0:W-:Y:S02]  /*161f0*/  STS.U16 [R3+UR4+0x21800], R92 ;  /* 0x0218005c03007988 */ /* 0x0041e40008000404 */
[----:B0-----:R-:W-:Y:S02]  /*16200*/  @P0 IMAD.MOV.U32 R92, RZ, RZ, R73 ;  /* 0x000000ffff5c0224 */ /* 0x001fe400078e0049 */
[----:B------:R-:W2:Y:S04]  /*16210*/  LDL.LU R73, [R1+0x1474] ;  /* 0x0014740001497983 */ /* 0x000ea80000300800 */
[----:B----4-:R0:W3:Y:S04]  /*16220*/  @P0 LDG.E.U16 R50, desc[UR20][R92.64] ;  /* 0x000000145c320981 */ /* 0x0100e8000c1e1500 */
        /* <DEDUP_REMOVED lines=11> */
[----:B------:R-:W-:Y:S04]  /*162e0*/  STS.U16 [R3+UR4+0x22400], R43 ;  /* 0x0224002b03007988 */ /* 0x000fe80008000404 */
[----:B---3--:R0:W-:Y:S02]  /*162f0*/  STS.U16 [R3+UR4+0x22000], R93 ;  /* 0x0220005d03007988 */ /* 0x0081e40008000404 */
[----:B0-----:R-:W-:Y:S02]  /*16300*/  @P0 IMAD.MOV.U32 R93, RZ, RZ, R68 ;  /* 0x000000ffff5d0224 */ /* 0x001fe400078e0044 */
[----:B------:R-:W2:Y:S04]  /*16310*/  LDL.LU R68, [R1+0x1468] ;  /* 0x0014680001447983 */ /* 0x000ea80000300800 */
[----:B------:R-:W3:Y:S04]  /*16320*/  LDL.LU R66, [R1+0x1464] ;  /* 0x0014640001427983 */ /* 0x000ee80000300800 */
[----:B------:R0:W2:Y:S04]  /*16330*/  @P0 LDG.E.U16 R73, desc[UR20][R92.64] ;  /* 0x000000145c490981 */ /* 0x0000a8000c1e1500 */
[----:B------:R-:W2:Y:S01]  /*16340*/  LDL.LU R43, [R1+0x1460] ;  /* 0x00146000012b7983 */ /* 0x000ea20000300800 */
[----:B0-----:R-:W-:-:S02]  /*16350*/  @P0 IMAD.MOV.U32 R93, RZ, RZ, R26 ;  /* 0x000000ffff5d0224 */ /* 0x001fc400078e001a */
[----:B------:R-:W-:Y:S01]  /*16360*/  @P0 IMAD.MOV.U32 R92, RZ, RZ, R72 ;  /* 0x000000ffff5c0224 */ /* 0x000fe200078e0048 */
[----:B------:R-:W2:Y:S04]  /*16370*/  LDL.LU R26, [R1+0x145c] ;  /* 0x00145c00011a7983 */ /* 0x000ea80000300800 */
[----:B------:R-:W2:Y:S01]  /*16380*/  LDL.LU R72, [R1+0x1458] ;  /* 0x0014580001487983 */ /* 0x000ea20000300800 */
[----:B------:R-:W-:-:S03]  /*16390*/  PRMT R87, RZ, 0x7610, R87 ;  /* 0x00007610ff577816 */ /* 0x000fc60000000057 */
[----:B------:R0:W-:Y:S04]  /*163a0*/  STS.U16 [R3+UR4+0x22800], R56 ;  /* 0x0228003803007988 */ /* 0x0001e80008000404 */
[----:B------:R1:W4:Y:S04]  /*163b0*/  @P0 LDG.E.U16 R87, desc[UR20][R92.64] ;  /* 0x000000145c570981 */ /* 0x000328000c1e1500 */
[----:B0-----:R-:W4:Y:S01]  /*163c0*/  LDL.LU R56, [R1+0x1454] ;  /* 0x0014540001387983 */ /* 0x001f220000300800 */
[----:B-1----:R-:W-:Y:S01]  /*163d0*/  @P0 MOV R92, R86 ;  /* 0x00000056005c0202 */ /* 0x002fe20000000f00 */
[----:B------:R-:W-:-:S02]  /*163e0*/  @P0 IMAD.MOV.U32 R93, RZ, RZ, R47 ;  /* 0x000000ffff5d0224 */ /* 0x000fc400078e002f */
[----:B------:R-:W4:Y:S04]  /*163f0*/  LDL.LU R47, [R1+0x1450] ;  /* 0x00145000012f7983 */ /* 0x000f280000300800 */
[----:B------:R-:W4:Y:S04]  /*16400*/  LDL.LU R86, [R1+0x144c] ;  /* 0x00144c0001567983 */ /* 0x000f280000300800 */
[----:B------:R0:W-:Y:S04]  /*16410*/  STS.U16 [R3+UR4+0x22c00], R9 ;  /* 0x022c000903007988 */ /* 0x0001e80008000404 */
[----:B------:R1:W-:Y:S04]  /*16420*/  STS.U16 [R3+UR4+0x23000], R65 ;  /* 0x0230004103007988 */ /* 0x0003e80008000404 */
[----:B0-----:R-:W4:Y:S04]  /*16430*/  LDL.LU R9, [R1+0x1448] ;  /* 0x0014480001097983 */ /* 0x001f280000300800 */
[----:B------:R0:W-:Y:S01]  /*16440*/  STS.U16 [R3+UR4+0x23400], R76 ;  /* 0x0234004c03007988 */ /* 0x0001e20008000404 */
[----:B---3--:R-:W-:-:S06]  /*16450*/  PRMT R66, RZ, 0x7610, R66 ;  /* 0x00007610ff427816 */ /* 0x008fcc0000000042 */
[----:B------:R3:W4:Y:S02]  /*16460*/  @P0 LDG.E.U16 R66, desc[UR20][R92.64] ;  /* 0x000000145c420981 */ /* 0x000724000c1e1500 */
[----:B---3--:R-:W-:Y:S02]  /*16470*/  @P0 IMAD.MOV.U32 R93, RZ, RZ, R57 ;  /* 0x000000ffff5d0224 */ /* 0x008fe400078e0039 */
[----:B------:R-:W-:Y:S01]  /*16480*/  @P0 IMAD.MOV.U32 R92, RZ, RZ, R78 ;  /* 0x000000ffff5c0224 */ /* 0x000fe200078e004e */
[----:B------:R-:W3:Y:S01]  /*16490*/  LDL.LU R57, [R1+0x1444] ;  /* 0x0014440001397983 */ /* 0x000ee20000300800 */
[----:B--2---:R-:W-:-:S03]  /*164a0*/  PRMT R72, RZ, 0x7610, R72 ;  /* 0x00007610ff487816 */ /* 0x004fc60000000048 */
[----:B------:R-:W2:Y:S04]  /*164b0*/  LDL.LU R78, [R1+0x1440] ;  /* 0x00144000014e7983 */ /* 0x000ea80000300800 */
[----:B------:R0:W2:Y:S04]  /*164c0*/  @P0 LDG.E.U16 R72, desc[UR20][R92.64] ;  /* 0x000000145c480981 */ /* 0x0000a8000c1e1500 */
[----:B-1----:R-:W2:Y:S01]  /*164d0*/  LDL.LU R65, [R1+0x143c] ;  /* 0x00143c0001417983 */ /* 0x002ea20000300800 */
[----:B0-----:R-:W-:-:S03]  /*164e0*/  @P0 IMAD.MOV.U32 R93, RZ, RZ, R79 ;  /* 0x000000ffff5d0224 */ /* 0x001fc600078e004f */
[----:B------:R-:W2:Y:S01]  /*164f0*/  LDL.LU R79, [R1+0x1438] ;  /* 0x00143800014f7983 */ /* 0x000ea20000300800 */
[----:B------:R-:W-:-:S03]  /*16500*/  @P0 IMAD.MOV.U32 R92, RZ, RZ, R64 ;  /* 0x000000ffff5c0224 */ /* 0x000fc600078e0040 */
[----:B------:R-:W2:Y:S04]  /*16510*/  LDL.LU R64, [R1+0x1434] ;  /* 0x0014340001407983 */ /* 0x000ea80000300800 */
[----:B------:R-:W2:Y:S01]  /*16520*/  LDL.LU R76, [R1+0x1430] ;  /* 0x00143000014c7983 */ /* 0x000ea20000300800 */
[----:B----4-:R-:W-:-:S06]  /*16530*/  PRMT R86, RZ, 0x7610, R86 ;  /* 0x00007610ff567816 */ /* 0x010fcc0000000056 */
[----:B------:R0:W4:Y:S02]  /*16540*/  @P0 LDG.E.U16 R86, desc[UR20][R92.64] ;  /* 0x000000145c560981 */ /* 0x000124000c1e1500 */
[----:B0-----:R-:W-:Y:S02]  /*16550*/  @P0 IMAD.MOV.U32 R93, RZ, RZ, R47 ;  /* 0x000000ffff5d0224 */ /* 0x001fe400078e002f */
[----:B------:R-:W4:Y:S01]  /*16560*/  LDL.LU R47, [R1+0x142c] ;  /* 0x00142c00012f7983 */ /* 0x000f220000300800 */
[----:B---3--:R-:W-:-:S03]  /*16570*/  @P0 IMAD.MOV.U32 R92, RZ, RZ, R57 ;  /* 0x000000ffff5c0224 */ /* 0x008fc600078e0039 */
[----:B------:R-:W3:Y:S01]  /*16580*/  LDL.LU R57, [R1+0x1428] ;  /* 0x0014280001397983 */ /* 0x000ee20000300800 */
[----:B--2---:R-:W-:-:S06]  /*16590*/  PRMT R78, RZ, 0x7610, R78 ;  /* 0x00007610ff4e7816 */ /* 0x004fcc000000004e */
[----:B------:R0:W2:Y:S01]  /*165a0*/  @P0 LDG.E.U16 R78, desc[UR20][R92.64] ;  /* 0x000000145c4e0981 */ /* 0x0000a2000c1e1500 */
[----:B------:R-:W-:Y:S01]  /*165b0*/  PRMT R79, RZ, 0x7610, R79 ;  /* 0x00007610ff4f7816 */ /* 0x000fe2000000004f */
[----:B0-----:R-:W-:Y:S02]  /*165c0*/  @P0 IMAD.MOV.U32 R92, RZ, RZ, R77 ;  /* 0x000000ffff5c0224 */ /* 0x001fe400078e004d */
[----:B------:R-:W-:Y:S02]  /*165d0*/  @P0 IMAD.MOV.U32 R93, RZ, RZ, R40 ;  /* 0x000000ffff5d0224 */ /* 0x000fe400078e0028 */
[----:B------:R-:W2:Y:S01]  /*165e0*/  LDL.LU R40, [R1+0x1424] ;  /* 0x0014240001287983 */ /* 0x000ea20000300800 */
[----:B------:R-:W-:-:S03]  /*165f0*/  PRMT R76, RZ, 0x7610, R76 ;  /* 0x00007610ff4c7816 */ /* 0x000fc6000000004c */
[----:B------:R0:W2:Y:S04]  /*16600*/  @P0 LDG.E.U16 R79, desc[UR20][R92.64] ;  /* 0x000000145c4f0981 */ /* 0x0000a8000c1e1500 */
[----:B------:R-:W2:Y:S01]  /*16610*/  LDL.LU R77, [R1+0x1420] ;  /* 0x00142000014d7983 */ /* 0x000ea20000300800 */
[----:B0-----:R-:W-:Y:S02]  /*16620*/  @P0 IMAD.MOV.U32 R92, RZ, RZ, R74 ;  /* 0x000000ffff5c0224 */ /* 0x001fe400078e004a */
[----:B------:R-:W-:Y:S02]  /*16630*/  @P0 IMAD.MOV.U32 R93, RZ, RZ, R23 ;  /* 0x000000ffff5d0224 */ /* 0x000fe400078e0017 */
[----:B------:R-:W3:Y:S04]  /*16640*/  LDL.LU R23, [R1+0x141c] ;  /* 0x00141c0001177983 */ /* 0x000ee80000300800 */
[----:B------:R-:W3:Y:S04]  /*16650*/  LDL.LU R74, [R1+0x1418] ;  /* 0x00141800014a7983 */ /* 0x000ee80000300800 */
[----:B------:R0:W3:Y:S04]  /*16660*/  @P0 LDG.E.U16 R76, desc[UR20][R92.64] ;  /* 0x000000145c4c0981 */ /* 0x0000e8000c1e1500 */
[----:B------:R-:W3:Y:S01]  /*16670*/  LDL.LU R93, [R1+0x874] ;  /* 0x00087400015d7983 */ /* 0x000ee20000300800 */
[----:B0-----:R-:W-:-:S03]  /*16680*/  LOP3.LUT R92, R3, 0x10, RZ, 0x3c, !PT ;  /* 0x00000010035c7812 */ /* 0x001fc600078e3cff */
[----:B------:R-:W-:Y:S04]  /*16690*/  STS.U16 [R3+UR4+0x23800], R2 ;  /* 0x0238000203007988 */ /* 0x000fe80008000404 */
[----:B------:R-:W-:Y:S01]  /*166a0*/  STS.U16 [R3+UR4+0x23c00], R0 ;  /* 0x023c000003007988 */ /* 0x000fe20008000404 */
[----:B--2---:R-:W-:-:S03]  /*166b0*/  PRMT R77, RZ, 0x7610, R77 ;  /* 0x00007610ff4d7816 */ /* 0x004fc6000000004d */
[----:B---3--:R0:W-:Y:S02]  /*166c0*/  STS.U16 [R92+UR4+0x20080], R93 ;  /* 0x0200805d5c007988 */ /* 0x0081e40008000404 */
[----:B0-----:R-:W-:Y:S01]  /*166d0*/  @P0 IMAD.MOV.U32 R92, RZ, RZ, R75 ;  /* 0x000000ffff5c0224 */ /* 0x001fe200078e004b */
[----:B------:R-:W-:Y:S02]  /*166e0*/  @P0 MOV R93, R6 ;  /* 0x00000006005d0202 */ /* 0x000fe40000000f00 */
[----:B------:R-:W2:Y:S04]  /*166f0*/  LDL.LU R6, [R1+0x1414] ;  /* 0x0014140001067983 */ /* 0x000ea80000300800 */
[----:B------:R-:W3:Y:S04]  /*16700*/  LDL.LU R75, [R1+0x1410] ;  /* 0x00141000014b7983 */ /* 0x000ee80000300800 */
[----:B------:R0:W2:Y:S04]  /*16710*/  @P0 LDG.E.U16 R77, desc[UR20][R92.64] ;  /* 0x000000145c4d0981 */ /* 0x0000a8000c1e1500 */
[----:B------:R-:W2:Y:S01]  /*16720*/  LDL.LU R93, [R1+0x864] ;  /* 0x00086400015d7983 */ /* 0x000ea20000300800 */
[----:B0-----:R-:W-:-:S02]  /*16730*/  LOP3.LUT R92, R3, 0x10, RZ, 0x3c, !PT ;  /* 0x00000010035c7812 */ /* 0x001fc400078e3cff */
[----:B------:R-:W-:-:S03]  /*16740*/  PRMT R74, RZ, 0x7610, R74 ;  /* 0x00007610ff4a7816 */ /* 0x000fc6000000004a */
[----:B--2---:R0:W-:Y:S02]  /*16750*/  STS.U16 [R92+UR4+0x20480], R93 ;  /* 0x0204805d5c007988 */ /* 0x0041e40008000404 */
[----:B0-----:R-:W-:Y:S02]  /*16760*/  @P0 IMAD.MOV.U32 R92, RZ, RZ, R13 ;  /* 0x000000ffff5c0224 */ /* 0x001fe400078e000d */
[----:B------:R-:W-:Y:S02]  /*16770*/  @P0 IMAD.MOV.U32 R93, RZ, RZ, R81 ;  /* 0x000000ffff5d0224 */ /* 0x000fe400078e0051 */
[----:B------:R-:W2:Y:S04]  /*16780*/  LDL.LU R81, [R1+0x140c] ;  /* 0x00140c0001517983 */ /* 0x000ea80000300800 */
[----:B------:R-:W2:Y:S04]  /*16790*/  LDL.LU R13, [R1+0x1408] ;  /* 0x00140800010d7983 */ /* 0x000ea80000300800 */
[----:B------:R0:W2:Y:S04]  /*167a0*/  @P0 LDG.E.U16 R74, desc[UR20][R92.64] ;  /* 0x000000145c4a0981 */ /* 0x0000a8000c1e1500 */
[----:B------:R-:W2:Y:S01]  /*167b0*/  LDL.LU R93, [R1+0x854] ;  /* 0x00085400015d7983 */ /* 0x000ea20000300800 */
[----:B0-----:R-:W-:-:S02]  /*167c0*/  LOP3.LUT R92, R3, 0x10, RZ, 0x3c, !PT ;  /* 0x00000010035c7812 */ /* 0x001fc400078e3cff */
[----:B---3--:R-:W-:-:S03]  /*167d0*/  PRMT R75, RZ, 0x7610, R75 ;  /* 0x00007610ff4b7816 */ /* 0x008fc6000000004b */
[----:B--2---:R0:W-:Y:S02]  /*167e0*/  STS.U16 [R92+UR4+0x20880], R93 ;  /* 0x0208805d5c007988 */ /* 0x0041e40008000404 */
[----:B0-----:R-:W-:Y:S02]  /*167f0*/  @P0 IMAD.MOV.U32 R92, RZ, RZ, R7 ;  /* 0x000000ffff5c0224 */ /* 0x001fe400078e0007 */
[----:B------:R-:W-:Y:S02]  /*16800*/  @P0 IMAD.MOV.U32 R93, RZ, RZ, R17 ;  /* 0x000000ffff5d0224 */ /* 0x000fe400078e0011 */
        /* <DEDUP_REMOVED lines=43> */
[----:B0-----:R-:W-:Y:S01]  /*16ac0*/  @P0 IMAD.MOV.U32 R93, RZ, RZ, R5 ;  /* 0x000000ffff5d0224 */ /* 0x001fe200078e0005 */
[----:B------:R-:W-:Y:S01]  /*16ad0*/  @P0 MOV R92, R12 ;  /* 0x0000000c005c0202 */ /* 0x000fe20000000f00 */
[----:B------:R-:W2:Y:S04]  /*16ae0*/  LDL.LU R5, [R1+0x13dc] ;  /* 0x0013dc0001057983 */ /* 0x000ea80000300800 */
[----:B------:R-:W2:Y:S04]  /*16af0*/  LDL.LU R12, [R1+0x13d8] ;  /* 0x0013d800010c7983 */ /* 0x000ea80000300800 */
[----:B------:R0:W4:Y:S01]  /*16b00*/  @P0 LDG.E.U16 R10, desc[UR20][R92.64] ;  /* 0x000000145c0a0981 */ /* 0x000122000c1e1500 */
[----:B---3--:R-:W-:-:S02]  /*16b10*/  PRMT R11, RZ, 0x7610, R11 ;  /* 0x00007610ff0b7816 */ /* 0x008fc4000000000b */
[----:B0-----:R-:W-:Y:S01]  /*16b20*/  LOP3.LUT R93, R3, 0x10, RZ, 0x3c, !PT ;  /* 0x00000010035d7812 */ /* 0x001fe200078e3cff */
[----:B------:R-:W-:-:S04]  /*16b30*/  @P0 IMAD.MOV.U32 R92, RZ, RZ, R14 ;  /* 0x000000ffff5c0224 */ /* 0x000fc800078e000e */
[----:B------:R0:W-:Y:S04]  /*16b40*/  STS.U16 [R93+UR4+0x22080], R80 ;  /* 0x022080505d007988 */ /* 0x0001e80008000404 */
[----:B0-----:R-:W3:Y:S01]  /*16b50*/  LDL.LU R80, [R1+0x13d4] ;  /* 0x0013d40001507983 */ /* 0x001ee20000300800 */
[----:B------:R-:W-:-:S03]  /*16b60*/  @P0 IMAD.MOV.U32 R93, RZ, RZ, R51 ;  /* 0x000000ffff5d0224 */ /* 0x000fc600078e0033 */
[----:B------:R-:W3:Y:S04]  /*16b70*/  LDL.LU R51, [R1+0x13d0] ;  /* 0x0013d00001337983 */ /* 0x000ee80000300800 */
[----:B------:R-:W3:Y:S04]  /*16b80*/  LDL.LU R14, [R1+0x13cc] ;  /* 0x0013cc00010e7983 */ /* 0x000ee80000300800 */
[----:B------:R0:W4:Y:S02]  /*16b90*/  @P0 LDG.E.U16 R11, desc[UR20][R92.64] ;  /* 0x000000145c0b0981 */ /* 0x000124000c1e1500 */
[----:B0-----:R-:W-:Y:S01]  /*16ba0*/  LOP3.LUT R93, R3, 0x10, RZ, 0x3c, !PT ;  /* 0x00000010035d7812 */ /* 0x001fe200078e3cff */
[----:B------:R-:W-:-:S04]  /*16bb0*/  @P0 IMAD.MOV.U32 R92, RZ, RZ, R24 ;  /* 0x000000ffff5c0224 */ /* 0x000fc800078e0018 */
[----:B------:R0:W-:Y:S04]  /*16bc0*/  STS.U16 [R93+UR4+0x22480], R55 ;  /* 0x022480375d007988 */ /* 0x0001e80008000404 */
[----:B0-----:R-:W4:Y:S01]  /*16bd0*/  LDL.LU R55, [R1+0x13c8] ;  /* 0x0013c80001377983 */ /* 0x001f220000300800 */
[----:B------:R-:W-:-:S03]  /*16be0*/  @P0 IMAD.MOV.U32 R93, RZ, RZ, R38 ;  /* 0x000000ffff5d0224 */ /* 0x000fc600078e0026 */
[----:B------:R-:W4:Y:S04]  /*16bf0*/  LDL.LU R38, [R1+0x13c4] ;  /* 0x0013c40001267983 */ /* 0x000f280000300800 */
[----:B------:R-:W4:Y:S01]  /*16c00*/  LDL.LU R24, [R1+0x13c0] ;  /* 0x0013c00001187983 */ /* 0x000f220000300800 */
[----:B--2---:R-:W-:-:S06]  /*16c10*/  PRMT R12, RZ, 0x7610, R12 ;  /* 0x00007610ff0c7816 */ /* 0x004fcc000000000c */
[----:B------:R0:W2:Y:S02]  /*16c20*/  @P0 LDG.E.U16 R12, desc[UR20][R92.64] ;  /* 0x000000145c0c0981 */ /* 0x0000a4000c1e1500 */
[----:B0-----:R-:W-:Y:S01]  /*16c30*/  LOP3.LUT R93, R3, 0x10, RZ, 0x3c, !PT ;  /* 0x00000010035d7812 */ /* 0x001fe200078e3cff */
[----:B------:R-:W-:-:S04]  /*16c40*/  @P0 IMAD.MOV.U32 R92, RZ, RZ, R25 ;  /* 0x000000ffff5c0224 */ /* 0x000fc800078e0019 */
[----:B------:R0:W-:Y:S04]  /*16c50*/  STS.U16 [R93+UR4+0x22880], R21 ;  /* 0x022880155d007988 */ /* 0x0001e80008000404 */
[----:B0-----:R-:W2:Y:S01]  /*16c60*/  LDL.LU R21, [R1+0x13bc] ;  /* 0x0013bc0001157983 */ /* 0x001ea20000300800 */
[----:B------:R-:W-:-:S03]  /*16c70*/  @P0 IMAD.MOV.U32 R93, RZ, RZ, R4 ;  /* 0x000000ffff5d0224 */ /* 0x000fc600078e0004 */
[----:B------:R-:W2:Y:S04]  /*16c80*/  LDL.LU R4, [R1+0x13b8] ;  /* 0x0013b80001047983 */ /* 0x000ea80000300800 */
[----:B------:R-:W2:Y:S01]  /*16c90*/  LDL.LU R25, [R1+0x13b4] ;  /* 0x0013b40001197983 */ /* 0x000ea20000300800 */
[----:B---3--:R-:W-:-:S06]  /*16ca0*/  PRMT R14, RZ, 0x7610, R14 ;  /* 0x00007610ff0e7816 */ /* 0x008fcc000000000e */
[----:B------:R0:W3:Y:S02]  /*16cb0*/  @P0 LDG.E.U16 R14, desc[UR20][R92.64] ;  /* 0x000000145c0e0981 */ /* 0x0000e4000c1e1500 */
[----:B0-----:R-:W-:Y:S01]  /*16cc0*/  LOP3.LUT R93, R3, 0x10, RZ, 0x3c, !PT ;  /* 0x00000010035d7812 */ /* 0x001fe200078e3cff */
[----:B------:R-:W-:-:S04]  /*16cd0*/  @P0 IMAD.MOV.U32 R92, RZ, RZ, R26 ;  /* 0x000000ffff5c0224 */ /* 0x000fc800078e001a */
[----:B------:R0:W-:Y:S04]  /*16ce0*/  STS.U16 [R93+UR4+0x22c80], R83 ;  /* 0x022c80535d007988 */ /* 0x0001e80008000404 */
[----:B0-----:R-:W3:Y:S01]  /*16cf0*/  LDL.LU R83, [R1+0x13b0] ;  /* 0x0013b00001537983 */ /* 0x001ee20000300800 */
[----:B------:R-:W-:Y:S01]  /*16d00*/  @P0 IMAD.MOV.U32 R93, RZ, RZ, R68 ;  /* 0x000000ffff5d0224 */ /* 0x000fe200078e0044 */
[----:B----4-:R-:W-:Y:S02]  /*16d10*/  PRMT R24, RZ, 0x7610, R24 ;  /* 0x00007610ff187816 */ /* 0x010fe40000000018 */
[----:B------:R-:W4:Y:S04]  /*16d20*/  LDL.LU R68, [R1+0x13ac] ;  /* 0x0013ac0001447983 */ /* 0x000f280000300800 */
        /* <DEDUP_REMOVED lines=15> */
[----:B------:R-:W-:-:S03]  /*16e20*/  @P0 MOV R93, R30 ;  /* 0x0000001e005d0202 */ /* 0x000fc60000000f00 */
[----:B------:R-:W2:Y:S04]  /*16e30*/  LDL.LU R30, [R1+0x1394] ;  /* 0x00139400011e7983 */ /* 0x000ea80000300800 */
[----:B------:R-:W2:Y:S01]  /*16e40*/  LDL.LU R28, [R1+0x1390] ;  /* 0x00139000011c7983 */ /* 0x000ea20000300800 */
[----:B---3--:R-:W-:-:S06]  /*16e50*/  PRMT R26, RZ, 0x7610, R26 ;  /* 0x00007610ff1a7816 */ /* 0x008fcc000000001a */
[----:B------:R0:W3:Y:S02]  /*16e60*/  @P0 LDG.E.U16 R26, desc[UR20][R92.64] ;  /* 0x000000145c1a0981 */ /* 0x0000e4000c1e1500 */
[----:B0-----:R-:W-:Y:S01]  /*16e70*/  LOP3.LUT R93, R3, 0x10, RZ, 0x3c, !PT ;  /* 0x00000010035d7812 */ /* 0x001fe200078e3cff */
[----:B------:R-:W-:-:S04]  /*16e80*/  @P0 IMAD.MOV.U32 R92, RZ, RZ, R29 ;  /* 0x000000ffff5c0224 */ /* 0x000fc800078e001d */
[----:B------:R0:W-:Y:S02]  /*16e90*/  STS.U16 [R93+UR4+0x23880], R82 ;  /* 0x023880525d007988 */ /* 0x0001e40008000404 */
[----:B0-----:R-:W-:Y:S02]  /*16ea0*/  @P0 IMAD.MOV.U32 R93, RZ, RZ, R35 ;  /* 0x000000ffff5d0224 */ /* 0x001fe400078e0023 */
[----:B------:R-:W3:Y:S04]  /*16eb0*/  LDL.LU R82, [R1+0x138c] ;  /* 0x00138c0001527983 */ /* 0x000ee80000300800 */
[----:B------:R-:W3:Y:S01]  /*16ec0*/  LDL.LU R35, [R1+0x1388] ;  /* 0x0013880001237983 */ /* 0x000ee20000300800 */
[----:B----4-:R-:W-:-:S03]  /*16ed0*/  PRMT R27, RZ, 0x7610, R27 ;  /* 0x00007610ff1b7816 */ /* 0x010fc6000000001b */
[----:B------:R-:W4:Y:S04]  /*16ee0*/  LDL.LU R29, [R1+0x1384] ;  /* 0x00138400011d7983 */ /* 0x000f280000300800 */
[----:B------:R0:W3:Y:S02]  /*16ef0*/  @P0 LDG.E.U16 R27, desc[UR20][R92.64] ;  /* 0x000000145c1b0981 */ /* 0x0000e4000c1e1500 */
[----:B0-----:R-:W-:Y:S01]  /*16f00*/  LOP3.LUT R93, R3, 0x10, RZ, 0x3c, !PT ;  /* 0x00000010035d7812 */ /* 0x001fe200078e3cff */
[----:B------:R-:W-:-:S04]  /*16f10*/  @P0 IMAD.MOV.U32 R92, RZ, RZ, R31 ;  /* 0x000000ffff5c0224 */ /* 0x000fc800078e001f */
[----:B------:R0:W-:Y:S02]  /*16f20*/  STS.U16 [R93+UR4+0x23c80], R67 ;  /* 0x023c80435d007988 */ /* 0x0001e40008000404 */
[----:B0-----:R-:W-:Y:S02]  /*16f30*/  @P0 IMAD.MOV.U32 R93, RZ, RZ, R53 ;  /* 0x000000ffff5d0224 */ /* 0x001fe400078e0035 */
[----:B------:R-:W3:Y:S04]  /*16f40*/  LDL.LU R53, [R1+0x1380] ;  /* 0x0013800001357983 */ /* 0x000ee80000300800 */
[----:B------:R-:W3:Y:S01]  /*16f50*/  LDL.LU R31, [R1+0x137c] ;  /* 0x00137c00011f7983 */ /* 0x000ee20000300800 */
[----:B--2---:R-:W-:-:S06]  /*16f60*/  PRMT R28, RZ, 0x7610, R28 ;  /* 0x00007610ff1c7816 */ /* 0x004fcc000000001c */
[----:B------:R0:W2:Y:S04]  /*16f70*/  @P0 LDG.E.U16 R28, desc[UR20][R92.64] ;  /* 0x000000145c1c0981 */ /* 0x0000a8000c1e1500 */
[----:B------:R-:W2:Y:S01]  /*16f80*/  LDL.LU R93, [R1+0x8c0] ;  /* 0x0008c000015d7983 */ /* 0x000ea20000300800 */
[----:B------:R-:W-:Y:S01]  /*16f90*/  LOP3.LUT R67, R3, 0x20, RZ, 0x3c, !PT ;  /* 0x0000002003437812 */ /* 0x000fe200078e3cff */
[----:B0-----:R-:W-:Y:S01]  /*16fa0*/  @P0 IMAD.MOV.U32 R92, RZ, RZ, R41 ;  /* 0x000000ffff5c0224 */ /* 0x001fe200078e0029 */
[----:B----4-:R-:W-:-:S03]  /*16fb0*/  PRMT R29, RZ, 0x7610, R29 ;  /* 0x00007610ff1d7816 */ /* 0x010fc6000000001d */
[----:B--2---:R0:W-:Y:S02]  /*16fc0*/  STS.U16 [R67+UR4+0x20100], R93 ;  /* 0x0201005d43007988 */ /* 0x0041e40008000404 */
[----:B0-----:R-:W-:Y:S02]  /*16fd0*/  @P0 IMAD.MOV.U32 R93, RZ, RZ, R36 ;  /* 0x000000ffff5d0224 */ /* 0x001fe400078e0024 */
[----:B------:R-:W2:Y:S04]  /*16fe0*/  LDL.LU R36, [R1+0x1378] ;  /* 0x0013780001247983 */ /* 0x000ea80000300800 */
[----:B------:R-:W4:Y:S04]  /*16ff0*/  LDL.LU R41, [R1+0x1374] ;  /* 0x0013740001297983 */ /* 0x000f280000300800 */
        /* <DEDUP_REMOVED lines=26> */
[----:B----4-:R-:W-:-:S02]  /*171a0*/  PRMT R43, RZ, 0x7610, R43 ;  /* 0x00007610ff2b7816 */ /* 0x010fc4000000002b */
[----:B0-----:R-:W-:Y:S02]  /*171b0*/  @P0 MOV R92, R45 ;  /* 0x0000002d005c0202 */ /* 0x001fe40000000f00 */
[----:B---3--:R-:W-:Y:S01]  /*171c0*/  PRMT R44, RZ, 0x7610, R44 ;  /* 0x00007610ff2c7816 */ /* 0x008fe2000000002c */
[----:B--2---:R0:W-:Y:S04]  /*171d0*/  STS.U16 [R67+UR4+0x21100], R93 ;  /* 0x0211005d43007988 */ /* 0x0041e80008000404 */
[----:B------:R1:W-:Y:S01]  /*171e0*/  STS.U16 [R67+UR4+0x21500], R35 ;  /* 0x0215002343007988 */ /* 0x0003e20008000404 */
[----:B0-----:R-:W-:-:S03]  /*171f0*/  @P0 IMAD.MOV.U32 R93, RZ, RZ, R52 ;  /* 0x000000ffff5d0224 */ /* 0x001fc600078e0034 */
[----:B------:R-:W2:Y:S04]  /*17200*/  LDL.LU R52, [R1+0x1358] ;  /* 0x0013580001347983 */ /* 0x000ea80000300800 */
[----:B------:R-:W3:Y:S04]  /*17210*/  LDL.LU R45, [R1+0x1354] ;  /* 0x00135400012d7983 */ /* 0x000ee80000300800 */
[----:B------:R0:W4:Y:S04]  /*17220*/  @P0 LDG.E.U16 R43, desc[UR20][R92.64] ;  /* 0x000000145c2b0981 */ /* 0x000128000c1e1500 */
[----:B-1----:R-:W2:Y:S01]  /*17230*/  LDL.LU R35, [R1+0x1350] ;  /* 0x0013500001237983 */ /* 0x002ea20000300800 */
[----:B0-----:R-:W-:-:S02]  /*17240*/  @P0 IMAD.MOV.U32 R92, RZ, RZ, R46 ;  /* 0x000000ffff5c0224 */ /* 0x001fc400078e002e */
[----:B------:R-:W-:Y:S02]  /*17250*/  @P0 IMAD.MOV.U32 R93, RZ, RZ, R18 ;  /* 0x000000ffff5d0224 */ /* 0x000fe400078e0012 */
[----:B------:R-:W2:Y:S04]  /*17260*/  LDL.LU R18, [R1+0x134c] ;  /* 0x00134c0001127983 */ /* 0x000ea80000300800 */
[----:B------:R-:W2:Y:S04]  /*17270*/  LDL.LU R46, [R1+0x1348] ;  /* 0x00134800012e7983 */ /* 0x000ea80000300800 */
[----:B------:R0:W4:Y:S04]  /*17280*/  @P0 LDG.E.U16 R44, desc[UR20][R92.64] ;  /* 0x000000145c2c0981 */ /* 0x000128000c1e1500 */
[----:B------:R1:W-:Y:S01]  /*17290*/  STS.U16 [R67+UR4+0x21900], R68 ;  /* 0x0219004443007988 */ /* 0x0003e20008000404 */
[----:B0-----:R-:W-:-:S02]  /*172a0*/  @P0 IMAD.MOV.U32 R93, RZ, RZ, R62 ;  /* 0x000000ffff5d0224 */ /* 0x001fc400078e003e */
[----:B------:R-:W-:Y:S01]  /*172b0*/  @P0 IMAD.MOV.U32 R92, RZ, RZ, R48 ;  /* 0x000000ffff5c0224 */ /* 0x000fe200078e0030 */
[----:B-1----:R-:W4:Y:S04]  /*172c0*/  LDL.LU R68, [R1+0x1344] ;  /* 0x0013440001447983 */ /* 0x002f280000300800 */
[----:B------:R-:W4:Y:S04]  /*172d0*/  LDL.LU R62, [R1+0x1340] ;  /* 0x00134000013e7983 */ /* 0x000f280000300800 */
[----:B------:R-:W4:Y:S04]  /*172e0*/  LDL.LU R48, [R1+0x133c] ;  /* 0x00133c0001307983 */ /* 0x000f280000300800 */
[----:B------:R0:W-:Y:S04]  /*172f0*/  STS.U16 [R67+UR4+0x21d00], R51 ;  /* 0x021d003343007988 */ /* 0x0001e80008000404 */
[----:B------:R1:W-:Y:S04]  /*17300*/  STS.U16 [R67+UR4+0x22100], R17 ;  /* 0x0221001143007988 */ /* 0x0003e80008000404 */
[----:B0-----:R-:W4:Y:S01]  /*17310*/  LDL.LU R51, [R1+0x1338] ;  /* 0x0013380001337983 */ /* 0x001f220000300800 */
[----:B---3--:R-:W-:-:S06]  /*17320*/  PRMT R45, RZ, 0x7610, R45 ;  /* 0x00007610ff2d7816 */ /* 0x008fcc000000002d */
[----:B------:R0:W3:Y:S02]  /*17330*/  @P0 LDG.E.U16 R45, desc[UR20][R92.64] ;  /* 0x000000145c2d0981 */ /* 0x0000e4000c1e1500 */
[----:B0-----:R-:W-:Y:S02]  /*17340*/  @P0 IMAD.MOV.U32 R92, RZ, RZ, R58 ;  /* 0x000000ffff5c0224 */ /* 0x001fe400078e003a */
[----:B------:R-:W-:Y:S02]  /*17350*/  @P0 IMAD.MOV.U32 R93, RZ, RZ, R34 ;  /* 0x000000ffff5d0224 */ /* 0x000fe400078e0022 */
[----:B------:R-:W3:Y:S01]  /*17360*/  LDL.LU R34, [R1+0x1334] ;  /* 0x0013340001227983 */ /* 0x000ee20000300800 */
[----:B--2---:R-:W-:-:S03]  /*17370*/  PRMT R46, RZ, 0x7610, R46 ;  /* 0x00007610ff2e7816 */ /* 0x004fc6000000002e */
[----:B------:R-:W2:Y:S04]  /*17380*/  LDL.LU R58, [R1+0x1330] ;  /* 0x00133000013a7983 */ /* 0x000ea80000300800 */
[----:B------:R0:W3:Y:S04]  /*17390*/  @P0 LDG.E.U16 R46, desc[UR20][R92.64] ;  /* 0x000000145c2e0981 */ /* 0x0000e8000c1e1500 */
[----:B-1----:R-:W3:Y:S01]  /*173a0*/  LDL.LU R17, [R1+0x132c] ;  /* 0x00132c0001117983 */ /* 0x002ee20000300800 */
[----:B0-----:R-:W-:Y:S02]  /*173b0*/  @P0 IMAD.MOV.U32 R92, RZ, RZ, R59 ;  /* 0x000000ffff5c0224 */ /* 0x001fe400078e003b */
[----:B------:R-:W-:-:S02]  /*173c0*/  @P0 IMAD.MOV.U32 R93, RZ, RZ, R71 ;  /* 0x000000ffff5d0224 */ /* 0x000fc400078e0047 */
[----:B------:R-:W3:Y:S04]  /*173d0*/  LDL.LU R71, [R1+0x1328] ;  /* 0x0013280001477983 */ /* 0x000ee80000300800 */
[----:B------:R-:W3:Y:S01]  /*173e0*/  LDL.LU R59, [R1+0x1324] ;  /* 0x00132400013b7983 */ /* 0x000ee20000300800 */
[----:B----4-:R-:W-:-:S06]  /*173f0*/  PRMT R48, RZ, 0x7610, R48 ;  /* 0x00007610ff307816 */ /* 0x010fcc0000000030 */
[----:B------:R0:W4:Y:S02]  /*17400*/  @P0 LDG.E.U16 R48, desc[UR20][R92.64] ;  /* 0x000000145c300981 */ /* 0x000124000c1e1500 */
[----:B0-----:R-:W0:Y:S01]  /*17410*/  S2R R93, SR_TID.X ;  /* 0x00000000005d7919 */ /* 0x001e220000002100 */
[----:B------:R-:W-:Y:S01]  /*17420*/  @P0 IMAD.MOV.U32 R92, RZ, RZ, R60 ;  /* 0x000000ffff5c0224 */ /* 0x000fe200078e003c */
[----:B0-----:R-:W-:-:S04]  /*17430*/  SHF.R.U32.HI R93, RZ, 0x5, R93 ;  /* 0x00000005ff5d7819 */ /* 0x001fc8000001165d */
[----:B------:R-:W-:Y:S01]  /*17440*/  ISETP.NE.U32.AND P2, PT, R93, RZ, PT ;  /* 0x000000ff5d00720c */ /* 0x000fe20003f45070 */
[----:B------:R-:W-:Y:S02]  /*17450*/  @P0 IMAD.MOV.U32 R93, RZ, RZ, R85 ;  /* 0x000000ffff5d0224 */ /* 0x000fe400078e0055 */
[----:B------:R-:W4:Y:S04]  /*17460*/  LDL.LU R85, [R1+0x1320] ;  /* 0x0013200001557983 */ /* 0x000f280000300800 */
[----:B------:R-:W4:Y:S04]  /*17470*/  LDL.LU R60, [R1+0x131c] ;  /* 0x00131c00013c7983 */ /* 0x000f280000300800 */
[----:B------:R0:W-:Y:S04]  /*17480*/  STS.U16 [R67+UR4+0x22500], R50 ;  /* 0x0225003243007988 */ /* 0x0001e80008000404 */
[----:B------:R1:W-:Y:S04]  /*17490*/  STS.U16 [R67+UR4+0x22900], R84 ;  /* 0x0229005443007988 */ /* 0x0003e80008000404 */
[----:B0-----:R-:W4:Y:S04]  /*174a0*/  LDL.LU R50, [R1+0x1318] ;  /* 0x0013180001327983 */ /* 0x001f280000300800 */
[----:B------:R0:W-:Y:S04]  /*174b0*/  STS.U16 [R67+UR4+0x22d00], R73 ;  /* 0x022d004943007988 */ /* 0x0001e80008000404 */
[----:B------:R0:W-:Y:S01]  /*174c0*/  STS.U16 [R67+UR4+0x23100], R87 ;  /* 0x0231005743007988 */ /* 0x0001e20008000404 */
[----:B--2---:R-:W-:-:S06]  /*174d0*/  PRMT R58, RZ, 0x7610, R58 ;  /* 0x00007610ff3a7816 */ /* 0x004fcc000000003a */
[----:B------:R2:W4:Y:S02]  /*174e0*/  @P0 LDG.E.U16 R58, desc[UR20][R92.64] ;  /* 0x000000145c3a0981 */ /* 0x000524000c1e1500 */
[----:B--2---:R-:W-:Y:S01]  /*174f0*/  @P0 IMAD.MOV.U32 R92, RZ, RZ, R70 ;  /* 0x000000ffff5c0224 */ /* 0x004fe200078e0046 */
[----:B------:R-:W-:Y:S02]  /*17500*/  @P0 MOV R93, R16 ;  /* 0x00000010005d0202 */ /* 0x000fe40000000f00 */
[----:B------:R-:W2:Y:S01]  /*17510*/  LDL.LU R16, [R1+0x1314] ;  /* 0x0013140001107983 */ /* 0x000ea20000300800 */
[----:B---3--:R-:W-:-:S03]  /*17520*/  PRMT R59, RZ, 0x7610, R59 ;  /* 0x00007610ff3b7816 */ /* 0x008fc6000000003b */
[----:B------:R-:W3:Y:S04]  /*17530*/  LDL.LU R70, [R1+0x1310] ;  /* 0x0013100001467983 */ /* 0x000ee80000300800 */
[----:B-1----:R-:W2:Y:S04]  /*17540*/  LDL.LU R84, [R1+0x130c] ;  /* 0x00130c0001547983 */ /* 0x002ea80000300800 */
[----:B------:R1:W2:Y:S02]  /*17550*/  @P0 LDG.E.U16 R59, desc[UR20][R92.64] ;  /* 0x000000145c3b0981 */ /* 0x0002a4000c1e1500 */
[----:B-1----:R-:W-:-:S02]  /*17560*/  @P0 IMAD.MOV.U32 R92, RZ, RZ, R15 ;  /* 0x000000ffff5c0224 */ /* 0x002fc400078e000f */
[----:B------:R-:W-:Y:S02]  /*17570*/  @P0 IMAD.MOV.U32 R93, RZ, RZ, R49 ;  /* 0x000000ffff5d0224 */ /* 0x000fe400078e0031 */
[----:B------:R-:W2:Y:S04]  /*17580*/  LDL.LU R49, [R1+0x1308] ;  /* 0x0013080001317983 */ /* 0x000ea80000300800 */
[----:B------:R-:W2:Y:S04]  /*17590*/  LDL.LU R15, [R1+0x1304] ;  /* 0x00130400010f7983 */ /* 0x000ea80000300800 */
[----:B0-----:R-:W2:Y:S01]  /*175a0*/  LDL.LU R73, [R1+0x1300] ;  /* 0x0013000001497983 */ /* 0x001ea20000300800 */
[----:B----4-:R-:W-:-:S06]  /*175b0*/  PRMT R60, RZ, 0x7610, R60 ;  /* 0x00007610ff3c7816 */ /* 0x010fcc000000003c */
[----:B------:R0:W4:Y:S02]  /*175c0*/  @P0 LDG.E.U16 R60, desc[UR20][R92.64] ;  /* 0x000000145c3c0981 */ /* 0x000124000c1e1500 */
[----:B0-----:R-:W-:-:S06]  /*175d0*/  PRMT R93, RZ, 0x7610, R93 ;  /* 0x00007610ff5d7816 */ /* 0x001fcc000000005d */
[----:B------:R-:W2:Y:S04]  /*175e0*/  @P0 LDG.E.U16 R93, desc[UR20][R32.64] ;  /* 0x00000014205d0981 */ /* 0x000ea8000c1e1500 */
[----:B------:R-:W2:Y:S04]  /*175f0*/  LDL.LU.64 R32, [R1+0x12f8] ;  /* 0x0012f80001207983 */ /* 0x000ea80000300a00 */
[----:B------:R-:W2:Y:S01]  /*17600*/  LDL.LU R87, [R1+0x12f0] ;  /* 0x0012f00001577983 */ /* 0x000ea20000300800 */
[----:B------:R-:W-:Y:S02]  /*17610*/  PRMT R92, RZ, 0x7610, R92 ;  /* 0x00007610ff5c7816 */ /* 0x000fe4000000005c */
[----:B------:R-:W-:-:S02]  /*17620*/  PRMT R2, RZ, 0x7610, R2 ;  /* 0x00007610ff027816 */ /* 0x000fc40000000002 */
[----:B------:R-:W-:Y:S01]  /*17630*/  PRMT R0, RZ, 0x7610, R0 ;  /* 0x00007610ff007816 */ /* 0x000fe20000000000 */
[----:B------:R-:W-:Y:S04]  /*17640*/  STS.U16 [R67+UR4+0x23500], R66 ;  /* 0x0235004243007988 */ /* 0x000fe80008000404 */
[----:B------:R-:W3:Y:S04]  /*17650*/  @P0 LDG.E.U16 R92, desc[UR20][R90.64] ;  /* 0x000000145a5c0981 */ /* 0x000ee8000c1e1500 */
[----:B------:R0:W-:Y:S04]  /*17660*/  STS.U16 [R67+UR4+0x23900], R72 ;  /* 0x0239004843007988 */ /* 0x0001e80008000404 */
[----:B------:R-:W3:Y:S04]  /*17670*/  @P0 LDG.E.U16 R2, desc[UR20][R88.64] ;  /* 0x0000001458020981 */ /* 0x000ee8000c1e1500 */
[----:B------:R1:W5:Y:S01]  /*17680*/  LDL.LU.64 R90, [R1+0x12e8] ;  /* 0x0012e800015a7983 */ /* 0x0003620000300a00 */
[----:B0-----:R-:W-:-:S03]  /*17690*/  LOP3.LUT R72, R3, 0x30, RZ, 0x3c, !PT ;  /* 0x0000003003487812 */ /* 0x001fc600078e3cff */
[----:B------:R1:W5:Y:S04]  /*176a0*/  LDL.LU R66, [R1+0x12e0] ;  /* 0x0012e00001427983 */ /* 0x0003680000300800 */
[----:B------:R1:W5:Y:S04]  /*176b0*/  LDL.LU.64 R88, [R1+0x12d8] ;  /* 0x0012d80001587983 */ /* 0x0003680000300a00 */
[----:B------:R-:W3:Y:S04]  /*176c0*/  @P0 LDG.E.U16 R0, desc[UR20][R64.64] ;  /* 0x0000001440000981 */ /* 0x000ee8000c1e1500 */
[----:B------:R0:W-:Y:S04]  /*176d0*/  STS.U16 [R67+UR4+0x23d00], R86 ;  /* 0x023d005643007988 */ /* 0x0001e80008000404 */
[----:B------:R1:W5:Y:S04]  /*176e0*/  LDL.LU.64 R64, [R1+0x12d0] ;  /* 0x0012d00001407983 */ /* 0x0003680000300a00 */
[----:B0-----:R1:W5:Y:S04]  /*176f0*/  LDL.LU R67, [R1+0x12cc] ;  /* 0x0012cc0001437983 */ /* 0x0013680000300800 */
[----:B------:R1:W5:Y:S04]  /*17700*/  LDL.LU R86, [R1+0x12c8] ;  /* 0x0012c80001567983 */ /* 0x0003680000300800 */
[----:B--2---:R0:W-:Y:S04]  /*17710*/  STS.U16 [R72+UR4+0x20180], R87 ;  /* 0x0201805748007988 */ /* 0x0041e80008000404 */
[----:B------:R2:W-:Y:S04]  /*17720*/  STS.U16 [R72+UR4+0x20580], R84 ;  /* 0x0205805448007988 */ /* 0x0005e80008000404 */
[----:B------:R1:W-:Y:S04]  /*17730*/  STS.U16 [R72+UR4+0x20980], R85 ;  /* 0x0209805548007988 */ /* 0x0003e80008000404 */
[----:B0-----:R0:W5:Y:S04]  /*17740*/  LDL.LU R87, [R1+0x12c4] ;  /* 0x0012c40001577983 */ /* 0x0011680000300800 */
[----:B--2---:R0:W5:Y:S04]  /*17750*/  LDL.LU R84, [R1+0x12c0] ;  /* 0x0012c00001547983 */ /* 0x0041680000300800 */
[----:B-1----:R0:W5:Y:S04]  /*17760*/  LDL.LU R85, [R1+0x12bc] ;  /* 0x0012bc0001557983 */ /* 0x0021680000300800 */
[----:B------:R1:W-:Y:S04]  /*17770*/  STS.U16 [R72+UR4+0x20d80], R62 ;  /* 0x020d803e48007988 */ /* 0x0003e80008000404 */
[----:B------:R2:W-:Y:S04]  /*17780*/  STS.U16 [R72+UR4+0x21180], R63 ;  /* 0x0211803f48007988 */ /* 0x0005e80008000404 */
[----:B------:R0:W-:Y:S04]  /*17790*/  STS.U16 [R72+UR4+0x21580], R82 ;  /* 0x0215805248007988 */ /* 0x0001e80008000404 */
[----:B-1----:R-:W3:Y:S04]  /*177a0*/  LDL.LU R62, [R1+0x12b8] ;  /* 0x0012b800013e7983 */ /* 0x002ee80000300800 */
[----:B--2---:R-:W2:Y:S04]  /*177b0*/  LDL.LU R63, [R1+0x12b4] ;  /* 0x0012b400013f7983 */ /* 0x004ea80000300800 */
[----:B0-----:R0:W5:Y:S04]  /*177c0*/  LDL.LU R82, [R1+0x12b0] ;  /* 0x0012b00001527983 */ /* 0x0011680000300800 */
[----:B------:R1:W-:Y:S04]  /*177d0*/  STS.U16 [R72+UR4+0x21980], R83 ;  /* 0x0219805348007988 */ /* 0x0003e80008000404 */
[----:B------:R0:W-:Y:S04]  /*177e0*/  STS.U16 [R72+UR4+0x21d80], R80 ;  /* 0x021d805048007988 */ /* 0x0001e80008000404 */
[----:B------:R4:W-:Y:S04]  /*177f0*/  STS.U16 [R72+UR4+0x22180], R81 ;  /* 0x0221805148007988 */ /* 0x0009e80008000404 */
[----:B-1----:R1:W5:Y:S04]  /*17800*/  LDL.LU R83, [R1+0x12ac] ;  /* 0x0012ac0001537983 */ /* 0x0023680000300800 */
[----:B0-----:R1:W5:Y:S04]  /*17810*/  LDL.LU R80, [R1+0x12a8] ;  /* 0x0012a80001507983 */ /* 0x0013680000300800 */
[----:B----4-:R1:W5:Y:S04]  /*17820*/  LDL.LU R81, [R1+0x12a4] ;  /* 0x0012a40001517983 */ /* 0x0103680000300800 */
[----:B------:R0:W-:Y:S04]  /*17830*/  STS.U16 [R72+UR4+0x22580], R78 ;  /* 0x0225804e48007988 */ /* 0x0001e80008000404 */
[----:B------:R4:W-:Y:S04]  /*17840*/  STS.U16 [R72+UR4+0x22980], R79 ;  /* 0x0229804f48007988 */ /* 0x0009e80008000404 */
[----:B------:R1:W-:Y:S04]  /*17850*/  STS.U16 [R72+UR4+0x22d80], R76 ;  /* 0x022d804c48007988 */ /* 0x0003e80008000404 */
[----:B0-----:R0:W5:Y:S04]  /*17860*/  LDL.LU R78, [R1+0x12a0] ;  /* 0x0012a000014e7983 */ /* 0x0011680000300800 */
[----:B----4-:R0:W5:Y:S04]  /*17870*/  LDL.LU R79, [R1+0x129c] ;  /* 0x00129c00014f7983 */ /* 0x0101680000300800 */
[----:B-1----:R0:W5:Y:S04]  /*17880*/  LDL.LU R76, [R1+0x1298] ;  /* 0x00129800014c7983 */ /* 0x0021680000300800 */
[----:B------:R1:W-:Y:S04]  /*17890*/  STS.U16 [R72+UR4+0x23180], R77 ;  /* 0x0231804d48007988 */ /* 0x0003e80008000404 */
[----:B------:R4:W-:Y:S04]  /*178a0*/  STS.U16 [R72+UR4+0x23580], R74 ;  /* 0x0235804a48007988 */ /* 0x0009e80008000404 */
[----:B------:R0:W-:Y:S04]  /*178b0*/  STS.U16 [R72+UR4+0x23980], R75 ;  /* 0x0239804b48007988 */ /* 0x0001e80008000404 */
[----:B-1----:R1:W5:Y:S04]  /*178c0*/  LDL.LU R77, [R1+0x1294] ;  /* 0x00129400014d7983 */ /* 0x0023680000300800 */
[----:B----4-:R1:W5:Y:S04]  /*178d0*/  LDL.LU R74, [R1+0x1290] ;  /* 0x00129000014a7983 */ /* 0x0103680000300800 */
[----:B0-----:R1:W5:Y:S04]  /*178e0*/  LDL.LU R75, [R1+0x128c] ;  /* 0x00128c00014b7983 */ /* 0x0013680000300800 */
[----:B------:R0:W-:Y:S04]  /*178f0*/  STS.U16 [R72+UR4+0x23d80], R13 ;  /* 0x023d800d48007988 */ /* 0x0001e80008000404 */
[----:B0-----:R1:W5:Y:S04]  /*17900*/  LDL.LU R72, [R1+0x1288] ;  /* 0x0012880001487983 */ /* 0x0013680000300800 */
[----:B------:R-:W4:Y:S04]  /*17910*/  LDL.LU R13, [R1+0x1284] ;  /* 0x00128400010d7983 */ /* 0x000f280000300800 */
[----:B----4-:R0:W-:Y:S04]  /*17920*/  STS.U16 [R13+UR4+0x20200], R73 ;  /* 0x020200490d007988 */ /* 0x0101e80008000404 */
[----:B---3--:R3:W-:Y:S04]  /*17930*/  STS.U16 [R13+UR4+0x20600], R70 ;  /* 0x020600460d007988 */ /* 0x0087e80008000404 */
[----:B------:R4:W-:Y:S04]  /*17940*/  STS.U16 [R13+UR4+0x20a00], R71 ;  /* 0x020a00470d007988 */ /* 0x0009e80008000404 */
[----:B0-----:R1:W5:Y:S04]  /*17950*/  LDL.LU R73, [R1+0x1280] ;  /* 0x0012800001497983 */ /* 0x0013680000300800 */
[----:B---3--:R1:W5:Y:S04]  /*17960*/  LDL.LU R70, [R1+0x127c] ;  /* 0x00127c0001467983 */ /* 0x0083680000300800 */
[----:B----4-:R1:W5:Y:S04]  /*17970*/  LDL.LU R71, [R1+0x1278] ;  /* 0x0012780001477983 */ /* 0x0103680000300800 */
[----:B------:R0:W-:Y:S04]  /*17980*/  STS.U16 [R13+UR4+0x20e00], R68 ;  /* 0x020e00440d007988 */ /* 0x0001e80008000404 */
[----:B------:R3:W-:Y:S04]  /*17990*/  STS.U16 [R13+UR4+0x21200], R69 ;  /* 0x021200450d007988 */ /* 0x0007e80008000404 */
[----:B------:R4:W-:Y:S04]  /*179a0*/  STS.U16 [R13+UR4+0x21600], R30 ;  /* 0x0216001e0d007988 */ /* 0x0009e80008000404 */
[----:B0-----:R1:W5:Y:S04]  /*179b0*/  LDL.LU R68, [R1+0x1274] ;  /* 0x0012740001447983 */ /* 0x0013680000300800 */
[----:B---3--:R1:W5:Y:S04]  /*179c0*/  LDL.LU R69, [R1+0x1270] ;  /* 0x0012700001457983 */ /* 0x0083680000300800 */
[----:B----4-:R-:W3:Y:S04]  /*179d0*/  LDL.LU R30, [R1+0x126c] ;  /* 0x00126c00011e7983 */ /* 0x010ee80000300800 */
[----:B------:R0:W-:Y:S04]  /*179e0*/  STS.U16 [R13+UR4+0x21a00], R4 ;  /* 0x021a00040d007988 */ /* 0x0001e80008000404 */
        /* <DEDUP_REMOVED lines=9> */
[----:B0-----:R0:W5:Y:S04]  /*17a80*/  LDL.LU R4, [R1+0x1268] ;  /* 0x0012680001047983 */ /* 0x0011680000300800 */
[----:B----4-:R0:W5:Y:S04]  /*17a90*/  LDL.LU R5, [R1+0x1264] ;  /* 0x0012640001057983 */ /* 0x0101680000300800 */
[----:B------:R0:W5:Y:S04]  /*17aa0*/  LDL.LU R6, [R1+0x1260] ;  /* 0x0012600001067983 */ /* 0x0001680000300800 */
[----:B------:R0:W5:Y:S04]  /*17ab0*/  LDL.LU R7, [R1+0x125c] ;  /* 0x00125c0001077983 */ /* 0x0001680000300800 */
[----:B------:R0:W5:Y:S04]  /*17ac0*/  LDL.LU R8, [R1+0x1258] ;  /* 0x0012580001087983 */ /* 0x0001680000300800 */
[----:B------:R0:W5:Y:S04]  /*17ad0*/  LDL.LU R9, [R1+0x1254] ;  /* 0x0012540001097983 */ /* 0x0001680000300800 */
[----:B------:R0:W5:Y:S04]  /*17ae0*/  LDL.LU R10, [R1+0x1250] ;  /* 0x00125000010a7983 */ /* 0x0001680000300800 */
[----:B------:R0:W5:Y:S04]  /*17af0*/  LDL.LU R11, [R1+0x124c] ;  /* 0x00124c00010b7983 */ /* 0x0001680000300800 */
[----:B-1----:R0:W5:Y:S04]  /*17b00*/  LDL.LU R12, [R1+0x1248] ;  /* 0x00124800010c7983 */ /* 0x0021680000300800 */
[----:B------:R0:W5:Y:S04]  /*17b10*/  LDL.LU R13, [R1+0x1244] ;  /* 0x00124400010d7983 */ /* 0x0001680000300800 */
[----:B------:R0:W5:Y:S01]  /*17b20*/  LDL.LU R14, [R1+0x1240] ;  /* 0x00124000010e7983 */ /* 0x0001620000300800 */
[----:B------:R-:W-:-:S02]  /*17b30*/  UIADD3 UR7, UPT, UPT, UR4, 0x10000, URZ ;  /* 0x0001000004077890 */ /* 0x000fc4000fffe0ff */
[----:B------:R-:W-:Y:S02]  /*17b40*/  UIADD3 UR9, UPT, UPT, UR4, 0x28000, URZ ;  /* 0x0002800004097890 */ /* 0x000fe4000fffe0ff */
[----:B------:R-:W-:Y:S02]  /*17b50*/  USHF.R.U32.HI UR7, URZ, 0x4, UR7 ;  /* 0x00000004ff077899 */ /* 0x000fe40008011607 */
[----:B------:R-:W-:Y:S02]  /*17b60*/  USHF.R.U32.HI UR9, URZ, 0x4, UR9 ;  /* 0x00000004ff097899 */ /* 0x000fe40008011609 */
[----:B------:R-:W-:Y:S02]  /*17b70*/  USGXT.U32 UR7, UR7, 0xe ;  /* 0x0000000e0707789a */ /* 0x000fe40008000000 */
[----:B------:R-:W-:Y:S02]  /*17b80*/  USGXT.U32 UR10, UR9, 0xe ;  /* 0x0000000e090a789a */ /* 0x000fe40008000000 */
[----:B------:R-:W-:-:S02]  /*17b90*/  UIADD3 UR12, UP1, UPT, UR7, 0x4000080, URZ ;  /* 0x04000080070c7890 */ /* 0x000fc4000ff3e0ff */
[----:B------:R-:W-:Y:S01]  /*17ba0*/  UIADD3 UR14, UP2, UPT, UR10, 0x2, URZ ;  /* 0x000000020a0e7890 */ /* 0x000fe2000ff5e0ff */
[----:B------:R-:W-:Y:S01]  /*17bb0*/  UMOV UR13, URZ ;  /* 0x000000ff000d7c82 */ /* 0x000fe20008000000 */
[----:B------:R-:W-:Y:S01]  /*17bc0*/  UMOV UR15, URZ ;  /* 0x000000ff000f7c82 */ /* 0x000fe20008000000 */
[----:B------:R-:W-:Y:S02]  /*17bd0*/  UIADD3.X UR13, UPT, UPT, UR13, 0x40004040, URZ, UP1, !UPT ;  /* 0x400040400d0d7890 */ /* 0x000fe40008ffe4ff */
[----:B------:R-:W-:Y:S01]  /*17be0*/  UIADD3.X UR15, UPT, UPT, UR15, 0x40004040, URZ, UP2, !UPT ;  /* 0x400040400f0f7890 */ /* 0x000fe200097fe4ff */
[----:B---3--:R1:W-:Y:S04]  /*17bf0*/  STS.U16 [R30+UR4+0x20280], R15 ;  /* 0x0202800f1e007988 */ /* 0x0083e80008000404 */
        /* <DEDUP_REMOVED lines=44> */
[----:B-1----:R0:W5:Y:S04]  /*17ec0*/  LDL.LU R15, [R1+0x123c] ;  /* 0x00123c00010f7983 */ /* 0x0021680000300800 */
[----:B---3--:R0:W5:Y:S01]  /*17ed0*/  LDL.LU R16, [R1+0x1238] ;  /* 0x0012380001107983 */ /* 0x0081620000300800 */
[----:B----4-:R-:W-:-:S03]  /*17ee0*/  LOP3.LUT R93, R3, 0x70, RZ, 0x3c, !PT ;  /* 0x00000070035d7812 */ /* 0x010fc600078e3cff */
[----:B------:R0:W5:Y:S04]  /*17ef0*/  LDL.LU R17, [R1+0x1234] ;  /* 0x0012340001117983 */ /* 0x0001680000300800 */
[----:B------:R1:W-:Y:S04]  /*17f00*/  STS.U16 [R93+UR4+0x23780], R92 ;  /* 0x0237805c5d007988 */ /* 0x0003e80008000404 */
[----:B------:R0:W5:Y:S04]  /*17f10*/  LDL.LU R18, [R1+0x1230] ;  /* 0x0012300001127983 */ /* 0x0001680000300800 */
[----:B------:R0:W5:Y:S01]  /*17f20*/  LDL.LU R19, [R1+0x122c] ;  /* 0x00122c0001137983 */ /* 0x0001620000300800 */
[----:B-1----:R-:W1:Y:S03]  /*17f30*/  LDC R93, c[0x0][0x3a0] ;  /* 0x0000e800ff5d7b82 */ /* 0x002e660000000800 */
[----:B------:R0:W5:Y:S04]  /*17f40*/  LDL.LU R20, [R1+0x1228] ;  /* 0x0012280001147983 */ /* 0x0001680000300800 */
[----:B------:R0:W5:Y:S01]  /*17f50*/  LDL.LU R21, [R1+0x1224] ;  /* 0x0012240001157983 */ /* 0x0001620000300800 */
[----:B------:R-:W3:Y:S03]  /*17f60*/  LDC R92, c[0x0][0x3a0] ;  /* 0x0000e800ff5c7b82 */ /* 0x000ee60000000800 */
[----:B------:R0:W5:Y:S04]  /*17f70*/  LDL.LU R22, [R1+0x1220] ;  /* 0x0012200001167983 */ /* 0x0001680000300800 */
[----:B------:R0:W5:Y:S04]  /*17f80*/  LDL.LU R23, [R1+0x121c] ;  /* 0x00121c0001177983 */ /* 0x0001680000300800 */
[----:B------:R0:W5:Y:S04]  /*17f90*/  LDL.LU R24, [R1+0x1218] ;  /* 0x0012180001187983 */ /* 0x0001680000300800 */
[----:B------:R0:W5:Y:S01]  /*17fa0*/  LDL.LU R25, [R1+0x1214] ;  /* 0x0012140001197983 */ /* 0x0001620000300800 */
[----:B-1----:R-:W-:-:S03]  /*17fb0*/  VIADD R93, R93, 0x7f ;  /* 0x0000007f5d5d7836 */ /* 0x002fc60000000000 */
[----:B------:R0:W5:Y:S02]  /*17fc0*/  LDL.LU R26, [R1+0x1210] ;  /* 0x00121000011a7983 */ /* 0x0001640000300800 */
[----:B------:R-:W-:Y:S02]  /*17fd0*/  SHF.R.S32.HI R93, RZ, 0x1f, R93 ;  /* 0x0000001fff5d7819 */ /* 0x000fe4000001145d */
[----:B------:R0:W5:Y:S01]  /*17fe0*/  LDL.LU R27, [R1+0x120c] ;  /* 0x00120c00011b7983 */ /* 0x0001620000300800 */
[----:B---3--:R-:W-:-:S03]  /*17ff0*/  VIADD R92, R92, 0x7f ;  /* 0x0000007f5c5c7836 */ /* 0x008fc60000000000 */
[----:B------:R0:W5:Y:S04]  /*18000*/  LDL.LU R28, [R1+0x1208] ;  /* 0x00120800011c7983 */ /* 0x0001680000300800 */
[----:B------:R0:W5:Y:S01]  /*18010*/  LDL.LU R29, [R1+0x1204] ;  /* 0x00120400011d7983 */ /* 0x0001620000300800 */
[----:B------:R-:W-:-:S03]  /*18020*/  LEA.HI R92, R93, R92, RZ, 0x7 ;  /* 0x0000005c5d5c7211 */ /* 0x000fc600078f38ff */
[----:B------:R0:W5:Y:S01]  /*18030*/  LDL.LU R30, [R1+0x1200] ;  /* 0x00120000011e7983 */ /* 0x0001620000300800 */
[----:B------:R-:W-:-:S03]  /*18040*/  LOP3.LUT R93, R3, 0x70, RZ, 0x3c, !PT ;  /* 0x00000070035d7812 */ /* 0x000fc600078e3cff */
[----:B------:R0:W5:Y:S04]  /*18050*/  LDL.LU R31, [R1+0x11fc] ;  /* 0x0011fc00011f7983 */ /* 0x0001680000300800 */
[----:B------:R0:W5:Y:S04]  /*18060*/  LDL.LU R32, [R1+0x11f8] ;  /* 0x0011f80001207983 */ /* 0x0001680000300800 */
[----:B------:R0:W5:Y:S04]  /*18070*/  LDL.LU R33, [R1+0x11f4] ;  /* 0x0011f40001217983 */ /* 0x0001680000300800 */
[----:B------:R0:W5:Y:S04]  /*18080*/  LDL.LU R34, [R1+0x11f0] ;  /* 0x0011f00001227983 */ /* 0x0001680000300800 */
[----:B------:R0:W5:Y:S04]  /*18090*/  LDL.LU R35, [R1+0x11ec] ;  /* 0x0011ec0001237983 */ /* 0x0001680000300800 */
[----:B------:R0:W5:Y:S04]  /*180a0*/  LDL.LU R36, [R1+0x11e8] ;  /* 0x0011e80001247983 */ /* 0x0001680000300800 */
[----:B------:R0:W5:Y:S04]  /*180b0*/  LDL.LU R37, [R1+0x11e4] ;  /* 0x0011e40001257983 */ /* 0x0001680000300800 */
[----:B------:R1:W-:Y:S04]  /*180c0*/  STS.U16 [R93+UR4+0x23b80], R2 ;  /* 0x023b80025d007988 */ /* 0x0003e80008000404 */
[----:B------:R0:W5:Y:S04]  /*180d0*/  LDL.LU R38, [R1+0x11e0] ;  /* 0x0011e00001267983 */ /* 0x0001680000300800 */
[----:B------:R0:W5:Y:S01]  /*180e0*/  LDL.LU R39, [R1+0x11dc] ;  /* 0x0011dc0001277983 */ /* 0x0001620000300800 */
[----:B-1----:R-:W1:Y:S03]  /*180f0*/  LDC R93, c[0x0][0x3a0] ;  /* 0x0000e800ff5d7b82 */ /* 0x002e660000000800 */
[----:B------:R0:W5:Y:S04]  /*18100*/  LDL.LU R40, [R1+0x11d8] ;  /* 0x0011d80001287983 */ /* 0x0001680000300800 */
[----:B------:R0:W5:Y:S01]  /*18110*/  LDL.LU R41, [R1+0x11d4] ;  /* 0x0011d40001297983 */ /* 0x0001620000300800 */
[----:B------:R-:W-:-:S03]  /*18120*/  SHF.R.S32.HI R2, RZ, 0x7, R92 ;  /* 0x00000007ff027819 */ /* 0x000fc6000001145c */
        /* <DEDUP_REMOVED lines=14> */
[----:B---3--:R-:W-:-:S03]  /*18210*/  VIMNMX R0, PT, PT, R2, 0x1, !PT ;  /* 0x0000000102007848 */ /* 0x008fc60007fe0100 */
[----:B------:R0:W5:Y:S04]  /*18220*/  LDL.LU R54, [R1+0x11a0] ;  /* 0x0011a00001367983 */ /* 0x0001680000300800 */
[----:B------:R0:W5:Y:S01]  /*18230*/  LDL.LU R55, [R1+0x119c] ;  /* 0x00119c0001377983 */ /* 0x0001620000300800 */
[----:B------:R-:W-:Y:S01]  /*18240*/  VIADD R0, R0, 0xffffffff ;  /* 0xffffffff00007836 */ /* 0x000fe20000000000 */
[----:B------:R3:W-:Y:S06]  /*18250*/  MEMBAR.ALL.CTA ;  /* 0x0000000000007992 */ /* 0x0007ec0000008000 */
[----:B---3--:R-:W3:Y:S04]  /*18260*/  FENCE.VIEW.ASYNC.S ;  /* 0x00000000000073c6 */ /* 0x008ee80000000000 */
[----:B------:R0:W5:Y:S04]  /*18270*/  LDL.LU R56, [R1+0x1198] ;  /* 0x0011980001387983 */ /* 0x0001680000300800 */
[----:B------:R0:W5:Y:S04]  /*18280*/  LDL.LU R57, [R1+0x1194] ;  /* 0x0011940001397983 */ /* 0x0001680000300800 */
[----:B------:R0:W5:Y:S01]  /*18290*/  LDL.LU R58, [R1+0x1190] ;  /* 0x00119000013a7983 */ /* 0x0001620000300800 */
[----:B-1----:R-:W-:-:S03]  /*182a0*/  VIADD R93, R93, 0x7f ;  /* 0x0000007f5d5d7836 */ /* 0x002fc60000000000 */
[----:B------:R0:W5:Y:S04]  /*182b0*/  LDL.LU R59, [R1+0x118c] ;  /* 0x00118c00013b7983 */ /* 0x0001680000300800 */
[----:B------:R0:W5:Y:S04]  /*182c0*/  LDL.LU R60, [R1+0x1188] ;  /* 0x00118800013c7983 */ /* 0x0001680000300800 */
[----:B------:R0:W5:Y:S04]  /*182d0*/  LDL.LU R61, [R1+0x1184] ;  /* 0x00118400013d7983 */ /* 0x0001680000300800 */
[----:B------:R0:W-:Y:S01]  /*182e0*/  STL [R1+0x1180], R0 ;  /* 0x0011800001007387 */ /* 0x0001e20000100800 */
[----:B---3--:R-:W-:Y:S01]  /*182f0*/  BAR.SYNC.DEFER_BLOCKING 0x0 ;  /* 0x0000000000007b1d */ /* 0x008fe20000010000 */
[----:B------:R-:W-:Y:S01]  /*18300*/  ISETP.LT.OR P0, PT, R93, 0x80, P2 ;  /* 0x000000805d00780c */ /* 0x000fe20001701670 */
[----:B--2---:R-:W-:Y:S01]  /*18310*/  IMAD.SHL.U32 R2, R63, 0x80, RZ ;  /* 0x000000803f027824 */ /* 0x004fe200078e00ff */
[----:B------:R-:W-:Y:S01]  /*18320*/  ISETP.NE.U32.AND P3, PT, R0, RZ, PT ;  /* 0x000000ff0000720c */ /* 0x000fe20003f65070 */
[----:B------:R-:W-:-:S10]  /*18330*/  IMAD.SHL.U32 R63, R62, 0x80, RZ ;  /* 0x000000803e3f7824 */ /* 0x000fd400078e00ff */
[----:B0-----:R-:W-:Y:S05]  /*18340*/  @P0 BRA `(.L_x_6) ;  /* 0x00000004007c0947 */ /* 0x001fea0003800000 */
[----:B------:R-:W-:Y:S02]  /*18350*/  USHF.R.U32.HI UR58, URZ, 0x4, UR4 ;  /* 0x00000004ff3a7899 */ /* 0x000fe40008011604 */
[----:B------:R-:W-:Y:S02]  /*18360*/  UIADD3 UR11, UPT, UPT, UR4, 0x20000, URZ ;  /* 0x00020000040b7890 */ /* 0x000fe4000fffe0ff */
[----:B------:R-:W-:Y:S02]  /*18370*/  USGXT.U32 UR58, UR58, 0xe ;  /* 0x0000000e3a3a789a */ /* 0x000fe40008000000 */
[----:B------:R-:W-:Y:S02]  /*18380*/  USHF.R.U32.HI UR11, URZ, 0x4, UR11 ;  /* 0x00000004ff0b7899 */ /* 0x000fe4000801160b */
[----:B------:R-:W-:Y:S02]  /*18390*/  UIADD3 UR28, UP1, UPT, UR58, 0x4000080, URZ ;  /* 0x040000803a1c7890 */ /* 0x000fe4000ff3e0ff */
[----:B------:R-:W-:Y:S01]  /*183a0*/  USGXT.U32 UR16, UR11, 0xe ;  /* 0x0000000e0b10789a */ /* 0x000fe20008000000 */
[----:B------:R-:W-:Y:S01]  /*183b0*/  UMOV UR9, URZ ;  /* 0x000000ff00097c82 */ /* 0x000fe20008000000 */
[----:B------:R-:W-:Y:S01]  /*183c0*/  UMOV UR56, UR8 ;  /* 0x0000000800387c82 */ /* 0x000fe20008000000 */
[----:B------:R-:W-:-:S02]  /*183d0*/  UIADD3.X UR29, UPT, UPT, UR9, 0x40004040, URZ, UP1, !UPT ;  /* 0x40004040091d7890 */ /* 0x000fc40008ffe4ff */
[----:B------:R-:W-:Y:S01]  /*183e0*/  UIADD3 UR18, UP1, UPT, UR16, 0x2, URZ ;  /* 0x0000000210127890 */ /* 0x000fe2000ff3e0ff */
[----:B------:R-:W-:Y:S01]  /*183f0*/  UMOV UR57, URZ ;  /* 0x000000ff00397c82 */ /* 0x000fe20008000000 */
[----:B------:R-:W-:Y:S01]  /*18400*/  UMOV UR17, URZ ;  /* 0x000000ff00117c82 */ /* 0x000fe20008000000 */
[----:B------:R-:W-:Y:S01]  /*18410*/  UMOV UR9, UR56 ;  /* 0x0000003800097c82 */ /* 0x000fe20008000000 */
[----:B------:R-:W-:Y:S02]  /*18420*/  UIADD3.X UR19, UPT, UPT, UR17, 0x40004040, URZ, UP1, !UPT ;  /* 0x4000404011137890 */ /* 0x000fe40008ffe4ff */
[----:B------:R-:W-:Y:S02]  /*18430*/  ULOP3.LUT UR56, UR58, 0x4000000, URZ, 0xfc, !UPT ;  /* 0x040000003a387892 */ /* 0x000fe4000f8efcff */
[----:B------:R-:W-:Y:S02]  /*18440*/  UIADD3.64 UR58, UPT, UPT, UR28, 0x80, URZ ;  /* 0x000000801c3a7897 */ /* 0x000fe4000fffe0ff */
[----:B------:R-:W-:-:S02]  /*18450*/  UIADD3.64 UR64, UPT, UPT, UR18, 0x2, URZ ;  /* 0x0000000212407897 */ /* 0x000fc4000fffe0ff */
[----:B------:R-:W-:Y:S02]  /*18460*/  UIADD3.64 UR60, UPT, UPT, UR28, 0x100, URZ ;  /* 0x000001001c3c7897 */ /* 0x000fe4000fffe0ff */
[----:B------:R-:W-:Y:S01]  /*18470*/  UIADD3.64 UR68, UPT, UPT, UR18, 0x4, URZ ;  /* 0x0000000412447897 */ /* 0x000fe2000fffe0ff */
[----:B------:R-:W-:Y:S01]  /*18480*/  UMOV UR46, 0x0 ;  /* 0x00000000002e7882 */ /* 0x000fe20000000000 */
[----:B------:R-:W-:Y:S01]  /*18490*/  UMOV UR47, 0x8208490 ;  /* 0x08208490002f7882 */ /* 0x000fe20000000000 */
[----:B------:R-:W-:Y:S01]  /*184a0*/  UMOV UR17, 0x40004040 ;  /* 0x4000404000117882 */ /* 0x000fe20000000000 */
[----:B------:R-:W-:Y:S01]  /*184b0*/  UMOV UR57, 0x40004040 ;  /* 0x4000404000397882 */ /* 0x000fe20000000000 */
[----:B------:R-:W-:Y:S01]  /*184c0*/  UMOV UR40, 0x0 ;  /* 0x0000000000287882 */ /* 0x000fe20000000000 */
[----:B------:R0:W-:Y:S01]  /*184d0*/  UTCHMMA gdesc[UR56], gdesc[UR16], tmem[UR5], tmem[UR46], idesc[UR47], !UPT ;  /* 0x00ff2e10380075ea */ /* 0x0001e2000f800005 */
[----:B------:R-:W-:Y:S01]  /*184e0*/  UMOV UR41, 0x8208490 ;  /* 0x0820849000297882 */ /* 0x000fe20000000000 */
[----:B------:R-:W-:-:S02]  /*184f0*/  UIADD3.64 UR62, UPT, UPT, UR28, 0x180, URZ ;  /* 0x000001801c3e7897 */ /* 0x000fc4000fffe0ff */
[----:B------:R1:W-:Y:S01]  /*18500*/  UTCHMMA gdesc[UR28], gdesc[UR18], tmem[UR5], tmem[UR40], idesc[UR41], UPT ;  /* 0x00ff28121c0075ea */ /* 0x0003e2000b800005 */
[----:B------:R-:W-:Y:S01]  /*18510*/  UMOV UR32, 0x0 ;  /* 0x0000000000207882 */ /* 0x000fe20000000000 */
[----:B------:R-:W-:Y:S01]  /*18520*/  UMOV UR33, 0x8208490 ;  /* 0x0820849000217882 */ /* 0x000fe20000000000 */
[----:B------:R-:W-:Y:S01]  /*18530*/  UMOV UR44, 0x0 ;  /* 0x00000000002c7882 */ /* 0x000fe20000000000 */
[----:B------:R-:W-:Y:S01]  /*18540*/  UMOV UR45, 0x8208490 ;  /* 0x08208490002d7882 */ /* 0x000fe20000000000 */
[----:B------:R2:W-:Y:S01]  /*18550*/  UTCHMMA gdesc[UR58], gdesc[UR64], tmem[UR5], tmem[UR32], idesc[UR33], UPT ;  /* 0x00ff20403a0075ea */ /* 0x0005e2000b800005 */
[----:B------:R-:W-:Y:S01]  /*18560*/  UIADD3.64 UR66, UPT, UPT, UR28, 0x200, URZ ;  /* 0x000002001c427897 */ /* 0x000fe2000fffe0ff */
[----:B------:R3:W-:Y:S01]  /*18570*/  UTCHMMA gdesc[UR60], gdesc[UR68], tmem[UR5], tmem[UR44], idesc[UR45], UPT ;  /* 0x00ff2c443c0075ea */ /* 0x0007e2000b800005 */
[----:B0-----:R-:W-:Y:S02]  /*18580*/  UIADD3.64 UR56, UPT, UPT, UR18, 0x3fe, URZ ;  /* 0x000003fe12387897 */ /* 0x001fe4000fffe0ff */
[----:B------:R-:W-:Y:S01]  /*18590*/  UIADD3.64 UR46, UPT, UPT, UR28, 0x280, URZ ;  /* 0x000002801c2e7897 */ /* 0x000fe2000fffe0ff */
[----:B------:R-:W-:Y:S01]  /*185a0*/  UMOV UR54, 0x0 ;  /* 0x0000000000367882 */ /* 0x000fe20000000000 */
[----:B------:R-:W-:Y:S01]  /*185b0*/  UMOV UR55, 0x8208490 ;  /* 0x0820849000377882 */ /* 0x000fe20000000000 */
[----:B-1----:R-:W-:-:S02]  /*185c0*/  UIADD3.64 UR40, UPT, UPT, UR28, 0x300, URZ ;  /* 0x000003001c287897 */ /* 0x002fc4000fffe0ff */
[----:B--2---:R-:W-:Y:S02]  /*185d0*/  UIADD3.64 UR58, UPT, UPT, UR18, 0x400, URZ ;  /* 0x00000400123a7897 */ /* 0x004fe4000fffe0ff */
[----:B------:R0:W-:Y:S01]  /*185e0*/  UTCHMMA gdesc[UR62], gdesc[UR56], tmem[UR5], tmem[UR54], idesc[UR55], UPT ;  /* 0x00ff36383e0075ea */ /* 0x0001e2000b800005 */
[----:B---3--:R-:W-:Y:S01]  /*185f0*/  UIADD3.64 UR60, UPT, UPT, UR18, 0x402, URZ ;  /* 0x00000402123c7897 */ /* 0x008fe2000fffe0ff */
[----:B------:R-:W-:Y:S01]  /*18600*/  UMOV UR50, 0x0 ;  /* 0x0000000000327882 */ /* 0x000fe20000000000 */
[----:B------:R-:W-:Y:S01]  /*18610*/  UMOV UR51, 0x8208490 ;  /* 0x0820849000337882 */ /* 0x000fe20000000000 */
[----:B------:R-:W-:Y:S02]  /*18620*/  UIADD3 UR76, UPT, UPT, UR5, 0x80, URZ ;  /* 0x00000080054c7890 */ /* 0x000fe4000fffe0ff */
[----:B------:R-:W-:Y:S01]  /*18630*/  UIADD3.64 UR32, UPT, UPT, UR28, 0x780, URZ ;  /* 0x000007801c207897 */ /* 0x000fe2000fffe0ff */
[----:B------:R1:W-:Y:S01]  /*18640*/  UTCHMMA gdesc[UR66], gdesc[UR58], tmem[UR5], tmem[UR50], idesc[UR51], UPT ;  /* 0x00ff323a420075ea */ /* 0x0003e2000b800005 */
[----:B------:R-:W-:-:S02]  /*18650*/  UIADD3 UR75, UPT, UPT, UR5, 0x80, URZ ;  /* 0x00000080054b7890 */ /* 0x000fc4000fffe0ff */
[----:B0-----:R-:W-:Y:S02]  /*18660*/  UIADD3.64 UR62, UPT, UPT, UR18, 0x404, URZ ;  /* 0x00000404123e7897 */ /* 0x001fe4000fffe0ff */
[----:B------:R-:W-:Y:S01]  /*18670*/  UIADD3.64 UR44, UPT, UPT, UR28, 0x800, URZ ;  /* 0x000008001c2c7897 */ /* 0x000fe2000fffe0ff */
[----:B------:R-:W-:Y:S01]  /*18680*/  UMOV UR38, 0x0 ;  /* 0x0000000000267882 */ /* 0x000fe20000000000 */
[----:B------:R-:W-:Y:S01]  /*18690*/  UMOV UR39, 0x8208490 ;  /* 0x0820849000277882 */ /* 0x000fe20000000000 */
[----:B------:R-:W-:Y:S02]  /*186a0*/  UIADD3 UR74, UPT, UPT, UR5, 0x80, URZ ;  /* 0x00000080054a7890 */ /* 0x000fe4000fffe0ff */
[----:B------:R0:W-:Y:S01]  /*186b0*/  UTCHMMA gdesc[UR46], gdesc[UR60], tmem[UR5], tmem[UR38], idesc[UR39], UPT ;  /* 0x00ff263c2e0075ea */ /* 0x0001e2000b800005 */
[----:B------:R-:W-:Y:S02]  /*186c0*/  UIADD3.64 UR54, UPT, UPT, UR28, 0x880, URZ ;  /* 0x000008801c367897 */ /* 0x000fe4000fffe0ff */
[----:B------:R-:W-:-:S02]  /*186d0*/  UIADD3 UR73, UPT, UPT, UR5, 0x80, URZ ;  /* 0x0000008005497890 */ /* 0x000fc4000fffe0ff */
[----:B-1----:R-:W-:Y:S02]  /*186e0*/  UIADD3.64 UR66, UPT, UPT, UR28, 0x900, URZ ;  /* 0x000009001c427897 */ /* 0x002fe4000fffe0ff */
[----:B------:R-:W-:Y:S02]  /*186f0*/  UIADD3 UR72, UPT, UPT, UR5, 0x80, URZ ;  /* 0x0000008005487890 */ /* 0x000fe4000fffe0ff */
[----:B------:R-:W-:Y:S02]  /*18700*/  UIADD3.64 UR50, UPT, UPT, UR28, 0x980, URZ ;  /* 0x000009801c327897 */ /* 0x000fe4000fffe0ff */
[----:B------:R-:W-:Y:S02]  /*18710*/  UIADD3 UR71, UPT, UPT, UR5, 0x80, URZ ;  /* 0x0000008005477890 */ /* 0x000fe4000fffe0ff */
[----:B0-----:R-:W-:Y:S01]  /*18720*/  UIADD3.64 UR46, UPT, UPT, UR28, 0xa00, URZ ;  /* 0x00000a001c2e7897 */ /* 0x001fe2000fffe0ff */
[----:B------:R-:W-:Y:S01]  /*18730*/  UMOV UR22, 0x0 ;  /* 0x0000000000167882 */ /* 0x000fe20000000000 */
[----:B------:R-:W-:Y:S01]  /*18740*/  UMOV UR23, 0x8208490 ;  /* 0x0820849000177882 */ /* 0x000fe20000000000 */
[----:B------:R-:W-:-:S02]  /*18750*/  UIADD3 UR70, UPT, UPT, UR5, 0x80, URZ ;  /* 0x0000008005467890 */ /* 0x000fc4000fffe0ff */
[----:B------:R0:W-:Y:S01]  /*18760*/  UTCHMMA gdesc[UR40], gdesc[UR62], tmem[UR5], tmem[UR22], idesc[UR23], UPT ;  /* 0x00ff163e280075ea */ /* 0x0001e2000b800005 */
[----:B------:R-:W-:Y:S01]  /*18770*/  UIADD3.64 UR38, UPT, UPT, UR28, 0xa80, URZ ;  /* 0x00000a801c267897 */ /* 0x000fe2000fffe0ff */
[----:B------:R-:W-:Y:S01]  /*18780*/  UMOV UR34, 0x0 ;  /* 0x0000000000227882 */ /* 0x000fe20000000000 */
[----:B------:R-:W-:Y:S01]  /*18790*/  UMOV UR35, 0x8208490 ;  /* 0x0820849000237882 */ /* 0x000fe20000000000 */
[----:B------:R-:W-:Y:S01]  /*187a0*/  UIADD3 UR11, UPT, UPT, UR5, 0x80, URZ ;  /* 0x00000080050b7890 */ /* 0x000fe2000fffe0ff */
[----:B------:R0:W-:Y:S01]  /*187b0*/  UTCHMMA gdesc[UR32], gdesc[UR16], tmem[UR76], tmem[UR34], idesc[UR35], !UPT ;  /* 0x00ff2210200075ea */ /* 0x0001e2000f80004c */
[----:B------:R-:W-:Y:S01]  /*187c0*/  UIADD3.64 UR28, UPT, UPT, UR28, 0xb00, URZ ;  /* 0x00000b001c1c7897 */ /* 0x000fe2000fffe0ff */
[----:B------:R-:W-:Y:S01]  /*187d0*/  UMOV UR24, 0x0 ;  /* 0x0000000000187882 */ /* 0x000fe20000000000 */
[----:B------:R-:W-:Y:S01]  /*187e0*/  UMOV UR25, 0x8208490 ;  /* 0x0820849000197882 */ /* 0x000fe20000000000 */
[----:B------:R-:W-:Y:S01]  /*187f0*/  UMOV UR52, 0x0 ;  /* 0x0000000000347882 */ /* 0x000fe20000000000 */
[----:B------:R-:W-:Y:S01]  /*18800*/  UMOV UR53, 0x8208490 ;  /* 0x0820849000357882 */ /* 0x000fe20000000000 */
[----:B------:R-:W-:Y:S01]  /*18810*/  UMOV UR48, 0x0 ;  /* 0x0000000000307882 */ /* 0x000fe20000000000 */
[----:B------:R-:W-:Y:S01]  /*18820*/  UMOV UR49, 0x8208490 ;  /* 0x0820849000317882 */ /* 0x000fe20000000000 */
[----:B------:R0:W-:Y:S01]  /*18830*/  UTCHMMA gdesc[UR44], gdesc[UR18], tmem[UR75], tmem[UR24], idesc[UR25], UPT ;  /* 0x00ff18122c0075ea */ /* 0x0001e2000b80004b */
        /* <DEDUP_REMOVED lines=12> */
[----:B------:R0:W-:Y:S01]  /*18900*/  UTCHMMA gdesc[UR38], gdesc[UR60], tmem[UR70], tmem[UR30], idesc[UR31], UPT ;  /* 0x00ff1e3c260075ea */ /* 0x0001e2000b800046 */
[----:B------:R0:W-:Y:S01]  /*18910*/  UTCHMMA gdesc[UR28], gdesc[UR62], tmem[UR11], tmem[UR26], idesc[UR27], UPT ;  /* 0x00ff1a3e1c0075ea */ /* 0x0001e2000b80000b */
[----:B------:R0:W-:Y:S01]  /*18920*/  UTCBAR [UR9], URZ ;  /* 0x000000ff090073e9 */ /* 0x0001e200080000ff */
[----:B------:R-:W-:Y:S01]  /*18930*/  NOP ;  /* 0x0000000000007918 */ /* 0x000fe20000000000 */
.L_x_6:
[----:B------:R1:W-:Y:S01]  /*18940*/  STL [R1+0x9cc], RZ ;  /* 0x0009ccff01007387 */ /* 0x0003e20000100800 */
[----:B0-----:R-:W-:Y:S01]  /*18950*/  UMOV UR60, URZ ;  /* 0x000000ff003c7c82 */ /* 0x001fe20008000000 */
[----:B------:R-:W-:Y:S01]  /*18960*/  UMOV UR16, UR14 ;  /* 0x0000000e00107c82 */ /* 0x000fe20008000000 */
[----:B------:R-:W-:Y:S01]  /*18970*/  UMOV UR17, UR15 ;  /* 0x0000000f00117c82 */ /* 0x000fe20008000000 */
[----:B------:R-:W-:Y:S05]  /*18980*/  @!P3 BRA `(.L_x_7) ;  /* 0x000001bc00a0b947 */ /* 0x000fea0003800000 */
[----:B------:R-:W-:Y:S01]  /*18990*/  SHF.R.S32.HI R0, RZ, 0x1f, R2 ;  /* 0x0000001fff007819 */ /* 0x000fe20000011402 */
[----:B------:R-:W-:Y:S01]  /*189a0*/  ULOP3.LUT UR14, UR7, 0x4000000, URZ, 0xfc, !UPT ;  /* 0x04000000070e7892 */ /* 0x000fe2000f8efcff */
[----:B------:R-:W-:Y:S01]  /*189b0*/  SHF.R.S32.HI R62, RZ, 0x1f, R63 ;  /* 0x0000001fff3e7819 */ /* 0x000fe2000001143f */
[----:B------:R-:W-:Y:S01]  /*189c0*/  UIADD3.64 UR18, UPT, UPT, UR12, 0x80, URZ ;  /* 0x000000800c127897 */ /* 0x000fe2000fffe0ff */
[C---:B------:R-:W-:Y:S01]  /*189d0*/  SHF.L.U64.HI R0, R2.reuse, 0x1, R0 ;  /* 0x0000000102007819 */ /* 0x040fe20000010200 */
[----:B------:R-:W-:Y:S01]  /*189e0*/  IMAD.SHL.U32 R2, R2, 0x2, RZ ;  /* 0x0000000202027824 */ /* 0x000fe200078e00ff */
[C---:B------:R-:W-:Y:S01]  /*189f0*/  SHF.L.U64.HI R62, R63.reuse, 0x1, R62 ;  /* 0x000000013f3e7819 */ /* 0x040fe2000001023e */
[----:B------:R-:W-:Y:S01]  /*18a00*/  IMAD.SHL.U32 R63, R63, 0x2, RZ ;  /* 0x000000023f3f7824 */ /* 0x000fe200078e00ff */
[----:B------:R-:W-:Y:S02]  /*18a10*/  UIADD3.64 UR22, UPT, UPT, UR16, 0x2, URZ ;  /* 0x0000000210167897 */ /* 0x000fe4000fffe0ff */
[----:B------:R-:W-:-:S02]  /*18a20*/  UIADD3.64 UR24, UPT, UPT, UR12, 0x100, URZ ;  /* 0x000001000c187897 */ /* 0x000fc4000fffe0ff */
[----:B------:R-:W-:Y:S02]  /*18a30*/  UIADD3.64 UR26, UPT, UPT, UR16, 0x4, URZ ;  /* 0x00000004101a7897 */ /* 0x000fe4000fffe0ff */
[----:B------:R-:W-:Y:S02]  /*18a40*/  UIADD3.64 UR28, UPT, UPT, UR12, 0x180, URZ ;  /* 0x000001800c1c7897 */ /* 0x000fe4000fffe0ff */
[----:B------:R-:W-:Y:S02]  /*18a50*/  UIADD3.64 UR30, UPT, UPT, UR16, 0x3fe, URZ ;  /* 0x000003fe101e7897 */ /* 0x000fe4000fffe0ff */
[----:B------:R-:W-:Y:S02]  /*18a60*/  UIADD3.64 UR32, UPT, UPT, UR12, 0x200, URZ ;  /* 0x000002000c207897 */ /* 0x000fe4000fffe0ff */
        /* <DEDUP_REMOVED lines=12> */
[----:B------:R-:W-:Y:S01]  /*18b30*/  UIADD3.64 UR58, UPT, UPT, UR12, 0xb00, URZ ;  /* 0x00000b000c3a7897 */ /* 0x000fe2000fffe0ff */
[----:B------:R-:W-:Y:S01]  /*18b40*/  UMOV UR9, 0x1 ;  /* 0x0000000100097882 */ /* 0x000fe20000000000 */
[----:B------:R-:W-:Y:S01]  /*18b50*/  UMOV UR7, URZ ;  /* 0x000000ff00077c82 */ /* 0x000fe20008000000 */
[----:B------:R-:W-:-:S09]  /*18b60*/  UMOV UR11, 0x40004040 ;  /* 0x40004040000b7882 */ /* 0x000fd20000000000 */
.L_x_10:
[----:B-----5:R0:W-:Y:S04]  /*18b70*/  STL.64 [R1+0x11a0], R64 ;  /* 0x0011a04001007387 */ /* 0x0201e80000100a00 */
[----:B------:R-:W-:Y:S04]  /*18b80*/  STL.64 [R1+0x1198], R66 ;  /* 0x0011984201007387 */ /* 0x000fe80000100a00 */
[----:B------:R2:W-:Y:S01]  /*18b90*/  STL.64 [R1+0x1188], R2 ;  /* 0x0011880201007387 */ /* 0x0005e20000100a00 */
[----:B0-----:R-:W-:-:S05]  /*18ba0*/  IADD3 R64, P0, PT, R90, R63, RZ ;  /* 0x0000003f5a407210 */ /* 0x001fca0007f1e0ff */
[----:B------:R0:W-:Y:S01]  /*18bb0*/  STL [R1+0x1160], R64 ;  /* 0x0011604001007387 */ /* 0x0001e20000100800 */
[-C--:B--2---:R-:W-:Y:S02]  /*18bc0*/  IADD3 R3, P3, PT, R88, R63.reuse, RZ ;  /* 0x0000003f58037210 */ /* 0x084fe40007f7e0ff */
[----:B------:R-:W-:-:S03]  /*18bd0*/  IADD3 R2, P4, PT, R86, R63, RZ ;  /* 0x0000003f56027210 */ /* 0x000fc60007f9e0ff */
[----:B------:R2:W-:Y:S01]  /*18be0*/  STL [R1+0x1164], R3 ;  /* 0x0011640301007387 */ /* 0x0005e20000100800 */
[----:B0-----:R-:W-:-:S03]  /*18bf0*/  IADD3 R64, P5, PT, R84, R63, RZ ;  /* 0x0000003f54407210 */ /* 0x001fc60007fbe0ff */
[----:B------:R0:W-:Y:S04]  /*18c00*/  STL [R1+0x1168], R2 ;  /* 0x0011680201007387 */ /* 0x0001e80000100800 */
[----:B------:R3:W-:Y:S01]  /*18c10*/  STL [R1+0x116c], R64 ;  /* 0x00116c4001007387 */ /* 0x0007e20000100800 */
[--C-:B--2---:R-:W-:Y:S02]  /*18c20*/  IMAD.X R3, R91, 0x1, R62.reuse, P0 ;  /* 0x000000015b037824 */ /* 0x104fe400000e063e */
[----:B0-----:R-:W-:-:S03]  /*18c30*/  IMAD.X R2, R89, 0x1, R62, P3 ;  /* 0x0000000159027824 */ /* 0x001fc600018e063e */
[----:B------:R0:W-:Y:S01]  /*18c40*/  STL [R1+0x1150], R3 ;  /* 0x0011500301007387 */ /* 0x0001e20000100800 */
[----:B---3--:R-:W-:-:S03]  /*18c50*/  IADD3.X R64, PT, PT, R87, R62, RZ, P4, !PT ;  /* 0x0000003e57407210 */ /* 0x008fc600027fe4ff */
[----:B------:R2:W-:Y:S04]  /*18c60*/  STL [R1+0x1154], R2 ;  /* 0x0011540201007387 */ /* 0x0005e80000100800 */
[----:B------:R3:W-:Y:S01]  /*18c70*/  STL [R1+0x1158], R64 ;  /* 0x0011584001007387 */ /* 0x0007e20000100800 */
[----:B0-----:R-:W-:Y:S01]  /*18c80*/  IMAD.X R3, R85, 0x1, R62, P5 ;  /* 0x0000000155037824 */ /* 0x001fe200028e063e */
[----:B--2---:R-:W-:-:S04]  /*18c90*/  IADD3 R2, P0, PT, R4, R63, RZ ;  /* 0x0000003f04027210 */ /* 0x004fc80007f1e0ff */
[----:B------:R0:W-:Y:S01]  /*18ca0*/  STL [R1+0x115c], R3 ;  /* 0x00115c0301007387 */ /* 0x0001e20000100800 */
[----:B---3--:R-:W-:-:S03]  /*18cb0*/  IADD3 R64, P3, PT, R6, R63, RZ ;  /* 0x0000003f06407210 */ /* 0x008fc60007f7e0ff */
[----:B------:R2:W-:Y:S01]  /*18cc0*/  STL [R1+0x1118], R2 ;  /* 0x0011180201007387 */ /* 0x0005e20000100800 */
[----:B------:R-:W-:-:S03]  /*18cd0*/  IMAD.X R5, R5, 0x1, R62, P0 ;  /* 0x0000000105057824 */ /* 0x000fc600000e063e */
[----:B------:R-:W-:Y:S01]  /*18ce0*/  STL [R1+0x111c], R64 ;  /* 0x00111c4001007387 */ /* 0x000fe20000100800 */
[--C-:B------:R-:W-:Y:S01]  /*18cf0*/  IMAD.X R6, R7, 0x1, R62.reuse, P3 ;  /* 0x0000000107067824 */ /* 0x100fe200018e063e */
[-C--:B0-----:R-:W-:Y:S02]  /*18d00*/  IADD3 R3, P4, PT, R16, R63.reuse, RZ ;  /* 0x0000003f10037210 */ /* 0x081fe40007f9e0ff */
[-C--:B------:R-:W-:Y:S02]  /*18d10*/  IADD3 R4, P3, PT, R30, R63.reuse, RZ ;  /* 0x0000003f1e047210 */ /* 0x080fe40007f7e0ff */
[----:B--2---:R-:W-:Y:S01]  /*18d20*/  IADD3 R2, P5, PT, R18, R63, RZ ;  /* 0x0000003f12027210 */ /* 0x004fe20007fbe0ff */
[----:B------:R0:W-:Y:S01]  /*18d30*/  STL [R1+0x1120], R3 ;  /* 0x0011200301007387 */ /* 0x0001e20000100800 */
[--C-:B------:R-:W-:Y:S02]  /*18d40*/  IMAD.X R16, R17, 0x1, R62.reuse, P4 ;  /* 0x0000000111107824 */ /* 0x100fe400020e063e */
[--C-:B------:R-:W-:Y:S01]  /*18d50*/  IMAD.X R30, R31, 0x1, R62.reuse, P3 ;  /* 0x000000011f1e7824 */ /* 0x100fe200018e063e */
[----:B------:R-:W-:Y:S01]  /*18d60*/  STL [R1+0x11a8], R5 ;  /* 0x0011a80501007387 */ /* 0x000fe20000100800 */
[----:B------:R-:W-:-:S03]  /*18d70*/  IMAD.X R18, R19, 0x1, R62, P5 ;  /* 0x0000000113127824 */ /* 0x000fc600028e063e */
[----:B------:R2:W-:Y:S01]  /*18d80*/  STL [R1+0x1124], R2 ;  /* 0x0011240201007387 */ /* 0x0005e20000100800 */
[----:B0-----:R-:W-:-:S03]  /*18d90*/  IADD3 R3, P4, PT, R38, R63, RZ ;  /* 0x0000003f26037210 */ /* 0x001fc60007f9e0ff */
[----:B------:R-:W-:Y:S02]  /*18da0*/  STL [R1+0x11ac], R6 ;  /* 0x0011ac0601007387 */ /* 0x000fe40000100800 */
[----:B------:R-:W-:Y:S02]  /*18db0*/  IMAD.X R38, R39, 0x1, R62, P4 ;  /* 0x0000000127267824 */ /* 0x000fe400020e063e */
[----:B------:R-:W-:Y:S01]  /*18dc0*/  STL [R1+0x11b0], R16 ;  /* 0x0011b01001007387 */ /* 0x000fe20000100800 */
[----:B--2---:R-:W-:-:S03]  /*18dd0*/  IADD3 R2, P0, PT, R28, R63, RZ ;  /* 0x0000003f1c027210 */ /* 0x004fc60007f1e0ff */
[----:B------:R-:W-:Y:S02]  /*18de0*/  STL [R1+0x11b4], R18 ;  /* 0x0011b41201007387 */ /* 0x000fe40000100800 */
[----:B------:R-:W-:Y:S02]  /*18df0*/  IMAD.X R28, R29, 0x1, R62, P0 ;  /* 0x000000011d1c7824 */ /* 0x000fe400000e063e */
[----:B------:R0:W-:Y:S04]  /*18e00*/  STL [R1+0x1128], R2 ;  /* 0x0011280201007387 */ /* 0x0001e80000100800 */
[----:B------:R2:W-:Y:S04]  /*18e10*/  STL [R1+0x112c], R4 ;  /* 0x00112c0401007387 */ /* 0x0005e80000100800 */
[----:B------:R3:W-:Y:S01]  /*18e20*/  STL [R1+0x1130], R3 ;  /* 0x0011300301007387 */ /* 0x0007e20000100800 */
[----:B0-----:R-:W-:-:S03]  /*18e30*/  IADD3 R2, P5, PT, R40, R63, RZ ;  /* 0x0000003f28027210 */ /* 0x001fc60007fbe0ff */
[----:B------:R-:W-:Y:S01]  /*18e40*/  STL [R1+0x1190], R28 ;  /* 0x0011901c01007387 */ /* 0x000fe20000100800 */
[-C--:B--2---:R-:W-:Y:S01]  /*18e50*/  IADD3 R4, P3, PT, R48, R63.reuse, RZ ;  /* 0x0000003f30047210 */ /* 0x084fe20007f7e0ff */
[--C-:B------:R-:W-:Y:S02]  /*18e60*/  IMAD.X R40, R41, 0x1, R62.reuse, P5 ;  /* 0x0000000129287824 */ /* 0x100fe400028e063e */
[----:B------:R0:W-:Y:S01]  /*18e70*/  STL [R1+0x1134], R2 ;  /* 0x0011340201007387 */ /* 0x0001e20000100800 */
[----:B---3--:R-:W-:Y:S01]  /*18e80*/  IADD3 R3, P4, PT, R54, R63, RZ ;  /* 0x0000003f36037210 */ /* 0x008fe20007f9e0ff */
[--C-:B------:R-:W-:Y:S02]  /*18e90*/  IMAD.X R48, R49, 0x1, R62.reuse, P3 ;  /* 0x0000000131307824 */ /* 0x100fe400018e063e */
[----:B------:R-:W-:Y:S02]  /*18ea0*/  STL [R1+0x11b8], R30 ;  /* 0x0011b81e01007387 */ /* 0x000fe40000100800 */
[----:B------:R-:W-:-:S02]  /*18eb0*/  IMAD.X R54, R55, 0x1, R62, P4 ;  /* 0x0000000137367824 */ /* 0x000fc400020e063e */
[----:B------:R-:W-:Y:S01]  /*18ec0*/  STL [R1+0x11bc], R38 ;  /* 0x0011bc2601007387 */ /* 0x000fe20000100800 */
[----:B0-----:R-:W-:-:S05]  /*18ed0*/  IADD3 R2, P0, PT, R46, R63, RZ ;  /* 0x0000003f2e027210 */ /* 0x001fca0007f1e0ff */
[----:B------:R0:W-:Y:S01]  /*18ee0*/  STL [R1+0x1138], R2 ;  /* 0x0011380201007387 */ /* 0x0001e20000100800 */
[----:B------:R-:W-:-:S03]  /*18ef0*/  IMAD.X R46, R47, 0x1, R62, P0 ;  /* 0x000000012f2e7824 */ /* 0x000fc600000e063e */
[----:B------:R2:W-:Y:S04]  /*18f00*/  STL [R1+0x113c], R4 ;  /* 0x00113c0401007387 */ /* 0x0005e80000100800 */
[----:B------:R3:W-:Y:S01]  /*18f10*/  STL [R1+0x1140], R3 ;  /* 0x0011400301007387 */ /* 0x0007e20000100800 */
[-C--:B0-----:R-:W-:Y:S02]  /*18f20*/  IADD3 R2, P5, PT, R56, R63.reuse, RZ ;  /* 0x0000003f38027210 */ /* 0x081fe40007fbe0ff */
[----:B--2---:R-:W-:-:S03]  /*18f30*/  IADD3 R4, P0, PT, R82, R63, RZ ;  /* 0x0000003f52047210 */ /* 0x004fc60007f1e0ff */
[----:B------:R0:W-:Y:S01]  /*18f40*/  STL [R1+0x1144], R2 ;  /* 0x0011440201007387 */ /* 0x0001e20000100800 */
[----:B------:R-:W-:Y:S02]  /*18f50*/  IADD3.X R56, PT, PT, R57, R62, RZ, P5, !PT ;  /* 0x0000003e39387210 */ /* 0x000fe40002ffe4ff */
[-C--:B---3--:R-:W-:Y:S01]  /*18f60*/  IADD3 R3, P3, PT, R80, R63.reuse, RZ ;  /* 0x0000003f50037210 */ /* 0x088fe20007f7e0ff */
[----:B------:R2:W-:Y:S04]  /*18f70*/  STL [R1+0x1178], R4 ;  /* 0x0011780401007387 */ /* 0x0005e80000100800 */
[----:B------:R3:W-:Y:S01]  /*18f80*/  STL [R1+0x117c], R3 ;  /* 0x00117c0301007387 */ /* 0x0007e20000100800 */
[-C--:B0-----:R-:W-:Y:S02]  /*18f90*/  IADD3 R2, P4, PT, R78, R63.reuse, RZ ;  /* 0x0000003f4e027210 */ /* 0x081fe40007f9e0ff */
[----:B--2---:R-:W-:-:S03]  /*18fa0*/  IADD3 R4, P5, PT, R76, R63, RZ ;  /* 0x0000003f4c047210 */ /* 0x004fc60007fbe0ff */
[----:B------:R0:W-:Y:S01]  /*18fb0*/  STL [R1+0x1148], R2 ;  /* 0x0011480201007387 */ /* 0x0001e20000100800 */
[--C-:B------:R-:W-:Y:S02]  /*18fc0*/  IMAD.X R78, R79, 0x1, R62.reuse, P4 ;  /* 0x000000014f4e7824 */ /* 0x100fe400020e063e */
[--C-:B---3--:R-:W-:Y:S01]  /*18fd0*/  IMAD.X R3, R83, 0x1, R62.reuse, P0 ;  /* 0x0000000153037824 */ /* 0x108fe200000e063e */
[----:B------:R2:W-:Y:S01]  /*18fe0*/  STL [R1+0x114c], R4 ;  /* 0x00114c0401007387 */ /* 0x0005e20000100800 */
[----:B------:R-:W-:-:S03]  /*18ff0*/  IMAD.X R76, R77, 0x1, R62, P5 ;  /* 0x000000014d4c7824 */ /* 0x000fc600028e063e */
[----:B------:R3:W-:Y:S01]  /*19000*/  STL [R1+0x1170], R3 ;  /* 0x0011700301007387 */ /* 0x0007e20000100800 */
[----:B0-----:R-:W-:Y:S01]  /*19010*/  IMAD.X R2, R81, 0x1, R62, P3 ;  /* 0x0000000151027824 */ /* 0x001fe200018e063e */
[----:B--2---:R-:W-:-:S04]  /*19020*/  IADD3 R4, P3, PT, R10, R63, RZ ;  /* 0x0000003f0a047210 */ /* 0x004fc80007f7e0ff */
[----:B------:R0:W-:Y:S01]  /*19030*/  STL [R1+0x1174], R2 ;  /* 0x0011740201007387 */ /* 0x0001e20000100800 */
[----:B---3--:R-:W-:Y:S01]  /*19040*/  IADD3 R3, P4, PT, R20, R63, RZ ;  /* 0x0000003f14037210 */ /* 0x008fe20007f9e0ff */
[----:B------:R-:W-:-:S04]  /*19050*/  IMAD.X R10, R11, 0x1, R62, P3 ;  /* 0x000000010b0a7824 */ /* 0x000fc800018e063e */
[----:B------:R-:W-:Y:S01]  /*19060*/  IMAD.X R20, R21, 0x1, R62, P4 ;  /* 0x0000000115147824 */ /* 0x000fe200020e063e */
        /* <DEDUP_REMOVED lines=8> */
[--C-:B------:R-:W-:Y:S01]  /*190f0*/  IMAD.X R22, R23, 0x1, R62.reuse, P5 ;  /* 0x0000000117167824 */ /* 0x100fe200028e063e */
[----:B---3--:R-:W-:Y:S01]  /*19100*/  IADD3 R3, P4, PT, R42, R63, RZ ;  /* 0x0000003f2a037210 */ /* 0x008fe20007f9e0ff */
[----:B------:R-:W-:-:S04]  /*19110*/  IMAD.X R34, R35, 0x1, R62, P3 ;  /* 0x0000000123227824 */ /* 0x000fc800018e063e */
[----:B------:R-:W-:Y:S01]  /*19120*/  IMAD.X R42, R43, 0x1, R62, P4 ;  /* 0x000000012b2a7824 */ /* 0x000fe200020e063e */
[----:B0-----:R-:W-:-:S05]  /*19130*/  IADD3 R2, P0, PT, R32, R63, RZ ;  /* 0x0000003f20027210 */ /* 0x001fca0007f1e0ff */
[----:B------:R0:W-:Y:S01]  /*19140*/  STL [R1+0xfc8], R2 ;  /* 0x000fc80201007387 */ /* 0x0001e20000100800 */
[----:B------:R-:W-:-:S03]  /*19150*/  IMAD.X R32, R33, 0x1, R62, P0 ;  /* 0x0000000121207824 */ /* 0x000fc600000e063e */
[----:B------:R-:W-:Y:S04]  /*19160*/  STL [R1+0xfcc], R4 ;  /* 0x000fcc0401007387 */ /* 0x000fe80000100800 */
[----:B------:R2:W-:Y:S01]  /*19170*/  STL [R1+0xfd0], R3 ;  /* 0x000fd00301007387 */ /* 0x0005e20000100800 */
[----:B0-----:R-:W-:-:S05]  /*19180*/  IADD3 R2, P5, PT, R44, R63, RZ ;  /* 0x0000003f2c027210 */ /* 0x001fca0007fbe0ff */
[----:B------:R0:W-:Y:S01]  /*19190*/  STL [R1+0xfd4], R2 ;  /* 0x000fd40201007387 */ /* 0x0001e20000100800 */
[----:B------:R-:W-:Y:S01]  /*191a0*/  IMAD.X R44, R45, 0x1, R62, P5 ;  /* 0x000000012d2c7824 */ /* 0x000fe200028e063e */
[-C--:B--2---:R-:W-:Y:S02]  /*191b0*/  IADD3 R3, P0, PT, R50, R63.reuse, RZ ;  /* 0x0000003f32037210 */ /* 0x084fe40007f1e0ff */
[----:B------:R-:W2:Y:S04]  /*191c0*/  LDL.LU.64 R28, [R1] ;  /* 0x00000000011c7983 */ /* 0x000ea80000300a00 */
[----:B------:R3:W-:Y:S01]  /*191d0*/  STL [R1+0xfd8], R3 ;  /* 0x000fd80301007387 */ /* 0x0007e20000100800 */
[----:B0-----:R-:W-:-:S03]  /*191e0*/  IADD3 R2, P3, PT, R52, R63, RZ ;  /* 0x0000003f34027210 */ /* 0x001fc60007f7e0ff */
[----:B------:R-:W4:Y:S04]  /*191f0*/  LDL.LU.64 R6, [R1+0x8] ;  /* 0x0000080001067983 */ /* 0x000f280000300a00 */
[----:B------:R0:W-:Y:S04]  /*19200*/  STL [R1+0xfdc], R2 ;  /* 0x000fdc0201007387 */ /* 0x0001e80000100800 */
[----:B------:R-:W4:Y:S01]  /*19210*/  LDL.LU.64 R4, [R1+0x10] ;  /* 0x0000100001047983 */ /* 0x000f220000300a00 */
[----:B---3--:R-:W-:Y:S02]  /*19220*/  IADD3 R3, P4, PT, R58, R63, RZ ;  /* 0x0000003f3a037210 */ /* 0x008fe40007f9e0ff */
[----:B------:R-:W-:-:S02]  /*19230*/  IADD3.X R50, PT, PT, R51, R62, RZ, P0, !PT ;  /* 0x0000003e33327210 */ /* 0x000fc400007fe4ff */
[----:B0-----:R-:W-:Y:S01]  /*19240*/  IADD3 R2, P5, PT, R60, R63, RZ ;  /* 0x0000003f3c027210 */ /* 0x001fe20007fbe0ff */
[----:B------:R0:W-:Y:S01]  /*19250*/  STL [R1+0xfe0], R3 ;  /* 0x000fe00301007387 */ /* 0x0001e20000100800 */
[----:B------:R-:W-:-:S03]  /*19260*/  IMAD.X R52, R53, 0x1, R62, P3 ;  /* 0x0000000135347824 */ /* 0x000fc600018e063e */
[----:B------:R3:W-:Y:S01]  /*19270*/  STL [R1+0xfe4], R2 ;  /* 0x000fe40201007387 */ /* 0x0007e20000100800 */
[--C-:B------:R-:W-:Y:S01]  /*19280*/  IMAD.X R58, R59, 0x1, R62.reuse, P4 ;  /* 0x000000013b3a7824 */ /* 0x100fe200020e063e */
[-C--:B0-----:R-:W-:Y:S02]  /*19290*/  IADD3 R3, P0, PT, R74, R63.reuse, RZ ;  /* 0x0000003f4a037210 */ /* 0x081fe40007f1e0ff */
[----:B------:R-:W4:Y:S01]  /*192a0*/  LDL.LU.64 R30, [R1+0x18] ;  /* 0x00001800011e7983 */ /* 0x000f220000300a00 */
[-C--:B---3--:R-:W-:Y:S01]  /*192b0*/  IADD3 R2, P3, PT, R72, R63.reuse, RZ ;  /* 0x0000003f48027210 */ /* 0x088fe20007f7e0ff */
[--C-:B------:R-:W-:Y:S02]  /*192c0*/  IMAD.X R60, R61, 0x1, R62.reuse, P5 ;  /* 0x000000013d3c7824 */ /* 0x100fe400028e063e */
[----:B------:R-:W-:Y:S01]  /*192d0*/  STL [R1+0xfe8], R3 ;  /* 0x000fe80301007387 */ /* 0x000fe20000100800 */
[-C--:B------:R-:W-:Y:S02]  /*192e0*/  IADD3 R11, P4, PT, R70, R63.reuse, RZ ;  /* 0x0000003f460b7210 */ /* 0x080fe40007f9e0ff */
[----:B------:R-:W-:Y:S01]  /*192f0*/  IADD3 R9, P5, PT, R68, R63, RZ ;  /* 0x0000003f44097210 */ /* 0x000fe20007fbe0ff */
[----:B------:R-:W3:Y:S04]  /*19300*/  LDL.LU.64 R18, [R1+0x20] ;  /* 0x0000200001127983 */ /* 0x000ee80000300a00 */
[----:B------:R0:W-:Y:S01]  /*19310*/  STL [R1+0xfec], R2 ;  /* 0x000fec0201007387 */ /* 0x0001e20000100800 */
[----:B------:R-:W-:-:S03]  /*19320*/  IMAD.X R74, R75, 0x1, R62, P0 ;  /* 0x000000014b4a7824 */ /* 0x000fc600000e063e */
[----:B------:R-:W3:Y:S01]  /*19330*/  LDL.LU.64 R16, [R1+0x28] ;  /* 0x0000280001107983 */ /* 0x000ee20000300a00 */
[----:B------:R-:W-:-:S03]  /*19340*/  IMAD.X R72, R73, 0x1, R62, P3 ;  /* 0x0000000149487824 */ /* 0x000fc600018e063e */
[----:B0-----:R-:W3:Y:S04]  /*19350*/  LDL.LU.64 R2, [R1+0x30] ;  /* 0x0000300001027983 */ /* 0x001ee80000300a00 */
[----:B------:R0:W-:Y:S04]  /*19360*/  STL [R1+0xff0], R11 ;  /* 0x000ff00b01007387 */ /* 0x0001e80000100800 */
[----:B-1----:R1:W-:Y:S01]  /*19370*/  STL [R1+0xff4], R9 ;  /* 0x000ff40901007387 */ /* 0x0023e20000100800 */
[--C-:B------:R-:W-:Y:S01]  /*19380*/  IMAD.X R70, R71, 0x1, R62.reuse, P4 ;  /* 0x0000000147467824 */ /* 0x100fe200020e063e */
[-C--:B------:R-:W-:Y:S01]  /*19390*/  IADD3 R21, P3, PT, R14, R63.reuse, RZ ;  /* 0x0000003f0e157210 */ /* 0x080fe20007f7e0ff */
[----:B------:R-:W-:Y:S01]  /*193a0*/  IMAD.X R68, R69, 0x1, R62, P5 ;  /* 0x0000000145447824 */ /* 0x000fe200028e063e */
[----:B0-----:R-:W-:-:S02]  /*193b0*/  IADD3 R11, P4, PT, R24, R63, RZ ;  /* 0x0000003f180b7210 */ /* 0x001fc40007f9e0ff */
[----:B-1----:R-:W-:-:S05]  /*193c0*/  IADD3 R9, P0, PT, R12, R63, RZ ;  /* 0x0000003f0c097210 */ /* 0x002fca0007f1e0ff */
[----:B------:R0:W-:Y:S01]  /*193d0*/  STL [R1+0xff8], R9 ;  /* 0x000ff80901007387 */ /* 0x0001e20000100800 */
[----:B------:R-:W-:-:S03]  /*193e0*/  IMAD.X R12, R13, 0x1, R62, P0 ;  /* 0x000000010d0c7824 */ /* 0x000fc600000e063e */
[----:B------:R-:W-:Y:S01]  /*193f0*/  STL [R1+0xffc], R21 ;  /* 0x000ffc1501007387 */ /* 0x000fe20000100800 */
[--C-:B------:R-:W-:Y:S01]  /*19400*/  IMAD.X R14, R15, 0x1, R62.reuse, P3 ;  /* 0x000000010f0e7824 */ /* 0x100fe200018e063e */
[----:B0-----:R-:W-:Y:S02]  /*19410*/  IADD3 R9, P5, PT, R26, R63, RZ ;  /* 0x0000003f1a097210 */ /* 0x001fe40007fbe0ff */
[----:B------:R0:W-:Y:S01]  /*19420*/  STL [R1+0x1000], R11 ;  /* 0x0010000b01007387 */ /* 0x0001e20000100800 */
[----:B------:R-:W-:-:S03]  /*19430*/  IMAD.X R24, R25, 0x1, R62, P4 ;  /* 0x0000000119187824 */ /* 0x000fc600020e063e */
[----:B------:R4:W-:Y:S01]  /*19440*/  STL [R1+0x1004], R9 ;  /* 0x0010040901007387 */ /* 0x0009e20000100800 */
[----:B0-----:R-:W-:Y:S01]  /*19450*/  IADD3 R11, P0, PT, R36, R63, RZ ;  /* 0x0000003f240b7210 */ /* 0x001fe20007f1e0ff */
[----:B------:R-:W-:-:S04]  /*19460*/  IMAD.X R26, R27, 0x1, R62, P5 ;  /* 0x000000011b1a7824 */ /* 0x000fc800028e063e */
[----:B------:R0:W-:Y:S01]  /*19470*/  STL [R1+0x1008], R11 ;  /* 0x0010080b01007387 */ /* 0x0001e20000100800 */
[-C--:B--2---:R-:W-:Y:S02]  /*19480*/  IADD3 R13, P3, PT, R28, R63.reuse, RZ ;  /* 0x0000003f1c0d7210 */ /* 0x084fe40007f7e0ff */
[----:B----4-:R-:W-:-:S03]  /*19490*/  IADD3 R9, P4, PT, R6, R63, RZ ;  /* 0x0000003f06097210 */ /* 0x010fc60007f9e0ff */
[----:B------:R-:W-:Y:S04]  /*194a0*/  STL [R1+0x100c], R13 ;  /* 0x00100c0d01007387 */ /* 0x000fe80000100800 */
[----:B------:R1:W-:Y:S01]  /*194b0*/  STL [R1+0x1010], R9 ;  /* 0x0010100901007387 */ /* 0x0003e20000100800 */
[----:B0-----:R-:W-:Y:S01]  /*194c0*/  IADD3 R11, P5, PT, R4, R63, RZ ;  /* 0x0000003f040b7210 */ /* 0x001fe20007fbe0ff */
[----:B------:R-:W-:Y:S01]  /*194d0*/  IMAD.X R6, R7, 0x1, R62, P4 ;  /* 0x0000000107067824 */ /* 0x000fe200020e063e */
[----:B-1----:R-:W-:-:S03]  /*194e0*/  IADD3.X R9, PT, PT, R29, R62, RZ, P3, !PT ;  /* 0x0000003e1d097210 */ /* 0x002fc60001ffe4ff */
[----:B------:R-:W-:Y:S01]  /*194f0*/  STL [R1+0x1014], R11 ;  /* 0x0010140b01007387 */ /* 0x000fe20000100800 */
[----:B------:R-:W-:-:S03]  /*19500*/  IMAD.X R4, R5, 0x1, R62, P5 ;  /* 0x0000000105047824 */ /* 0x000fc600028e063e */
[----:B------:R-:W-:Y:S04]  /*19510*/  STL [R1], R9 ;  /* 0x0000000901007387 */ /* 0x000fe80000100800 */
[----:B------:R-:W2:Y:S04]  /*19520*/  LDL.LU.64 R38, [R1+0x38] ;  /* 0x0000380001267983 */ /* 0x000ea80000300a00 */
[----:B------:R0:W-:Y:S04]  /*19530*/  STL [R1+0x8], R6 ;  /* 0x0000080601007387 */ /* 0x0001e80000100800 */
[----:B------:R-:W4:Y:S04]  /*19540*/  LDL.LU.64 R28, [R1+0x40] ;  /* 0x00004000011c7983 */ /* 0x000f280000300a00 */
[----:B------:R1:W-:Y:S04]  /*19550*/  STL [R1+0x10], R4 ;  /* 0x0000100401007387 */ /* 0x0003e80000100800 */
[----:B0-----:R-:W4:Y:S04]  /*19560*/  LDL.LU.64 R6, [R1+0x48] ;  /* 0x0000480001067983 */ /* 0x001f280000300a00 */
[----:B-1----:R-:W4:Y:S01]  /*19570*/  LDL.LU.64 R4, [R1+0x50] ;  /* 0x0000500001047983 */ /* 0x002f220000300a00 */
[----:B------:R-:W-:Y:S01]  /*19580*/  IMAD.X R36, R37, 0x1, R62, P0 ;  /* 0x0000000125247824 */ /* 0x000fe200000e063e */
[----:B------:R-:W-:-:S02]  /*19590*/  IADD3 R9, P0, PT, R30, R63, RZ ;  /* 0x0000003f1e097210 */ /* 0x000fc40007f1e0ff */
[-C--:B---3--:R-:W-:Y:S02]  /*195a0*/  IADD3 R13, P3, PT, R18, R63.reuse, RZ ;  /* 0x0000003f120d7210 */ /* 0x088fe40007f7e0ff */
[-C--:B------:R-:W-:Y:S01]  /*195b0*/  IADD3 R11, P4, PT, R16, R63.reuse, RZ ;  /* 0x0000003f100b7210 */ /* 0x080fe20007f9e0ff */
[----:B------:R0:W-:Y:S04]  /*195c0*/  STL [R1+0x1018], R9 ;  /* 0x0010180901007387 */ /* 0x0001e80000100800 */
[----:B------:R1:W-:Y:S01]  /*195d0*/  STL [R1+0x101c], R13 ;  /* 0x00101c0d01007387 */ /* 0x0003e20000100800 */
[----:B0-----:R-:W-:-:S03]  /*195e0*/  IADD3 R9, P5, PT, R2, R63, RZ ;  /* 0x0000003f02097210 */ /* 0x001fc60007fbe0ff */
[----:B------:R0:W-:Y:S01]  /*195f0*/  STL [R1+0x1020], R11 ;  /* 0x0010200b01007387 */ /* 0x0001e20000100800 */
[----:B-1----:R-:W-:-:S03]  /*19600*/  IMAD.X R13, R31, 0x1, R62, P0 ;  /* 0x000000011f0d7824 */ /* 0x002fc600000e063e */
[----:B------:R1:W-:Y:S01]  /*19610*/  STL [R1+0x1024], R9 ;  /* 0x0010240901007387 */ /* 0x0003e20000100800 */
[--C-:B------:R-:W-:Y:S02]  /*19620*/  IMAD.X R2, R3, 0x1, R62.reuse, P5 ;  /* 0x0000000103027824 */ /* 0x100fe400028e063e */
[--C-:B0-----:R-:W-:Y:S01]  /*19630*/  IMAD.X R11, R19, 0x1, R62.reuse, P3 ;  /* 0x00000001130b7824 */ /* 0x101fe200018e063e */
[----:B------:R-:W-:Y:S01]  /*19640*/  STL [R1+0x18], R13 ;  /* 0x0000180d01007387 */ /* 0x000fe20000100800 */
[----:B-1----:R-:W-:-:S03]  /*19650*/  IMAD.X R9, R17, 0x1, R62, P4 ;  /* 0x0000000111097824 */ /* 0x002fc600020e063e */
[----:B------:R-:W-:Y:S04]  /*19660*/  STL [R1+0x20], R11 ;  /* 0x0000200b01007387 */ /* 0x000fe80000100800 */
[----:B------:R-:W3:Y:S04]  /*19670*/  LDL.LU.64 R30, [R1+0x58] ;  /* 0x00005800011e7983 */ /* 0x000ee80000300a00 */
[----:B------:R-:W-:Y:S04]  /*19680*/  STL [R1+0x28], R9 ;  /* 0x0000280901007387 */ /* 0x000fe80000100800 */
[----:B------:R-:W3:Y:S04]  /*19690*/  LDL.LU.64 R18, [R1+0x60] ;  /* 0x0000600001127983 */ /* 0x000ee80000300a00 */
[----:B------:R0:W-:Y:S04]  /*196a0*/  STL [R1+0x30], R2 ;  /* 0x0000300201007387 */ /* 0x0001e80000100800 */
[----:B------:R-:W3:Y:S04]  /*196b0*/  LDL.LU.64 R16, [R1+0x68] ;  /* 0x0000680001107983 */ /* 0x000ee80000300a00 */
[----:B0-----:R-:W3:Y:S01]  /*196c0*/  LDL.LU.64 R2, [R1+0x70] ;  /* 0x0000700001027983 */ /* 0x001ee20000300a00 */
[----:B--2---:R-:W-:-:S02]  /*196d0*/  IADD3 R13, P0, PT, R38, R63, RZ ;  /* 0x0000003f260d7210 */ /* 0x004fc40007f1e0ff */
[----:B----4-:R-:W-:-:S03]  /*196e0*/  IADD3 R11, P3, PT, R28, R63, RZ ;  /* 0x0000003f1c0b7210 */ /* 0x010fc60007f7e0ff */
[----:B------:R0:W-:Y:S01]  /*196f0*/  STL [R1+0x1028], R13 ;  /* 0x0010280d01007387 */ /* 0x0001e20000100800 */
[----:B------:R-:W-:-:S03]  /*19700*/  IADD3 R9, P4, PT, R6, R63, RZ ;  /* 0x0000003f06097210 */ /* 0x000fc60007f9e0ff */
[----:B------:R1:W-:Y:S04]  /*19710*/  STL [R1+0x102c], R11 ;  /* 0x00102c0b01007387 */ /* 0x0003e80000100800 */
[----:B------:R2:W-:Y:S01]  /*19720*/  STL [R1+0x1030], R9 ;  /* 0x0010300901007387 */ /* 0x0005e20000100800 */
[----:B0-----:R-:W-:Y:S01]  /*19730*/  IADD3 R13, P5, PT, R4, R63, RZ ;  /* 0x0000003f040d7210 */ /* 0x001fe20007fbe0ff */
[--C-:B------:R-:W-:Y:S02]  /*19740*/  IMAD.X R6, R7, 0x1, R62.reuse, P4 ;  /* 0x0000000107067824 */ /* 0x100fe400020e063e */
[--C-:B-1----:R-:W-:Y:S02]  /*19750*/  IMAD.X R11, R39, 0x1, R62.reuse, P0 ;  /* 0x00000001270b7824 */ /* 0x102fe400000e063e */
[----:B------:R-:W-:Y:S01]  /*19760*/  STL [R1+0x1034], R13 ;  /* 0x0010340d01007387 */ /* 0x000fe20000100800 */
[----:B--2---:R-:W-:-:S03]  /*19770*/  IMAD.X R9, R29, 0x1, R62, P3 ;  /* 0x000000011d097824 */ /* 0x004fc600018e063e */
[----:B------:R-:W-:Y:S01]  /*19780*/  STL [R1+0x38], R11 ;  /* 0x0000380b01007387 */ /* 0x000fe20000100800 */
[----:B------:R-:W-:-:S03]  /*19790*/  IMAD.X R4, R5, 0x1, R62, P5 ;  /* 0x0000000105047824 */ /* 0x000fc600028e063e */
[----:B------:R-:W-:Y:S04]  /*197a0*/  STL [R1+0x40], R9 ;  /* 0x0000400901007387 */ /* 0x000fe80000100800 */
[----:B------:R-:W2:Y:S04]  /*197b0*/  LDL.LU.64 R38, [R1+0x78] ;  /* 0x0000780001267983 */ /* 0x000ea80000300a00 */
[----:B------:R0:W-:Y:S04]  /*197c0*/  STL [R1+0x48], R6 ;  /* 0x0000480601007387 */ /* 0x0001e80000100800 */
[----:B------:R-:W4:Y:S04]  /*197d0*/  LDL.LU.64 R28, [R1+0x80] ;  /* 0x00008000011c7983 */ /* 0x000f280000300a00 */
[----:B------:R1:W-:Y:S04]  /*197e0*/  STL [R1+0x50], R4 ;  /* 0x0000500401007387 */ /* 0x0003e80000100800 */
[----:B0-----:R-:W4:Y:S04]  /*197f0*/  LDL.LU.64 R6, [R1+0x88] ;  /* 0x0000880001067983 */ /* 0x001f280000300a00 */
[----:B-1----:R-:W4:Y:S01]  /*19800*/  LDL.LU.64 R4, [R1+0x90] ;  /* 0x0000900001047983 */ /* 0x002f220000300a00 */
[----:B---3--:R-:W-:-:S02]  /*19810*/  IADD3 R9, P0, PT, R30, R63, RZ ;  /* 0x0000003f1e097210 */ /* 0x008fc40007f1e0ff */
[----:B------:R-:W-:-:S03]  /*19820*/  IADD3 R13, P3, PT, R18, R63, RZ ;  /* 0x0000003f120d7210 */ /* 0x000fc60007f7e0ff */
[----:B------:R0:W-:Y:S01]  /*19830*/  STL [R1+0x1038], R9 ;  /* 0x0010380901007387 */ /* 0x0001e20000100800 */
[----:B------:R-:W-:-:S03]  /*19840*/  IADD3 R11, P4, PT, R16, R63, RZ ;  /* 0x0000003f100b7210 */ /* 0x000fc60007f9e0ff */
[----:B------:R1:W-:Y:S01]  /*19850*/  STL [R1+0x103c], R13 ;  /* 0x00103c0d01007387 */ /* 0x0003e20000100800 */
[----:B0-----:R-:W-:-:S03]  /*19860*/  IADD3 R9, P5, PT, R2, R63, RZ ;  /* 0x0000003f02097210 */ /* 0x001fc60007fbe0ff */
[----:B------:R0:W-:Y:S01]  /*19870*/  STL [R1+0x1040], R11 ;  /* 0x0010400b01007387 */ /* 0x0001e20000100800 */
[----:B-1----:R-:W-:-:S03]  /*19880*/  IMAD.X R13, R31, 0x1, R62, P0 ;  /* 0x000000011f0d7824 */ /* 0x002fc600000e063e */
[----:B------:R1:W-:Y:S01]  /*19890*/  STL [R1+0x1044], R9 ;  /* 0x0010440901007387 */ /* 0x0003e20000100800 */
[--C-:B------:R-:W-:Y:S02]  /*198a0*/  IMAD.X R2, R3, 0x1, R62.reuse, P5 ;  /* 0x0000000103027824 */ /* 0x100fe400028e063e */
[----:B0-----:R-:W-:Y:S01]  /*198b0*/  IMAD.X R11, R19, 0x1, R62, P3 ;  /* 0x00000001130b7824 */ /* 0x001fe200018e063e */
[----:B------:R-:W-:Y:S01]  /*198c0*/  STL [R1+0x58], R13 ;  /* 0x0000580d01007387 */ /* 0x000fe20000100800 */
[----:B-1----:R-:W-:-:S03]  /*198d0*/  IADD3.X R9, PT, PT, R17, R62, RZ, P4, !PT ;  /* 0x0000003e11097210 */ /* 0x002fc600027fe4ff */
        /* <DEDUP_REMOVED lines=27> */
[----:B---3--:R-:W-:-:S05]  /*19a90*/  IADD3 R9, P0, PT, R30, R63, RZ ;  /* 0x0000003f1e097210 */ /* 0x008fca0007f1e0ff */
[----:B------:R0:W-:Y:S01]  /*19aa0*/  STL [R1+0x1058], R9 ;  /* 0x0010580901007387 */ /* 0x0001e20000100800 */
[-C--:B------:R-:W-:Y:S02]  /*19ab0*/  IADD3 R13, P3, PT, R18, R63.reuse, RZ ;  /* 0x0000003f120d7210 */ /* 0x080fe40007f7e0ff */
[----:B------:R-:W-:-:S03]  /*19ac0*/  IADD3 R11, P4, PT, R16, R63, RZ ;  /* 0x0000003f100b7210 */ /* 0x000fc60007f9e0ff */
        /* <DEDUP_REMOVED lines=28> */
[----:B------:R-:W-:-:S03]  /*19c90*/  IADD3.X R4, PT, PT, R5, R62, RZ, P5, !PT ;  /* 0x0000003e05047210 */ /* 0x000fc60002ffe4ff */
        /* <DEDUP_REMOVED lines=74> */
[----:B------:R-:W-:Y:S01]  /*1a140*/  IMAD.X R6, R7, 0x1, R62, P4 ;  /* 0x0000000107067824 */ /* 0x000fe200020e063e */
[----:B-1----:R-:W-:-:S03]  /*1a150*/  IADD3.X R11, PT, PT, R39, R62, RZ, P0, !PT ;  /* 0x0000003e270b7210 */ /* 0x002fc600007fe4ff */
        /* <DEDUP_REMOVED lines=60> */
[--C-:B------:R-:W-:Y:S01]  /*1a520*/  IMAD.X R2, R3, 0x1, R62.reuse, P5 ;  /* 0x0000000103027824 */ /* 0x100fe200028e063e */
[----:B0-----:R-:W-:Y:S02]  /*1a530*/  IADD3.X R11, PT, PT, R19, R62, RZ, P3, !PT ;  /* 0x0000003e130b7210 */ /* 0x001fe40001ffe4ff */
        /* <DEDUP_REMOVED lines=55> */
[----:B0-----:R-:W-:Y:S02]  /*1a8b0*/  IADD3 R13, P5, PT, R4, R63, RZ ;  /* 0x0000003f040d7210 */ /* 0x001fe40007fbe0ff */
[----:B------:R-:W-:Y:S01]  /*1a8c0*/  IADD3.X R6, PT, PT, R7, R62, RZ, P4, !PT ;  /* 0x0000003e07067210 */ /* 0x000fe200027fe4ff */
        /* <DEDUP_REMOVED lines=61> */
[----:B------:R-:W-:Y:S01]  /*1aca0*/  IADD3.X R2, PT, PT, R3, R62, RZ, P5, !PT ;  /* 0x0000003e03027210 */ /* 0x000fe20002ffe4ff */
[--C-:B0-----:R-:W-:Y:S02]  /*1acb0*/  IMAD.X R11, R19, 0x1, R62.reuse, P3 ;  /* 0x00000001130b7824 */ /* 0x101fe400018e063e */
        /* <DEDUP_REMOVED lines=38> */
[----:B0-----:R-:W-:-:S03]  /*1af20*/  IMAD.X R11, R19, 0x1, R62, P3 ;  /* 0x00000001130b7824 */ /* 0x001fc600018e063e */
[----:B------:R-:W-:Y:S01]  /*1af30*/  STL [R1+0x298], R13 ;  /* 0x0002980d01007387 */ /* 0x000fe20000100800 */
[--C-:B------:R-:W-:Y:S02]  /*1af40*/  IMAD.X R2, R3, 0x1, R62.reuse, P5 ;  /* 0x0000000103027824 */ /* 0x100fe400028e063e */
[----:B-1----:R-:W-:Y:S01]  /*1af50*/  IMAD.X R9, R17, 0x1, R62, P4 ;  /* 0x0000000111097824 */ /* 0x002fe200020e063e */
        /* <DEDUP_REMOVED lines=9> */
[----:B------:R0:W-:Y:S04]  /*1aff0*/  STL [R1+0x1110], R13 ;  /* 0x0011100d01007387 */ /* 0x0001e80000100800 */
[----:B------:R1:W-:Y:S01]  /*1b000*/  STL [R1+0x1114], R11 ;  /* 0x0011140b01007387 */ /* 0x0003e20000100800 */
[-C--:B------:R-:W-:Y:S02]  /*1b010*/  IADD3 R9, P4, PT, R6, R63.reuse, RZ ;  /* 0x0000003f06097210 */ /* 0x080fe40007f9e0ff */
[----:B0-----:R-:W-:Y:S01]  /*1b020*/  IADD3 R13, P5, PT, R4, R63, RZ ;  /* 0x0000003f040d7210 */ /* 0x001fe20007fbe0ff */
[--C-:B-1----:R-:W-:Y:S02]  /*1b030*/  IMAD.X R11, R39, 0x1, R62.reuse, P0 ;  /* 0x00000001270b7824 */ /* 0x102fe400000e063e */
[----:B------:R0:W-:Y:S04]  /*1b040*/  STL [R1+0x2c8], R9 ;  /* 0x0002c80901007387 */ /* 0x0001e80000100800 */
[----:B------:R-:W-:Y:S04]  /*1b050*/  STL [R1+0x2d0], R13 ;  /* 0x0002d00d01007387 */ /* 0x000fe80000100800 */
[----:B------:R-:W-:Y:S01]  /*1b060*/  STL [R1+0xfb0], R11 ;  /* 0x000fb00b01007387 */ /* 0x000fe20000100800 */
[----:B0-----:R-:W-:-:S03]  /*1b070*/  IMAD.X R9, R29, 0x1, R62, P3 ;  /* 0x000000011d097824 */ /* 0x001fc600018e063e */
[----:B------:R-:W2:Y:S01]  /*1b080*/  LDL.LU.64 R38, [R1+0x2f8] ;  /* 0x0002f80001267983 */ /* 0x000ea20000300a00 */
[----:B------:R-:W-:-:S03]  /*1b090*/  IMAD.X R81, R7, 0x1, R62, P4 ;  /* 0x0000000107517824 */ /* 0x000fc600020e063e */
[----:B------:R3:W-:Y:S01]  /*1b0a0*/  STL [R1+0xfb4], R9 ;  /* 0x000fb40901007387 */ /* 0x0007e20000100800 */
[----:B------:R-:W-:-:S03]  /*1b0b0*/  IMAD.X R82, R5, 0x1, R62, P5 ;  /* 0x0000000105527824 */ /* 0x000fc600028e063e */
[----:B------:R-:W4:Y:S04]  /*1b0c0*/  LDL.LU.64 R28, [R1+0x308] ;  /* 0x00030800011c7983 */ /* 0x000f280000300a00 */
[----:B------:R-:W4:Y:S04]  /*1b0d0*/  LDL.LU.64 R6, [R1+0x310] ;  /* 0x0003100001067983 */ /* 0x000f280000300a00 */
[----:B------:R-:W4:Y:S01]  /*1b0e0*/  LDL.LU.64 R4, [R1+0x318] ;  /* 0x0003180001047983 */ /* 0x000f220000300a00 */
[----:B---3--:R-:W-:-:S05]  /*1b0f0*/  IADD3 R9, P0, PT, R30, R63, RZ ;  /* 0x0000003f1e097210 */ /* 0x008fca0007f1e0ff */
[----:B------:R0:W-:Y:S01]  /*1b100*/  STL [R1+0x2d8], R9 ;  /* 0x0002d80901007387 */ /* 0x0001e20000100800 */
[-C--:B------:R-:W-:Y:S02]  /*1b110*/  IADD3 R13, P3, PT, R18, R63.reuse, RZ ;  /* 0x0000003f120d7210 */ /* 0x080fe40007f7e0ff */
[----:B------:R-:W-:Y:S02]  /*1b120*/  IADD3.X R83, PT, PT, R31, R62, RZ, P0, !PT ;  /* 0x0000003e1f537210 */ /* 0x000fe400007fe4ff */
[-C--:B------:R-:W-:Y:S01]  /*1b130*/  IADD3 R11, P4, PT, R16, R63.reuse, RZ ;  /* 0x0000003f100b7210 */ /* 0x080fe20007f9e0ff */
[----:B------:R-:W-:Y:S01]  /*1b140*/  STL [R1+0x2e0], R13 ;  /* 0x0002e00d01007387 */ /* 0x000fe20000100800 */
[----:B0-----:R-:W-:-:S03]  /*1b150*/  IADD3 R9, P5, PT, R2, R63, RZ ;  /* 0x0000003f02097210 */ /* 0x001fc60007fbe0ff */
[----:B------:R-:W-:Y:S04]  /*1b160*/  STL [R1+0x2e8], R11 ;  /* 0x0002e80b01007387 */ /* 0x000fe80000100800 */
[----:B------:R2:W-:Y:S01]  /*1b170*/  STL [R1+0x2f0], R9 ;  /* 0x0002f00901007387 */ /* 0x0005e20000100800 */
[----:B------:R-:W-:-:S03]  /*1b180*/  IMAD.X R84, R19, 0x1, R62, P3 ;  /* 0x0000000113547824 */ /* 0x000fc600018e063e */
[----:B------:R-:W3:Y:S01]  /*1b190*/  LDL.LU.64 R30, [R1+0x320] ;  /* 0x00032000011e7983 */ /* 0x000ee20000300a00 */
[--C-:B------:R-:W-:Y:S02]  /*1b1a0*/  IMAD.X R85, R17, 0x1, R62.reuse, P4 ;  /* 0x0000000111557824 */ /* 0x100fe400020e063e */
[----:B------:R-:W-:Y:S01]  /*1b1b0*/  IMAD.X R86, R3, 0x1, R62, P5 ;  /* 0x0000000103567824 */ /* 0x000fe200028e063e */
[----:B------:R-:W3:Y:S04]  /*1b1c0*/  LDL.LU.64 R18, [R1+0x328] ;  /* 0x0003280001127983 */ /* 0x000ee80000300a00 */
[----:B------:R-:W3:Y:S04]  /*1b1d0*/  LDL.LU.64 R16, [R1+0x330] ;  /* 0x0003300001107983 */ /* 0x000ee80000300a00 */
[----:B------:R-:W3:Y:S01]  /*1b1e0*/  LDL.LU.64 R2, [R1+0x338] ;  /* 0x0003380001027983 */ /* 0x000ee20000300a00 */
[----:B--2---:R-:W-:-:S05]  /*1b1f0*/  IADD3 R9, P0, PT, R38, R63, RZ ;  /* 0x0000003f26097210 */ /* 0x004fca0007f1e0ff */
[----:B------:R0:W-:Y:S01]  /*1b200*/  STL [R1+0x2f8], R9 ;  /* 0x0002f80901007387 */ /* 0x0001e20000100800 */
[-C--:B----4-:R-:W-:Y:S02]  /*1b210*/  IADD3 R13, P3, PT, R28, R63.reuse, RZ ;  /* 0x0000003f1c0d7210 */ /* 0x090fe40007f7e0ff */
[----:B------:R-:W-:-:S03]  /*1b220*/  IADD3 R11, P4, PT, R6, R63, RZ ;  /* 0x0000003f060b7210 */ /* 0x000fc60007f9e0ff */
[----:B------:R-:W-:Y:S01]  /*1b230*/  STL [R1+0x308], R13 ;  /* 0x0003080d01007387 */ /* 0x000fe20000100800 */
[----:B0-----:R-:W-:-:S03]  /*1b240*/  IADD3 R9, P5, PT, R4, R63, RZ ;  /* 0x0000003f04097210 */ /* 0x001fc60007fbe0ff */
[----:B------:R-:W-:Y:S01]  /*1b250*/  STL [R1+0x310], R11 ;  /* 0x0003100b01007387 */ /* 0x000fe20000100800 */
[--C-:B------:R-:W-:Y:S02]  /*1b260*/  IMAD.X R87, R39, 0x1, R62.reuse, P0 ;  /* 0x0000000127577824 */ /* 0x100fe400000e063e */
[--C-:B------:R-:W-:Y:S01]  /*1b270*/  IMAD.X R88, R29, 0x1, R62.reuse, P3 ;  /* 0x000000011d587824 */ /* 0x100fe200018e063e */
[----:B------:R3:W-:Y:S01]  /*1b280*/  STL [R1+0x318], R9 ;  /* 0x0003180901007387 */ /* 0x0007e20000100800 */
[----:B------:R-:W-:-:S03]  /*1b290*/  IMAD.X R89, R7, 0x1, R62, P4 ;  /* 0x0000000107597824 */ /* 0x000fc600020e063e */
[----:B------:R-:W2:Y:S04]  /*1b2a0*/  LDL.LU.64 R38, [R1+0x340] ;  /* 0x0003400001267983 */ /* 0x000ea80000300a00 */
[----:B------:R-:W4:Y:S01]  /*1b2b0*/  LDL.LU.64 R28, [R1+0x348] ;  /* 0x00034800011c7983 */ /* 0x000f220000300a00 */
[----:B------:R-:W-:-:S03]  /*1b2c0*/  IMAD.X R90, R5, 0x1, R62, P5 ;  /* 0x00000001055a7824 */ /* 0x000fc600028e063e */
[----:B------:R-:W4:Y:S04]  /*1b2d0*/  LDL.LU.64 R6, [R1+0x350] ;  /* 0x0003500001067983 */ /* 0x000f280000300a00 */
[----:B------:R-:W4:Y:S01]  /*1b2e0*/  LDL.LU.64 R4, [R1+0x358] ;  /* 0x0003580001047983 */ /* 0x000f220000300a00 */
[-C--:B---3--:R-:W-:Y:S02]  /*1b2f0*/  IADD3 R9, P0, PT, R30, R63.reuse, RZ ;  /* 0x0000003f1e097210 */ /* 0x088fe40007f1e0ff */
[----:B------:R-:W-:-:S03]  /*1b300*/  IADD3 R13, P3, PT, R18, R63, RZ ;  /* 0x0000003f120d7210 */ /* 0x000fc60007f7e0ff */
[----:B------:R0:W-:Y:S01]  /*1b310*/  STL [R1+0x320], R9 ;  /* 0x0003200901007387 */ /* 0x0001e20000100800 */
[----:B------:R-:W-:-:S03]  /*1b320*/  IADD3 R11, P4, PT, R16, R63, RZ ;  /* 0x0000003f100b7210 */ /* 0x000fc60007f9e0ff */
[----:B------:R-:W-:Y:S01]  /*1b330*/  STL [R1+0x328], R13 ;  /* 0x0003280d01007387 */ /* 0x000fe20000100800 */
[----:B0-----:R-:W-:-:S03]  /*1b340*/  IADD3 R9, P5, PT, R2, R63, RZ ;  /* 0x0000003f02097210 */ /* 0x001fc60007fbe0ff */
[----:B------:R-:W-:Y:S01]  /*1b350*/  STL [R1+0x330], R11 ;  /* 0x0003300b01007387 */ /* 0x000fe20000100800 */
[--C-:B------:R-:W-:Y:S02]  /*1b360*/  IMAD.X R91, R31, 0x1, R62.reuse, P0 ;  /* 0x000000011f5b7824 */ /* 0x100fe400000e063e */
[--C-:B------:R-:W-:Y:S01]  /*1b370*/  IMAD.X R2, R3, 0x1, R62.reuse, P5 ;  /* 0x0000000103027824 */ /* 0x100fe200028e063e */
[----:B------:R-:W-:Y:S01]  /*1b380*/  STL [R1+0x338], R9 ;  /* 0x0003380901007387 */ /* 0x000fe20000100800 */
[----:B------:R-:W-:-:S03]  /*1b390*/  IMAD.X R92, R19, 0x1, R62, P3 ;  /* 0x00000001135c7824 */ /* 0x000fc600018e063e */
[----:B------:R-:W3:Y:S01]  /*1b3a0*/  LDL.LU.64 R30, [R1+0x360] ;  /* 0x00036000011e7983 */ /* 0x000ee20000300a00 */
[----:B------:R-:W-:-:S03]  /*1b3b0*/  IMAD.X R93, R17, 0x1, R62, P4 ;  /* 0x00000001115d7824 */ /* 0x000fc600020e063e */
        /* <DEDUP_REMOVED lines=12> */
[----:B-1----:R-:W-:Y:S02]  /*1b480*/  IMAD.X R11, R39, 0x1, R62, P0 ;  /* 0x00000001270b7824 */ /* 0x002fe400000e063e */
[----:B------:R-:W-:Y:S01]  /*1b490*/  STL [R1+0x358], R13 ;  /* 0x0003580d01007387 */ /* 0x000fe20000100800 */
[----:B--2---:R-:W-:-:S03]  /*1b4a0*/  IADD3.X R9, PT, PT, R29, R62, RZ, P3, !PT ;  /* 0x0000003e1d097210 */ /* 0x004fc60001ffe4ff */
        /* <DEDUP_REMOVED lines=429> */
[----:B--2---:R-:W-:-:S05]  /*1cf80*/  IADD3 R11, P0, PT, R38, R63, RZ ;  /* 0x0000003f260b7210 */ /* 0x004fca0007f1e0ff */
[----:B------:R0:W-:Y:S01]  /*1cf90*/  STL [R1+0xe50], R11 ;  /* 0x000e500b01007387 */ /* 0x0001e20000100800 */
[----:B----4-:R-:W-:-:S05]  /*1cfa0*/  IADD3 R9, P3, PT, R28, R63, RZ ;  /* 0x0000003f1c097210 */ /* 0x010fca0007f7e0ff */
[----:B------:R1:W-:Y:S01]  /*1cfb0*/  STL [R1+0xe54], R9 ;  /* 0x000e540901007387 */ /* 0x0003e20000100800 */
[-C--:B------:R-:W-:Y:S02]  /*1cfc0*/  IADD3 R13, P4, PT, R6, R63.reuse, RZ ;  /* 0x0000003f060d7210 */ /* 0x080fe40007f9e0ff */
[----:B0-----:R-:W-:Y:S01]  /*1cfd0*/  IADD3 R11, P5, PT, R4, R63, RZ ;  /* 0x0000003f040b7210 */ /* 0x001fe20007fbe0ff */
[--C-:B-1----:R-:W-:Y:S02]  /*1cfe0*/  IMAD.X R9, R39, 0x1, R62.reuse, P0 ;  /* 0x0000000127097824 */ /* 0x102fe400000e063e */
[----:B------:R0:W-:Y:S04]  /*1cff0*/  STL [R1+0xeb0], R13 ;  /* 0x000eb00d01007387 */ /* 0x0001e80000100800 */
[----:B------:R1:W-:Y:S01]  /*1d000*/  STL [R1+0xeb4], R11 ;  /* 0x000eb40b01007387 */ /* 0x0003e20000100800 */
[----:B0-----:R-:W-:-:S03]  /*1d010*/  IMAD.X R13, R29, 0x1, R62, P3 ;  /* 0x000000011d0d7824 */ /* 0x001fc600018e063e */
[----:B------:R0:W-:Y:S01]  /*1d020*/  STL [R1+0x600], R9 ;  /* 0x0006000901007387 */ /* 0x0001e20000100800 */
[----:B-1----:R-:W-:-:S03]  /*1d030*/  IMAD.X R11, R7, 0x1, R62, P4 ;  /* 0x00000001070b7824 */ /* 0x002fc600020e063e */
[----:B------:R-:W-:Y:S04]  /*1d040*/  STL [R1+0x608], R13 ;  /* 0x0006080d01007387 */ /* 0x000fe80000100800 */
[----:B------:R-:W2:Y:S01]  /*1d050*/  LDL.LU.64 R6, [R1+0x640] ;  /* 0x0006400001067983 */ /* 0x000ea20000300a00 */
[----:B0-----:R-:W-:-:S03]  /*1d060*/  IMAD.X R9, R5, 0x1, R62, P5 ;  /* 0x0000000105097824 */ /* 0x001fc600028e063e */
[----:B------:R-:W-:Y:S04]  /*1d070*/  STL [R1+0x610], R11 ;  /* 0x0006100b01007387 */ /* 0x000fe80000100800 */
[----:B------:R-:W4:Y:S04]  /*1d080*/  LDL.LU.64 R4, [R1+0x648] ;  /* 0x0006480001047983 */ /* 0x000f280000300a00 */
[----:B------:R3:W-:Y:S04]  /*1d090*/  STL [R1+0x618], R9 ;  /* 0x0006180901007387 */ /* 0x0007e80000100800 */
[----:B------:R-:W4:Y:S04]  /*1d0a0*/  LDL.LU.64 R38, [R1+0x650] ;  /* 0x0006500001267983 */ /* 0x000f280000300a00 */
[----:B------:R-:W4:Y:S01]  /*1d0b0*/  LDL.LU.64 R28, [R1+0x658] ;  /* 0x00065800011c7983 */ /* 0x000f220000300a00 */
[----:B---3--:R-:W-:-:S05]  /*1d0c0*/  IADD3 R9, P0, PT, R30, R63, RZ ;  /* 0x0000003f1e097210 */ /* 0x008fca0007f1e0ff */
[----:B------:R0:W-:Y:S01]  /*1d0d0*/  STL [R1+0xeb8], R9 ;  /* 0x000eb80901007387 */ /* 0x0001e20000100800 */
[-C--:B------:R-:W-:Y:S02]  /*1d0e0*/  IADD3 R13, P3, PT, R18, R63.reuse, RZ ;  /* 0x0000003f120d7210 */ /* 0x080fe40007f7e0ff */
[----:B------:R-:W-:-:S03]  /*1d0f0*/  IADD3 R11, P4, PT, R16, R63, RZ ;  /* 0x0000003f100b7210 */ /* 0x000fc60007f9e0ff */
[----:B------:R1:W-:Y:S01]  /*1d100*/  STL [R1+0xebc], R13 ;  /* 0x000ebc0d01007387 */ /* 0x0003e20000100800 */
[----:B0-----:R-:W-:-:S03]  /*1d110*/  IADD3 R9, P5, PT, R2, R63, RZ ;  /* 0x0000003f02097210 */ /* 0x001fc60007fbe0ff */
[----:B------:R0:W-:Y:S01]  /*1d120*/  STL [R1+0xec0], R11 ;  /* 0x000ec00b01007387 */ /* 0x0001e20000100800 */
[----:B-1----:R-:W-:-:S03]  /*1d130*/  IADD3.X R13, PT, PT, R31, R62, RZ, P0, !PT ;  /* 0x0000003e1f0d7210 */ /* 0x002fc600007fe4ff */
        /* <DEDUP_REMOVED lines=10> */
[----:B0-----:R-:W3:Y:S04]  /*1d1e0*/  LDL.LU.64 R2, [R1+0x670] ;  /* 0x0006700001027983 */ /* 0x001ee80000300a00 */
[----:B------:R-:W3:Y:S01]  /*1d1f0*/  LDL.LU.64 R16, [R1+0x678] ;  /* 0x0006780001107983 */ /* 0x000ee20000300a00 */
[----:B--2---:R-:W-:-:S05]  /*1d200*/  IADD3 R13, P0, PT, R6, R63, RZ ;  /* 0x0000003f060d7210 */ /* 0x004fca0007f1e0ff */
[----:B------:R0:W-:Y:S01]  /*1d210*/  STL [R1+0xec8], R13 ;  /* 0x000ec80d01007387 */ /* 0x0001e20000100800 */
[----:B----4-:R-:W-:-:S05]  /*1d220*/  IADD3 R11, P3, PT, R4, R63, RZ ;  /* 0x0000003f040b7210 */ /* 0x010fca0007f7e0ff */
[----:B------:R1:W-:Y:S01]  /*1d230*/  STL [R1+0xecc], R11 ;  /* 0x000ecc0b01007387 */ /* 0x0003e20000100800 */
[-C--:B------:R-:W-:Y:S02]  /*1d240*/  IADD3 R9, P4, PT, R38, R63.reuse, RZ ;  /* 0x0000003f26097210 */ /* 0x080fe40007f9e0ff */
[----:B0-----:R-:W-:-:S03]  /*1d250*/  IADD3 R13, P5, PT, R28, R63, RZ ;  /* 0x0000003f1c0d7210 */ /* 0x001fc60007fbe0ff */
[----:B------:R0:W-:Y:S01]  /*1d260*/  STL [R1+0xed0], R9 ;  /* 0x000ed00901007387 */ /* 0x0001e20000100800 */
[----:B-1----:R-:W-:-:S03]  /*1d270*/  IMAD.X R11, R7, 0x1, R62, P0 ;  /* 0x00000001070b7824 */ /* 0x002fc600000e063e */
[----:B------:R1:W-:Y:S04]  /*1d280*/  STL [R1+0xed4], R13 ;  /* 0x000ed40d01007387 */ /* 0x0003e80000100800 */
[----:B------:R-:W2:Y:S01]  /*1d290*/  LDL.LU.64 R6, [R1+0x680] ;  /* 0x0006800001067983 */ /* 0x000ea20000300a00 */
[----:B0-----:R-:W-:-:S03]  /*1d2a0*/  IMAD.X R9, R5, 0x1, R62, P3 ;  /* 0x0000000105097824 */ /* 0x001fc600018e063e */
[----:B------:R-:W-:Y:S04]  /*1d2b0*/  STL [R1+0x640], R11 ;  /* 0x0006400b01007387 */ /* 0x000fe80000100800 */
[----:B------:R-:W4:Y:S04]  /*1d2c0*/  LDL.LU.64 R4, [R1+0x688] ;  /* 0x0006880001047983 */ /* 0x000f280000300a00 */
[----:B------:R0:W-:Y:S04]  /*1d2d0*/  STL [R1+0x648], R9 ;  /* 0x0006480901007387 */ /* 0x0001e80000100800 */
[----:B------:R-:W4:Y:S04]  /*1d2e0*/  LDL.LU.64 R64, [R1+0x690] ;  /* 0x0006900001407983 */ /* 0x000f280000300a00 */
[----:B------:R-:W4:Y:S01]  /*1d2f0*/  LDL.LU.64 R66, [R1+0x698] ;  /* 0x0006980001427983 */ /* 0x000f220000300a00 */
[----:B-1----:R-:W-:-:S02]  /*1d300*/  IMAD.X R13, R39, 0x1, R62, P4 ;  /* 0x00000001270d7824 */ /* 0x002fc400020e063e */
[----:B0-----:R-:W-:Y:S01]  /*1d310*/  IMAD.X R9, R29, 0x1, R62, P5 ;  /* 0x000000011d097824 */ /* 0x001fe200028e063e */
[----:B------:R0:W5:Y:S04]  /*1d320*/  LDL.LU R38, [R1+0x11bc] ;  /* 0x0011bc0001267983 */ /* 0x0001680000300800 */
[----:B------:R1:W-:Y:S04]  /*1d330*/  STL [R1+0x650], R13 ;  /* 0x0006500d01007387 */ /* 0x0003e80000100800 */
[----:B------:R0:W-:Y:S01]  /*1d340*/  STL [R1+0x658], R9 ;  /* 0x0006580901007387 */ /* 0x0001e20000100800 */
[----:B---3--:R-:W-:-:S02]  /*1d350*/  IADD3 R11, P0, PT, R30, R63, RZ ;  /* 0x0000003f1e0b7210 */ /* 0x008fc40007f1e0ff */
[----:B-1----:R-:W-:-:S03]  /*1d360*/  IADD3 R13, P3, PT, R18, R63, RZ ;  /* 0x0000003f120d7210 */ /* 0x002fc60007f7e0ff */
[----:B------:R1:W-:Y:S04]  /*1d370*/  STL [R1+0xed8], R11 ;  /* 0x000ed80b01007387 */ /* 0x0003e80000100800 */
[----:B------:R-:W-:Y:S04]  /*1d380*/  STL [R1+0xedc], R13 ;  /* 0x000edc0d01007387 */ /* 0x000fe80000100800 */
[----:B------:R-:W3:Y:S01]  /*1d390*/  LDL.LU.64 R28, [R1+0x6a0] ;  /* 0x0006a000011c7983 */ /* 0x000ee20000300a00 */
[-C--:B0-----:R-:W-:Y:S02]  /*1d3a0*/  IADD3 R9, P4, PT, R2, R63.reuse, RZ ;  /* 0x0000003f02097210 */ /* 0x081fe40007f9e0ff */
[----:B-1----:R-:W-:-:S03]  /*1d3b0*/  IADD3 R11, P5, PT, R16, R63, RZ ;  /* 0x0000003f100b7210 */ /* 0x002fc60007fbe0ff */
[----:B------:R0:W-:Y:S04]  /*1d3c0*/  STL [R1+0xee0], R9 ;  /* 0x000ee00901007387 */ /* 0x0001e80000100800 */
[----:B------:R1:W-:Y:S04]  /*1d3d0*/  STL [R1+0xee4], R11 ;  /* 0x000ee40b01007387 */ /* 0x0003e80000100800 */
[----:B------:R2:W5:Y:S01]  /*1d3e0*/  LDL.LU R30, [R1+0x11b8] ;  /* 0x0011b800011e7983 */ /* 0x0005620000300800 */
[----:B0-----:R-:W-:-:S03]  /*1d3f0*/  IMAD.X R9, R31, 0x1, R62, P0 ;  /* 0x000000011f097824 */ /* 0x001fc600000e063e */
[----:B------:R0:W5:Y:S01]  /*1d400*/  LDL.LU R18, [R1+0x11b4] ;  /* 0x0011b40001127983 */ /* 0x0001620000300800 */
[----:B-1----:R-:W-:-:S03]  /*1d410*/  IMAD.X R11, R19, 0x1, R62, P3 ;  /* 0x00000001130b7824 */ /* 0x002fc600018e063e */
[----:B------:R1:W-:Y:S02]  /*1d420*/  STL [R1+0x660], R9 ;  /* 0x0006600901007387 */ /* 0x0003e40000100800 */
[--C-:B-1----:R-:W-:Y:S02]  /*1d430*/  IMAD.X R9, R3, 0x1, R62.reuse, P4 ;  /* 0x0000000103097824 */ /* 0x102fe400020e063e */
[----:B------:R-:W3:Y:S04]  /*1d440*/  LDL.LU.64 R2, [R1+0x6a8] ;  /* 0x0006a80001027983 */ /* 0x000ee80000300a00 */
[----:B------:R1:W-:Y:S04]  /*1d450*/  STL [R1+0x668], R11 ;  /* 0x0006680b01007387 */ /* 0x0003e80000100800 */
[----:B------:R2:W-:Y:S04]  /*1d460*/  STL [R1+0x670], R9 ;  /* 0x0006700901007387 */ /* 0x0005e80000100800 */
[----:B------:R0:W5:Y:S01]  /*1d470*/  LDL.LU R16, [R1+0x11b0] ;  /* 0x0011b00001107983 */ /* 0x0001620000300800 */
[----:B-1----:R-:W-:-:S05]  /*1d480*/  IMAD.X R11, R17, 0x1, R62, P5 ;  /* 0x00000001110b7824 */ /* 0x002fca00028e063e */
[----:B------:R1:W-:Y:S01]  /*1d490*/  STL [R1+0x678], R11 ;  /* 0x0006780b01007387 */ /* 0x0003e20000100800 */
[----:B--2---:R-:W-:-:S05]  /*1d4a0*/  IADD3 R9, P0, PT, R6, R63, RZ ;  /* 0x0000003f06097210 */ /* 0x004fca0007f1e0ff */
[----:B------:R2:W-:Y:S01]  /*1d4b0*/  STL [R1+0xee8], R9 ;  /* 0x000ee80901007387 */ /* 0x0005e20000100800 */
[-C--:B----4-:R-:W-:Y:S01]  /*1d4c0*/  IADD3 R13, P3, PT, R4, R63.reuse, RZ ;  /* 0x0000003f040d7210 */ /* 0x090fe20007f7e0ff */
[----:B------:R-:W-:Y:S01]  /*1d4d0*/  IMAD.X R7, R7, 0x1, R62, P0 ;  /* 0x0000000107077824 */ /* 0x000fe200000e063e */
[----:B-1----:R-:W-:-:S03]  /*1d4e0*/  IADD3 R11, P4, PT, R64, R63, RZ ;  /* 0x0000003f400b7210 */ /* 0x002fc60007f9e0ff */
[----:B------:R-:W-:Y:S01]  /*1d4f0*/  STL [R1+0xeec], R13 ;  /* 0x000eec0d01007387 */ /* 0x000fe20000100800 */
[----:B--2---:R-:W-:-:S03]  /*1d500*/  IADD3 R9, P5, PT, R66, R63, RZ ;  /* 0x0000003f42097210 */ /* 0x004fc60007fbe0ff */
[----:B------:R-:W-:Y:S01]  /*1d510*/  STL [R1+0xef0], R11 ;  /* 0x000ef00b01007387 */ /* 0x000fe20000100800 */
[----:B------:R-:W-:-:S03]  /*1d520*/  IADD3.X R4, PT, PT, R5, R62, RZ, P3, !PT ;  /* 0x0000003e05047210 */ /* 0x000fc60001ffe4ff */
[----:B------:R0:W5:Y:S04]  /*1d530*/  LDL.LU R6, [R1+0x11ac] ;  /* 0x0011ac0001067983 */ /* 0x0001680000300800 */
[----:B------:R-:W-:Y:S04]  /*1d540*/  STL [R1+0xef4], R9 ;  /* 0x000ef40901007387 */ /* 0x000fe80000100800 */
[----:B------:R0:W5:Y:S04]  /*1d550*/  LDL.LU R5, [R1+0x11a8] ;  /* 0x0011a80001057983 */ /* 0x0001680000300800 */
[----:B------:R1:W-:Y:S02]  /*1d560*/  STL [R1+0x680], R7 ;  /* 0x0006800701007387 */ /* 0x0003e40000100800 */
[----:B-1----:R-:W-:-:S02]  /*1d570*/  IMAD.X R7, R65, 0x1, R62, P4 ;  /* 0x0000000141077824 */ /* 0x002fc400020e063e */
[----:B------:R-:W2:Y:S04]  /*1d580*/  LDL.LU.64 R64, [R1+0x11a0] ;  /* 0x0011a00001407983 */ /* 0x000ea80000300a00 */
[----:B------:R1:W-:Y:S02]  /*1d590*/  STL [R1+0x688], R4 ;  /* 0x0006880401007387 */ /* 0x0003e40000100800 */
[----:B-1----:R-:W-:Y:S02]  /*1d5a0*/  IMAD.X R4, R67, 0x1, R62, P5 ;  /* 0x0000000143047824 */ /* 0x002fe400028e063e */
[----:B------:R-:W4:Y:S04]  /*1d5b0*/  LDL.LU.64 R66, [R1+0x1198] ;  /* 0x0011980001427983 */ /* 0x000f280000300a00 */
[----:B------:R-:W-:Y:S04]  /*1d5c0*/  STL [R1+0x690], R7 ;  /* 0x0006900701007387 */ /* 0x000fe80000100800 */
[----:B------:R-:W4:Y:S04]  /*1d5d0*/  LDL.LU R19, [R1+0xb8c] ;  /* 0x000b8c0001137983 */ /* 0x000f280000300800 */
[----:B------:R-:W4:Y:S04]  /*1d5e0*/  LDL.LU R9, [R1+0x9e4] ;  /* 0x0009e40001097983 */ /* 0x000f280000300800 */
[----:B------:R3:W-:Y:S04]  /*1d5f0*/  STL [R1+0x698], R4 ;  /* 0x0006980401007387 */ /* 0x0007e80000100800 */
[----:B------:R-:W4:Y:S04]  /*1d600*/  LDL.LU R17, [R1+0xb84] ;  /* 0x000b840001117983 */ /* 0x000f280000300800 */
[----:B------:R-:W4:Y:S01]  /*1d610*/  LDL.LU R15, [R1+0xb80] ;  /* 0x000b8000010f7983 */ /* 0x000f220000300800 */
[----:B---3--:R-:W-:-:S05]  /*1d620*/  IADD3 R4, P0, PT, R28, R63, RZ ;  /* 0x0000003f1c047210 */ /* 0x008fca0007f1e0ff */
[----:B------:R1:W-:Y:S04]  /*1d630*/  STL [R1+0x6a0], R4 ;  /* 0x0006a00401007387 */ /* 0x0003e80000100800 */
[----:B------:R-:W3:Y:S04]  /*1d640*/  LDL.LU R7, [R1+0xb7c] ;  /* 0x000b7c0001077983 */ /* 0x000ee80000300800 */
[----:B------:R-:W3:Y:S04]  /*1d650*/  LDL.LU R13, [R1+0xb88] ;  /* 0x000b8800010d7983 */ /* 0x000ee80000300800 */
[----:B------:R-:W3:Y:S01]  /*1d660*/  LDL.LU R11, [R1+0xb78] ;  /* 0x000b7800010b7983 */ /* 0x000ee20000300800 */
[----:B-1----:R-:W-:-:S05]  /*1d670*/  IADD3 R4, P3, PT, R2, R63, RZ ;  /* 0x0000003f02047210 */ /* 0x002fca0007f7e0ff */
[----:B------:R1:W-:Y:S04]  /*1d680*/  STL [R1+0x6a8], R4 ;  /* 0x0006a80401007387 */ /* 0x0003e80000100800 */
[----:B-1----:R-:W3:Y:S01]  /*1d690*/  LDL.LU R4, [R1+0x9d0] ;  /* 0x0009d00001047983 */ /* 0x002ee20000300800 */
[----:B--2---:R-:W-:-:S05]  /*1d6a0*/  IADD3 R23, P4, PT, R64, R63, RZ ;  /* 0x0000003f40177210 */ /* 0x004fca0007f9e0ff */
[----:B------:R-:W-:Y:S04]  /*1d6b0*/  STL [R1+0xef8], R23 ;  /* 0x000ef81701007387 */ /* 0x000fe80000100800 */
[----:B------:R0:W5:Y:S01]  /*1d6c0*/  LDL.LU R28, [R1+0x1190] ;  /* 0x00119000011c7983 */ /* 0x0001620000300800 */
[----:B----4-:R-:W-:Y:S01]  /*1d6d0*/  IADD3 R21, P5, PT, R66, R63, RZ ;  /* 0x0000003f42157210 */ /* 0x010fe20007fbe0ff */
[----:B------:R-:W-:-:S04]  /*1d6e0*/  IMAD.X R66, R3, 0x1, R62, P3 ;  /* 0x0000000103427824 */ /* 0x000fc800018e063e */
[----:B------:R-:W-:Y:S04]  /*1d6f0*/  STL [R1+0xefc], R21 ;  /* 0x000efc1501007387 */ /* 0x000fe80000100800 */
[----:B------:R-:W2:Y:S01]  /*1d700*/  LDL.LU.64 R2, [R1+0x1188] ;  /* 0x0011880001027983 */ /* 0x000ea20000300a00 */
[--C-:B------:R-:W-:Y:S02]  /*1d710*/  IMAD.X R67, R67, 0x1, R62.reuse, P5 ;  /* 0x0000000143437824 */ /* 0x100fe400028e063e */
[--C-:B------:R-:W-:Y:S02]  /*1d720*/  IMAD.X R65, R65, 0x1, R62.reuse, P4 ;  /* 0x0000000141417824 */ /* 0x100fe400020e063e */
[----:B------:R-:W-:Y:S01]  /*1d730*/  IMAD.X R64, R29, 0x1, R62, P0 ;  /* 0x000000011d407824 */ /* 0x000fe200000e063e */
[----:B--2---:R-:W-:-:S02]  /*1d740*/  IADD3 R9, P6, PT, R9, R2, RZ ;  /* 0x0000000209097210 */ /* 0x004fc40007fde0ff */
[----:B------:R-:W-:-:S03]  /*1d750*/  IADD3 R19, P5, PT, R19, R2, RZ ;  /* 0x0000000213137210 */ /* 0x000fc60007fbe0ff */
[----:B------:R1:W-:Y:S01]  /*1d760*/  STL [R1+0x9e4], R9 ;  /* 0x0009e40901007387 */ /* 0x0003e20000100800 */
[-C--:B---3--:R-:W-:Y:S02]  /*1d770*/  IADD3 R7, P4, PT, R7, R2.reuse, RZ ;  /* 0x0000000207077210 */ /* 0x088fe40007f9e0ff */
[-C--:B------:R-:W-:Y:S01]  /*1d780*/  IADD3 R17, P0, PT, R17, R2.reuse, RZ ;  /* 0x0000000211117210 */ /* 0x080fe20007f1e0ff */
[----:B-1----:R-:W2:Y:S04]  /*1d790*/  LDL.LU R9, [R1+0xb74] ;  /* 0x000b740001097983 */ /* 0x002ea80000300800 */
[----:B------:R-:W-:Y:S04]  /*1d7a0*/  STL [R1+0xb8c], R19 ;  /* 0x000b8c1301007387 */ /* 0x000fe80000100800 */
[----:B------:R1:W-:Y:S04]  /*1d7b0*/  STL [R1+0xb7c], R7 ;  /* 0x000b7c0701007387 */ /* 0x0003e80000100800 */
[----:B------:R-:W-:Y:S04]  /*1d7c0*/  STL [R1+0xb84], R17 ;  /* 0x000b841101007387 */ /* 0x000fe80000100800 */
[----:B-1----:R-:W3:Y:S01]  /*1d7d0*/  LDL.LU R7, [R1+0x9e0] ;  /* 0x0009e00001077983 */ /* 0x002ee20000300800 */
[-C--:B------:R-:W-:Y:S01]  /*1d7e0*/  IADD3 R15, P3, PT, R15, R2.reuse, RZ ;  /* 0x000000020f0f7210 */ /* 0x080fe20007f7e0ff */
[--C-:B------:R-:W-:Y:S01]  /*1d7f0*/  IMAD.X R13, R13, 0x1, R0.reuse, P5 ;  /* 0x000000010d0d7824 */ /* 0x100fe200028e0600 */
[----:B------:R-:W-:Y:S01]  /*1d800*/  IADD3 R11, P5, PT, R11, R2, RZ ;  /* 0x000000020b0b7210 */ /* 0x000fe20007fbe0ff */
[----:B------:R-:W-:-:S02]  /*1d810*/  IMAD.X R4, R4, 0x1, R0, P6 ;  /* 0x0000000104047824 */ /* 0x000fc400030e0600 */
[----:B------:R-:W-:Y:S04]  /*1d820*/  STL [R1+0xb80], R15 ;  /* 0x000b800f01007387 */ /* 0x000fe80000100800 */
[----:B------:R-:W4:Y:S04]  /*1d830*/  LDL.LU R61, [R1+0xb6c] ;  /* 0x000b6c00013d7983 */ /* 0x000f280000300800 */
[----:B------:R-:W-:Y:S04]  /*1d840*/  STL [R1+0xb88], R13 ;  /* 0x000b880d01007387 */ /* 0x000fe80000100800 */
[----:B------:R-:W4:Y:S04]  /*1d850*/  LDL.LU R59, [R1+0x9dc] ;  /* 0x0009dc00013b7983 */ /* 0x000f280000300800 */
[----:B------:R-:W-:Y:S04]  /*1d860*/  STL [R1+0xb78], R11 ;  /* 0x000b780b01007387 */ /* 0x000fe80000100800 */
[----:B------:R-:W4:Y:S04]  /*1d870*/  LDL.LU R57, [R1+0xb64] ;  /* 0x000b640001397983 */ /* 0x000f280000300800 */
[----:B------:R1:W-:Y:S04]  /*1d880*/  STL [R1+0x9d0], R4 ;  /* 0x0009d00401007387 */ /* 0x0003e80000100800 */
        /* <DEDUP_REMOVED lines=19> */
[----:B-1----:R-:W4:Y:S04]  /*1d9c0*/  LDL.LU R4, [R1+0xb14] ;  /* 0x000b140001047983 */ /* 0x002f280000300800 */
[----:B------:R-:W4:Y:S04]  /*1d9d0*/  LDL.LU R17, [R1+0xb30] ;  /* 0x000b300001117983 */ /* 0x000f280000300800 */
[----:B------:R-:W4:Y:S01]  /*1d9e0*/  LDL.LU R15, [R1+0xb0c] ;  /* 0x000b0c00010f7983 */ /* 0x000f220000300800 */
[----:B--2---:R-:W-:-:S05]  /*1d9f0*/  IADD3 R9, P6, PT, R9, R2, RZ ;  /* 0x0000000209097210 */ /* 0x004fca0007fde0ff */
[----:B------:R1:W-:Y:S04]  /*1da00*/  STL [R1+0xb74], R9 ;  /* 0x000b740901007387 */ /* 0x0003e80000100800 */
[----:B-1----:R-:W2:Y:S01]  /*1da10*/  LDL.LU R9, [R1+0xb28] ;  /* 0x000b280001097983 */ /* 0x002ea20000300800 */
[----:B---3--:R-:W-:-:S03]  /*1da20*/  IMAD.X R7, R7, 0x1, R0, P0 ;  /* 0x0000000107077824 */ /* 0x008fc600000e0600 */
[----:B------:R-:W3:Y:S04]  /*1da30*/  LDL.LU R13, [R1+0xb04] ;  /* 0x000b0400010d7983 */ /* 0x000ee80000300800 */
[----:B------:R-:W3:Y:S04]  /*1da40*/  LDL.LU R11, [R1+0xb20] ;  /* 0x000b2000010b7983 */ /* 0x000ee80000300800 */
[----:B------:R1:W-:Y:S04]  /*1da50*/  STL [R1+0x9e0], R7 ;  /* 0x0009e00701007387 */ /* 0x0003e80000100800 */
[----:B-1----:R-:W3:Y:S01]  /*1da60*/  LDL.LU R7, [R1+0xafc] ;  /* 0x000afc0001077983 */ /* 0x002ee20000300800 */
[-C--:B----4-:R-:W-:Y:S01]  /*1da70*/  IADD3 R61, P0, PT, R61, R2.reuse, RZ ;  /* 0x000000023d3d7210 */ /* 0x090fe20007f1e0ff */
[----:B------:R-:W-:Y:S01]  /*1da80*/  IMAD.X R59, R59, 0x1, R0, P3 ;  /* 0x000000013b3b7824 */ /* 0x000fe200018e0600 */
[----:B------:R-:W-:-:S03]  /*1da90*/  IADD3 R57, P3, PT, R57, R2, RZ ;  /* 0x0000000239397210 */ /* 0x000fc60007f7e0ff */
[----:B------:R-:W-:Y:S04]  /*1daa0*/  STL [R1+0xb6c], R61 ;  /* 0x000b6c3d01007387 */ /* 0x000fe80000100800 */
[----:B------:R-:W-:Y:S01]  /*1dab0*/  STL [R1+0x9dc], R59 ;  /* 0x0009dc3b01007387 */ /* 0x000fe20000100800 */
[----:B------:R-:W-:-:S03]  /*1dac0*/  IMAD.X R55, R55, 0x1, R0, P4 ;  /* 0x0000000137377824 */ /* 0x000fc600020e0600 */
[----:B------:R-:W-:Y:S01]  /*1dad0*/  STL [R1+0xb64], R57 ;  /* 0x000b643901007387 */ /* 0x000fe20000100800 */
[----:B------:R-:W-:-:S03]  /*1dae0*/  IADD3 R53, P4, PT, R53, R2, RZ ;  /* 0x0000000235357210 */ /* 0x000fc60007f9e0ff */
[----:B------:R-:W-:Y:S01]  /*1daf0*/  STL [R1+0x9d8], R55 ;  /* 0x0009d83701007387 */ /* 0x000fe20000100800 */
[----:B------:R-:W-:-:S03]  /*1db00*/  IMAD.X R51, R51, 0x1, R0, P5 ;  /* 0x0000000133337824 */ /* 0x000fc600028e0600 */
[----:B------:R-:W-:Y:S01]  /*1db10*/  STL [R1+0xb5c], R53 ;  /* 0x000b5c3501007387 */ /* 0x000fe20000100800 */
[----:B------:R-:W-:-:S03]  /*1db20*/  IADD3 R49, P5, PT, R49, R2, RZ ;  /* 0x0000000231317210 */ /* 0x000fc60007fbe0ff */
[----:B------:R-:W-:Y:S01]  /*1db30*/  STL [R1+0x9d4], R51 ;  /* 0x0009d43301007387 */ /* 0x000fe20000100800 */
[----:B------:R-:W-:-:S03]  /*1db40*/  IADD3.X R47, PT, PT, R47, R0, RZ, P6, !PT ;  /* 0x000000002f2f7210 */ /* 0x000fc600037fe4ff */
[----:B------:R-:W-:Y:S01]  /*1db50*/  STL [R1+0xb54], R49 ;  /* 0x000b543101007387 */ /* 0x000fe20000100800 */
[----:B------:R-:W-:-:S03]  /*1db60*/  IADD3 R45, P6, PT, R45, R2, RZ ;  /* 0x000000022d2d7210 */ /* 0x000fc60007fde0ff */
        /* <DEDUP_REMOVED lines=23> */
[-C--:B------:R-:W-:Y:S01]  /*1dce0*/  IADD3 R21, P0, PT, R21, R2.reuse, RZ ;  /* 0x0000000215157210 */ /* 0x080fe20007f1e0ff */
[--C-:B------:R-:W-:Y:S01]  /*1dcf0*/  IMAD.X R19, R19, 0x1, R0.reuse, P3 ;  /* 0x0000000113137824 */ /* 0x100fe200018e0600 */
[----:B------:R-:W-:Y:S01]  /*1dd00*/  IADD3 R4, P3, PT, R4, R2, RZ ;  /* 0x0000000204047210 */ /* 0x000fe20007f7e0ff */
[----:B------:R-:W-:Y:S04]  /*1dd10*/  STL [R1+0xb40], R23 ;  /* 0x000b401701007387 */ /* 0x000fe80000100800 */
[----:B------:R1:W-:Y:S04]  /*1dd20*/  STL [R1+0xb14], R4 ;  /* 0x000b140401007387 */ /* 0x0003e80000100800 */
[----:B------:R-:W-:Y:S01]  /*1dd30*/  STL [R1+0xb1c], R21 ;  /* 0x000b1c1501007387 */ /* 0x000fe20000100800 */
[----:B------:R-:W-:-:S03]  /*1dd40*/  IMAD.X R17, R17, 0x1, R0, P4 ;  /* 0x0000000111117824 */ /* 0x000fc600020e0600 */
[----:B-1----:R-:W4:Y:S01]  /*1dd50*/  LDL.LU R4, [R1+0xb18] ;  /* 0x000b180001047983 */ /* 0x002f220000300800 */
[----:B------:R-:W-:-:S03]  /*1dd60*/  IADD3 R15, P4, PT, R15, R2, RZ ;  /* 0x000000020f0f7210 */ /* 0x000fc60007f9e0ff */
[----:B------:R-:W-:Y:S01]  /*1dd70*/  STL [R1+0xb38], R19 ;  /* 0x000b381301007387 */ /* 0x000fe20000100800 */
[----:B--2---:R-:W-:Y:S01]  /*1dd80*/  IMAD.X R9, R9, 0x1, R0, P5 ;  /* 0x0000000109097824 */ /* 0x004fe200028e0600 */
[----:B---3--:R-:W-:-:S04]  /*1dd90*/  IADD3 R13, P5, PT, R13, R2, RZ ;  /* 0x000000020d0d7210 */ /* 0x008fc80007fbe0ff */
[----:B------:R1:W-:Y:S01]  /*1dda0*/  STL [R1+0xb28], R9 ;  /* 0x000b280901007387 */ /* 0x0003e20000100800 */
[----:B------:R-:W-:-:S03]  /*1ddb0*/  IMAD.X R11, R11, 0x1, R0, P6 ;  /* 0x000000010b0b7824 */ /* 0x000fc600030e0600 */
[----:B------:R-:W-:Y:S04]  /*1ddc0*/  STL [R1+0xb30], R17 ;  /* 0x000b301101007387 */ /* 0x000fe80000100800 */
[----:B-1----:R-:W2:Y:S04]  /*1ddd0*/  LDL.LU R9, [R1+0xaf4] ;  /* 0x000af40001097983 */ /* 0x002ea80000300800 */
[----:B------:R-:W-:Y:S01]  /*1dde0*/  STL [R1+0xb0c], R15 ;  /* 0x000b0c0f01007387 */ /* 0x000fe20000100800 */
[----:B------:R-:W-:-:S03]  /*1ddf0*/  IADD3 R7, P6, PT, R7, R2, RZ ;  /* 0x0000000207077210 */ /* 0x000fc60007fde0ff */
[----:B------:R-:W3:Y:S04]  /*1de00*/  LDL.LU R61, [R1+0xb10] ;  /* 0x000b1000013d7983 */ /* 0x000ee80000300800 */
[----:B------:R-:W-:Y:S04]  /*1de10*/  STL [R1+0xb04], R13 ;  /* 0x000b040d01007387 */ /* 0x000fe80000100800 */
[----:B------:R-:W3:Y:S04]  /*1de20*/  LDL.LU R59, [R1+0xaec] ;  /* 0x000aec00013b7983 */ /* 0x000ee80000300800 */
[----:B------:R-:W-:Y:S04]  /*1de30*/  STL [R1+0xb20], R11 ;  /* 0x000b200b01007387 */ /* 0x000fe80000100800 */
[----:B------:R-:W3:Y:S04]  /*1de40*/  LDL.LU R57, [R1+0xb08] ;  /* 0x000b080001397983 */ /* 0x000ee80000300800 */
[----:B------:R1:W-:Y:S04]  /*1de50*/  STL [R1+0xafc], R7 ;  /* 0x000afc0701007387 */ /* 0x0003e80000100800 */
[----:B------:R-:W3:Y:S04]  /*1de60*/  LDL.LU R55, [R1+0xae4] ;  /* 0x000ae40001377983 */ /* 0x000ee80000300800 */
        /* <DEDUP_REMOVED lines=18> */
[----:B-1----:R-:W3:Y:S04]  /*1df90*/  LDL.LU R7, [R1+0xab8] ;  /* 0x000ab80001077983 */ /* 0x002ee80000300800 */
[----:B------:R-:W3:Y:S01]  /*1dfa0*/  LDL.LU R17, [R1+0xa94] ;  /* 0x000a940001117983 */ /* 0x000ee20000300800 */
[----:B----4-:R-:W-:-:S03]  /*1dfb0*/  IMAD.X R4, R4, 0x1, R0, P0 ;  /* 0x0000000104047824 */ /* 0x010fc600000e0600 */
[----:B------:R-:W4:Y:S04]  /*1dfc0*/  LDL.LU R15, [R1+0xab0] ;  /* 0x000ab000010f7983 */ /* 0x000f280000300800 */
[----:B------:R1:W-:Y:S04]  /*1dfd0*/  STL [R1+0xb18], R4 ;  /* 0x000b180401007387 */ /* 0x0003e80000100800 */
[----:B-1----:R-:W4:Y:S04]  /*1dfe0*/  LDL.LU R4, [R1+0xa8c] ;  /* 0x000a8c0001047983 */ /* 0x002f280000300800 */
[----:B------:R-:W4:Y:S04]  /*1dff0*/  LDL.LU R13, [R1+0xaa8] ;  /* 0x000aa800010d7983 */ /* 0x000f280000300800 */
[----:B------:R-:W4:Y:S01]  /*1e000*/  LDL.LU R11, [R1+0xa84] ;  /* 0x000a8400010b7983 */ /* 0x000f220000300800 */
[----:B--2---:R-:W-:-:S05]  /*1e010*/  IADD3 R9, P0, PT, R9, R2, RZ ;  /* 0x0000000209097210 */ /* 0x004fca0007f1e0ff */
[----:B------:R1:W-:Y:S01]  /*1e020*/  STL [R1+0xaf4], R9 ;  /* 0x000af40901007387 */ /* 0x0003e20000100800 */
[----:B---3--:R-:W-:-:S03]  /*1e030*/  IMAD.X R61, R61, 0x1, R0, P3 ;  /* 0x000000013d3d7824 */ /* 0x008fc600018e0600 */
[----:B-1----:R-:W2:Y:S01]  /*1e040*/  LDL.LU R9, [R1+0xaa0] ;  /* 0x000aa00001097983 */ /* 0x002ea20000300800 */
        /* <DEDUP_REMOVED lines=40> */
[----:B------:R-:W-:-:S05]  /*1e2d0*/  IMAD.X R7, R7, 0x1, R0, P4 ;  /* 0x0000000107077824 */ /* 0x000fca00020e0600 */
[----:B------:R1:W-:Y:S04]  /*1e2e0*/  STL [R1+0xab8], R7 ;  /* 0x000ab80701007387 */ /* 0x0003e80000100800 */
[----:B------:R-:W-:Y:S04]  /*1e2f0*/  STL [R1+0xac0], R21 ;  /* 0x000ac01501007387 */ /* 0x000fe80000100800 */
[----:B-1----:R-:W3:Y:S01]  /*1e300*/  LDL.LU R7, [R1+0xa7c] ;  /* 0x000a7c0001077983 */ /* 0x002ee20000300800 */
[-C--:B------:R-:W-:Y:S01]  /*1e310*/  IADD3 R19, P3, PT, R19, R2.reuse, RZ ;  /* 0x0000000213137210 */ /* 0x080fe20007f7e0ff */
[----:B----4-:R-:W-:Y:S01]  /*1e320*/  IMAD.X R15, R15, 0x1, R0, P5 ;  /* 0x000000010f0f7824 */ /* 0x010fe200028e0600 */
[----:B------:R-:W-:-:S02]  /*1e330*/  IADD3 R17, P4, PT, R17, R2, RZ ;  /* 0x0000000211117210 */ /* 0x000fc40007f9e0ff */
[----:B------:R-:W-:Y:S01]  /*1e340*/  IADD3 R4, P5, PT, R4, R2, RZ ;  /* 0x0000000204047210 */ /* 0x000fe20007fbe0ff */
[----:B------:R-:W-:Y:S01]  /*1e350*/  STL [R1+0xa9c], R19 ;  /* 0x000a9c1301007387 */ /* 0x000fe20000100800 */
[----:B------:R-:W-:-:S03]  /*1e360*/  IMAD.X R13, R13, 0x1, R0, P6 ;  /* 0x000000010d0d7824 */ /* 0x000fc600030e0600 */
[----:B------:R1:W-:Y:S01]  /*1e370*/  STL [R1+0xa8c], R4 ;  /* 0x000a8c0401007387 */ /* 0x0003e20000100800 */
[----:B------:R-:W-:-:S03]  /*1e380*/  IADD3 R11, P6, PT, R11, R2, RZ ;  /* 0x000000020b0b7210 */ /* 0x000fc60007fde0ff */
[----:B------:R-:W-:Y:S04]  /*1e390*/  STL [R1+0xa94], R17 ;  /* 0x000a941101007387 */ /* 0x000fe80000100800 */
[----:B-1----:R-:W4:Y:S04]  /*1e3a0*/  LDL.LU R4, [R1+0xa98] ;  /* 0x000a980001047983 */ /* 0x002f280000300800 */
[----:B------:R-:W-:Y:S04]  /*1e3b0*/  STL [R1+0xab0], R15 ;  /* 0x000ab00f01007387 */ /* 0x000fe80000100800 */
[----:B------:R-:W4:Y:S04]  /*1e3c0*/  LDL.LU R61, [R1+0xa74] ;  /* 0x000a7400013d7983 */ /* 0x000f280000300800 */
[----:B------:R-:W-:Y:S04]  /*1e3d0*/  STL [R1+0xaa8], R13 ;  /* 0x000aa80d01007387 */ /* 0x000fe80000100800 */
[----:B------:R-:W4:Y:S04]  /*1e3e0*/  LDL.LU R59, [R1+0xa90] ;  /* 0x000a9000013b7983 */ /* 0x000f280000300800 */
[----:B------:R-:W-:Y:S04]  /*1e3f0*/  STL [R1+0xa84], R11 ;  /* 0x000a840b01007387 */ /* 0x000fe80000100800 */
[----:B------:R-:W4:Y:S01]  /*1e400*/  LDL.LU R57, [R1+0xa6c] ;  /* 0x000a6c0001397983 */ /* 0x000f220000300800 */
[----:B--2---:R-:W-:-:S05]  /*1e410*/  IADD3.X R9, PT, PT, R9, R0, RZ, P0, !PT ;  /* 0x0000000009097210 */ /* 0x004fca00007fe4ff */
[----:B------:R1:W-:Y:S04]  /*1e420*/  STL [R1+0xaa0], R9 ;  /* 0x000aa00901007387 */ /* 0x0003e80000100800 */
[----:B------:R-:W2:Y:S04]  /*1e430*/  LDL.LU R55, [R1+0xa88] ;  /* 0x000a880001377983 */ /* 0x000ea80000300800 */
        /* <DEDUP_REMOVED lines=18> */
[----:B-1----:R-:W2:Y:S04]  /*1e560*/  LDL.LU R9, [R1+0xa1c] ;  /* 0x000a1c0001097983 */ /* 0x002ea80000300800 */
[----:B------:R-:W2:Y:S04]  /*1e570*/  LDL.LU R17, [R1+0xa38] ;  /* 0x000a380001117983 */ /* 0x000ea80000300800 */
[----:B------:R-:W2:Y:S01]  /*1e580*/  LDL.LU R15, [R1+0xa14] ;  /* 0x000a1400010f7983 */ /* 0x000ea20000300800 */
[----:B---3--:R-:W-:-:S05]  /*1e590*/  IADD3 R7, P0, PT, R7, R2, RZ ;  /* 0x0000000207077210 */ /* 0x008fca0007f1e0ff */
[----:B------:R1:W-:Y:S04]  /*1e5a0*/  STL [R1+0xa7c], R7 ;  /* 0x000a7c0701007387 */ /* 0x0003e80000100800 */
[----:B-1----:R-:W3:Y:S04]  /*1e5b0*/  LDL.LU R7, [R1+0xa30] ;  /* 0x000a300001077983 */ /* 0x002ee80000300800 */
[----:B------:R-:W3:Y:S01]  /*1e5c0*/  LDL.LU R13, [R1+0xa0c] ;  /* 0x000a0c00010d7983 */ /* 0x000ee20000300800 */
[----:B----4-:R-:W-:-:S03]  /*1e5d0*/  IMAD.X R4, R4, 0x1, R0, P3 ;  /* 0x0000000104047824 */ /* 0x010fc600018e0600 */
[----:B------:R-:W4:Y:S04]  /*1e5e0*/  LDL.LU R11, [R1+0xa28] ;  /* 0x000a2800010b7983 */ /* 0x000f280000300800 */
[----:B------:R1:W-:Y:S01]  /*1e5f0*/  STL [R1+0xa98], R4 ;  /* 0x000a980401007387 */ /* 0x0003e20000100800 */
[----:B------:R-:W-:-:S03]  /*1e600*/  IADD3 R61, P3, PT, R61, R2, RZ ;  /* 0x000000023d3d7210 */ /* 0x000fc60007f7e0ff */
[----:B-1----:R-:W4:Y:S01]  /*1e610*/  LDL.LU R4, [R1+0xa04] ;  /* 0x000a040001047983 */ /* 0x002f220000300800 */
[----:B------:R-:W-:-:S03]  /*1e620*/  IMAD.X R59, R59, 0x1, R0, P4 ;  /* 0x000000013b3b7824 */ /* 0x000fc600020e0600 */
[----:B------:R-:W-:Y:S01]  /*1e630*/  STL [R1+0xa74], R61 ;  /* 0x000a743d01007387 */ /* 0x000fe20000100800 */
[----:B------:R-:W-:-:S03]  /*1e640*/  IADD3 R57, P4, PT, R57, R2, RZ ;  /* 0x0000000239397210 */ /* 0x000fc60007f9e0ff */
[----:B------:R-:W-:Y:S04]  /*1e650*/  STL [R1+0xa90], R59 ;  /* 0x000a903b01007387 */ /* 0x000fe80000100800 */
[----:B------:R-:W-:Y:S01]  /*1e660*/  STL [R1+0xa6c], R57 ;  /* 0x000a6c3901007387 */ /* 0x000fe20000100800 */
[----:B--2---:R-:W-:Y:S01]  /*1e670*/  IMAD.X R55, R55, 0x1, R0, P5 ;  /* 0x0000000137377824 */ /* 0x004fe200028e0600 */
[----:B------:R-:W-:-:S04]  /*1e680*/  IADD3 R53, P5, PT, R53, R2, RZ ;  /* 0x0000000235357210 */ /* 0x000fc80007fbe0ff */
        /* <DEDUP_REMOVED lines=32> */
[----:B------:R-:W-:Y:S01]  /*1e890*/  IMAD.X R19, R19, 0x1, R0, P4 ;  /* 0x0000000113137824 */ /* 0x000fe200020e0600 */
[----:B------:R-:W-:Y:S01]  /*1e8a0*/  IADD3 R9, P4, PT, R9, R2, RZ ;  /* 0x0000000209097210 */ /* 0x000fe20007f9e0ff */
[----:B------:R-:W-:Y:S04]  /*1e8b0*/  STL [R1+0xa48], R23 ;  /* 0x000a481701007387 */ /* 0x000fe80000100800 */
[----:B------:R1:W-:Y:S04]  /*1e8c0*/  STL [R1+0xa1c], R9 ;  /* 0x000a1c0901007387 */ /* 0x0003e80000100800 */
[----:B------:R-:W-:Y:S01]  /*1e8d0*/  STL [R1+0xa24], R21 ;  /* 0x000a241501007387 */ /* 0x000fe20000100800 */
[----:B------:R-:W-:-:S03]  /*1e8e0*/  IADD3.X R17, PT, PT, R17, R0, RZ, P5, !PT ;  /* 0x0000000011117210 */ /* 0x000fc60002ffe4ff */
[----:B-1----:R-:W2:Y:S04]  /*1e8f0*/  LDL.LU R9, [R1+0xa20] ;  /* 0x000a200001097983 */ /* 0x002ea80000300800 */
[----:B------:R-:W-:Y:S01]  /*1e900*/  STL [R1+0xa40], R19 ;  /* 0x000a401301007387 */ /* 0x000fe20000100800 */
[----:B---3--:R-:W-:-:S05]  /*1e910*/  IMAD.X R7, R7, 0x1, R0, P6 ;  /* 0x0000000107077824 */ /* 0x008fca00030e0600 */
[----:B------:R1:W-:Y:S04]  /*1e920*/  STL [R1+0xa30], R7 ;  /* 0x000a300701007387 */ /* 0x0003e80000100800 */
[----:B------:R-:W-:Y:S04]  /*1e930*/  STL [R1+0xa38], R17 ;  /* 0x000a381101007387 */ /* 0x000fe80000100800 */
[----:B-1----:R-:W3:Y:S01]  /*1e940*/  LDL.LU R7, [R1+0x9fc] ;  /* 0x0009fc0001077983 */ /* 0x002ee20000300800 */
[-C--:B------:R-:W-:Y:S02]  /*1e950*/  IADD3 R15, P5, PT, R15, R2.reuse, RZ ;  /* 0x000000020f0f7210 */ /* 0x080fe40007fbe0ff */
[----:B------:R-:W-:Y:S01]  /*1e960*/  IADD3 R13, P6, PT, R13, R2, RZ ;  /* 0x000000020d0d7210 */ /* 0x000fe20007fde0ff */
[----:B----4-:R-:W-:-:S02]  /*1e970*/  IMAD.X R11, R11, 0x1, R0, P0 ;  /* 0x000000010b0b7824 */ /* 0x010fc400000e0600 */
[----:B------:R-:W-:Y:S01]  /*1e980*/  STL [R1+0xa14], R15 ;  /* 0x000a140f01007387 */ /* 0x000fe20000100800 */
[----:B------:R-:W-:-:S03]  /*1e990*/  IADD3 R4, P0, PT, R4, R2, RZ ;  /* 0x0000000204047210 */ /* 0x000fc60007f1e0ff */
        /* <DEDUP_REMOVED lines=28> */
[----:B--2---:R-:W-:-:S05]  /*1eb60*/  IMAD.X R9, R9, 0x1, R0, P3 ;  /* 0x0000000109097824 */ /* 0x004fca00018e0600 */
[----:B------:R1:W-:Y:S04]  /*1eb70*/  STL [R1+0xa20], R9 ;  /* 0x000a200901007387 */ /* 0x0003e80000100800 */
[----:B-1----:R-:W2:Y:S04]  /*1eb80*/  LDL.LU R9, [R1+0xd8c] ;  /* 0x000d8c0001097983 */ /* 0x002ea80000300800 */
[----:B------:R-:W2:Y:S04]  /*1eb90*/  LDL.LU R13, [R1+0xda8] ;  /* 0x000da800010d7983 */ /* 0x000ea80000300800 */
[----:B------:R-:W2:Y:S01]  /*1eba0*/  LDL.LU R11, [R1+0xd84] ;  /* 0x000d8400010b7983 */ /* 0x000ea20000300800 */
[----:B---3--:R-:W-:-:S05]  /*1ebb0*/  IADD3 R7, P3, PT, R7, R2, RZ ;  /* 0x0000000207077210 */ /* 0x008fca0007f7e0ff */
[----:B------:R1:W-:Y:S04]  /*1ebc0*/  STL [R1+0x9fc], R7 ;  /* 0x0009fc0701007387 */ /* 0x0003e80000100800 */
[----:B-1----:R-:W3:Y:S01]  /*1ebd0*/  LDL.LU R7, [R1+0xda0] ;  /* 0x000da00001077983 */ /* 0x002ee20000300800 */
[----:B----4-:R-:W-:Y:S01]  /*1ebe0*/  IMAD.X R61, R61, 0x1, R0, P4 ;  /* 0x000000013d3d7824 */ /* 0x010fe200020e0600 */
        /* <DEDUP_REMOVED lines=40> */
[-C--:B------:R-:W-:Y:S01]  /*1ee70*/  IADD3 R19, P4, PT, R19, R2.reuse, RZ ;  /* 0x0000000213137210 */ /* 0x080fe20007f9e0ff */
[----:B------:R-:W-:Y:S01]  /*1ee80*/  IMAD.X R4, R4, 0x1, R0, P5 ;  /* 0x0000000104047824 */ /* 0x000fe200028e0600 */
[----:B------:R-:W-:-:S04]  /*1ee90*/  IADD3 R17, P5, PT, R17, R2, RZ ;  /* 0x0000000211117210 */ /* 0x000fc80007fbe0ff */
[----:B------:R1:W-:Y:S01]  /*1eea0*/  STL [R1+0xdb8], R4 ;  /* 0x000db80401007387 */ /* 0x0003e20000100800 */
[----:B------:R-:W-:-:S03]  /*1eeb0*/  IMAD.X R15, R15, 0x1, R0, P6 ;  /* 0x000000010f0f7824 */ /* 0x000fc600030e0600 */
[----:B------:R-:W-:Y:S04]  /*1eec0*/  STL [R1+0xdc0], R21 ;  /* 0x000dc01501007387 */ /* 0x000fe80000100800 */
[----:B-1----:R-:W4:Y:S04]  /*1eed0*/  LDL.LU R4, [R1+0xd7c] ;  /* 0x000d7c0001047983 */ /* 0x002f280000300800 */
[----:B------:R-:W-:Y:S01]  /*1eee0*/  STL [R1+0xd9c], R19 ;  /* 0x000d9c1301007387 */ /* 0x000fe20000100800 */
[----:B--2---:R-:W-:Y:S01]  /*1eef0*/  IADD3 R9, P6, PT, R9, R2, RZ ;  /* 0x0000000209097210 */ /* 0x004fe20007fde0ff */
[----:B------:R-:W-:-:S04]  /*1ef00*/  IMAD.X R13, R13, 0x1, R0, P0 ;  /* 0x000000010d0d7824 */ /* 0x000fc800000e0600 */
[----:B------:R1:W-:Y:S01]  /*1ef10*/  STL [R1+0xd8c], R9 ;  /* 0x000d8c0901007387 */ /* 0x0003e20000100800 */
[----:B------:R-:W-:-:S03]  /*1ef20*/  IADD3 R11, P0, PT, R11, R2, RZ ;  /* 0x000000020b0b7210 */ /* 0x000fc60007f1e0ff */
[----:B------:R-:W-:Y:S04]  /*1ef30*/  STL [R1+0xd94], R17 ;  /* 0x000d941101007387 */ /* 0x000fe80000100800 */
[----:B-1----:R-:W2:Y:S04]  /*1ef40*/  LDL.LU R9, [R1+0xd98] ;  /* 0x000d980001097983 */ /* 0x002ea80000300800 */
[----:B------:R-:W-:Y:S04]  /*1ef50*/  STL [R1+0xdb0], R15 ;  /* 0x000db00f01007387 */ /* 0x000fe80000100800 */
[----:B------:R-:W2:Y:S04]  /*1ef60*/  LDL.LU R61, [R1+0xd74] ;  /* 0x000d7400013d7983 */ /* 0x000ea80000300800 */
[----:B------:R-:W-:Y:S04]  /*1ef70*/  STL [R1+0xda8], R13 ;  /* 0x000da80d01007387 */ /* 0x000fe80000100800 */
[----:B------:R-:W2:Y:S04]  /*1ef80*/  LDL.LU R59, [R1+0xd90] ;  /* 0x000d9000013b7983 */ /* 0x000ea80000300800 */
[----:B------:R-:W-:Y:S01]  /*1ef90*/  STL [R1+0xd84], R11 ;  /* 0x000d840b01007387 */ /* 0x000fe20000100800 */
[----:B---3--:R-:W-:-:S03]  /*1efa0*/  IMAD.X R7, R7, 0x1, R0, P3 ;  /* 0x0000000107077824 */ /* 0x008fc600018e0600 */
        /* <DEDUP_REMOVED lines=22> */
[----:B------:R-:W3:Y:S04]  /*1f110*/  LDL.LU R17, [R1+0xd38] ;  /* 0x000d380001117983 */ /* 0x000ee80000300800 */
[----:B------:R-:W3:Y:S01]  /*1f120*/  LDL.LU R15, [R1+0xd14] ;  /* 0x000d1400010f7983 */ /* 0x000ee20000300800 */
[----:B----4-:R-:W-:-:S05]  /*1f130*/  IADD3 R4, P3, PT, R4, R2, RZ ;  /* 0x0000000204047210 */ /* 0x010fca0007f7e0ff */
[----:B------:R1:W-:Y:S04]  /*1f140*/  STL [R1+0xd7c], R4 ;  /* 0x000d7c0401007387 */ /* 0x0003e80000100800 */
[----:B-1----:R-:W4:Y:S04]  /*1f150*/  LDL.LU R4, [R1+0xd30] ;  /* 0x000d300001047983 */ /* 0x002f280000300800 */
[----:B------:R-:W4:Y:S04]  /*1f160*/  LDL.LU R13, [R1+0xd0c] ;  /* 0x000d0c00010d7983 */ /* 0x000f280000300800 */
[----:B------:R-:W4:Y:S01]  /*1f170*/  LDL.LU R11, [R1+0xd28] ;  /* 0x000d2800010b7983 */ /* 0x000f220000300800 */
[----:B--2---:R-:W-:-:S05]  /*1f180*/  IMAD.X R9, R9, 0x1, R0, P4 ;  /* 0x0000000109097824 */ /* 0x004fca00020e0600 */
[----:B------:R1:W-:Y:S01]  /*1f190*/  STL [R1+0xd98], R9 ;  /* 0x000d980901007387 */ /* 0x0003e20000100800 */
[----:B------:R-:W-:-:S03]  /*1f1a0*/  IADD3 R61, P4, PT, R61, R2, RZ ;  /* 0x000000023d3d7210 */ /* 0x000fc60007f9e0ff */
[----:B-1----:R-:W2:Y:S01]  /*1f1b0*/  LDL.LU R9, [R1+0xd04] ;  /* 0x000d040001097983 */ /* 0x002ea20000300800 */
[----:B------:R-:W-:-:S03]  /*1f1c0*/  IMAD.X R59, R59, 0x1, R0, P5 ;  /* 0x000000013b3b7824 */ /* 0x000fc600028e0600 */
[----:B------:R-:W-:Y:S01]  /*1f1d0*/  STL [R1+0xd74], R61 ;  /* 0x000d743d01007387 */ /* 0x000fe20000100800 */
[----:B---3--:R-:W-:-:S03]  /*1f1e0*/  IADD3 R57, P5, PT, R57, R2, RZ ;  /* 0x0000000239397210 */ /* 0x008fc60007fbe0ff */
        /* <DEDUP_REMOVED lines=37> */
[-C--:B------:R-:W-:Y:S01]  /*1f440*/  IADD3 R7, P5, PT, R7, R2.reuse, RZ ;  /* 0x0000000207077210 */ /* 0x080fe20007fbe0ff */
[----:B------:R-:W-:Y:S04]  /*1f450*/  STL [R1+0xd48], R23 ;  /* 0x000d481701007387 */ /* 0x000fe80000100800 */
[----:B------:R1:W-:Y:S04]  /*1f460*/  STL [R1+0xd1c], R7 ;  /* 0x000d1c0701007387 */ /* 0x0003e80000100800 */
[----:B------:R-:W-:Y:S04]  /*1f470*/  STL [R1+0xd24], R21 ;  /* 0x000d241501007387 */ /* 0x000fe80000100800 */
[----:B-1----:R-:W3:Y:S01]  /*1f480*/  LDL.LU R7, [R1+0xd20] ;  /* 0x000d200001077983 */ /* 0x002ee20000300800 */
[----:B------:R-:W-:Y:S01]  /*1f490*/  IMAD.X R17, R17, 0x1, R0, P6 ;  /* 0x0000000111117824 */ /* 0x000fe200030e0600 */
[----:B------:R-:W-:-:S02]  /*1f4a0*/  IADD3 R15, P6, PT, R15, R2, RZ ;  /* 0x000000020f0f7210 */ /* 0x000fc40007fde0ff */
[----:B------:R-:W-:Y:S01]  /*1f4b0*/  STL [R1+0xd40], R19 ;  /* 0x000d401301007387 */ /* 0x000fe20000100800 */
[----:B----4-:R-:W-:Y:S01]  /*1f4c0*/  IMAD.X R4, R4, 0x1, R0, P0 ;  /* 0x0000000104047824 */ /* 0x010fe200000e0600 */
[----:B------:R-:W-:-:S04]  /*1f4d0*/  IADD3 R13, P0, PT, R13, R2, RZ ;  /* 0x000000020d0d7210 */ /* 0x000fc80007f1e0ff */
[----:B------:R1:W-:Y:S01]  /*1f4e0*/  STL [R1+0xd30], R4 ;  /* 0x000d300401007387 */ /* 0x0003e20000100800 */
[----:B------:R-:W-:-:S03]  /*1f4f0*/  IMAD.X R11, R11, 0x1, R0, P3 ;  /* 0x000000010b0b7824 */ /* 0x000fc600018e0600 */
        /* <DEDUP_REMOVED lines=8> */
[----:B--2---:R-:W-:-:S05]  /*1f580*/  IADD3 R9, P3, PT, R9, R2, RZ ;  /* 0x0000000209097210 */ /* 0x004fca0007f7e0ff */
        /* <DEDUP_REMOVED lines=23> */
[----:B---3--:R-:W-:-:S05]  /*1f700*/  IMAD.X R7, R7, 0x1, R0, P4 ;  /* 0x0000000107077824 */ /* 0x008fca00020e0600 */
[----:B------:R1:W-:Y:S04]  /*1f710*/  STL [R1+0xd20], R7 ;  /* 0x000d200701007387 */ /* 0x0003e80000100800 */
[----:B-1----:R-:W3:Y:S04]  /*1f720*/  LDL.LU R7, [R1+0xc94] ;  /* 0x000c940001077983 */ /* 0x002ee80000300800 */
[----:B------:R-:W3:Y:S04]  /*1f730*/  LDL.LU R13, [R1+0xcb0] ;  /* 0x000cb000010d7983 */ /* 0x000ee80000300800 */
[----:B------:R-:W3:Y:S01]  /*1f740*/  LDL.LU R11, [R1+0xc8c] ;  /* 0x000c8c00010b7983 */ /* 0x000ee20000300800 */
[----:B----4-:R-:W-:-:S05]  /*1f750*/  IADD3 R4, P4, PT, R4, R2, RZ ;  /* 0x0000000204047210 */ /* 0x010fca0007f9e0ff */
[----:B------:R1:W-:Y:S01]  /*1f760*/  STL [R1+0xcfc], R4 ;  /* 0x000cfc0401007387 */ /* 0x0003e20000100800 */
[----:B------:R-:W-:-:S03]  /*1f770*/  IMAD.X R61, R61, 0x1, R0, P5 ;  /* 0x000000013d3d7824 */ /* 0x000fc600028e0600 */
[----:B-1----:R-:W4:Y:S01]  /*1f780*/  LDL.LU R4, [R1+0xca8] ;  /* 0x000ca80001047983 */ /* 0x002f220000300800 */
[----:B------:R-:W-:-:S03]  /*1f790*/  IADD3 R59, P5, PT, R59, R2, RZ ;  /* 0x000000023b3b7210 */ /* 0x000fc60007fbe0ff */
[----:B------:R-:W-:Y:S01]  /*1f7a0*/  STL [R1+0xd18], R61 ;  /* 0x000d183d01007387 */ /* 0x000fe20000100800 */
[----:B------:R-:W-:-:S03]  /*1f7b0*/  IMAD.X R57, R57, 0x1, R0, P6 ;  /* 0x0000000139397824 */ /* 0x000fc600030e0600 */
[----:B------:R-:W-:Y:S04]  /*1f7c0*/  STL [R1+0xcf4], R59 ;  /* 0x000cf43b01007387 */ /* 0x000fe80000100800 */
[----:B------:R-:W-:Y:S01]  /*1f7d0*/  STL [R1+0xd10], R57 ;  /* 0x000d103901007387 */ /* 0x000fe20000100800 */
[----:B--2---:R-:W-:Y:S01]  /*1f7e0*/  IADD3 R55, P6, PT, R55, R2, RZ ;  /* 0x0000000237377210 */ /* 0x004fe20007fde0ff */
[----:B------:R-:W-:-:S04]  /*1f7f0*/  IMAD.X R53, R53, 0x1, R0, P0 ;  /* 0x0000000135357824 */ /* 0x000fc800000e0600 */
        /* <DEDUP_REMOVED lines=39> */
[----:B-1----:R-:W2:Y:S04]  /*1fa70*/  LDL.LU R9, [R1+0xc84] ;  /* 0x000c840001097983 */ /* 0x002ea80000300800 */
[----:B------:R-:W-:Y:S01]  /*1fa80*/  STL [R1+0xca4], R19 ;  /* 0x000ca41301007387 */ /* 0x000fe20000100800 */
[----:B---3--:R-:W-:-:S05]  /*1fa90*/  IADD3 R7, P0, PT, R7, R2, RZ ;  /* 0x0000000207077210 */ /* 0x008fca0007f1e0ff */
[----:B------:R1:W-:Y:S04]  /*1faa0*/  STL [R1+0xc94], R7 ;  /* 0x000c940701007387 */ /* 0x0003e80000100800 */
[----:B------:R-:W-:Y:S04]  /*1fab0*/  STL [R1+0xc9c], R17 ;  /* 0x000c9c1101007387 */ /* 0x000fe80000100800 */
[----:B-1----:R-:W3:Y:S01]  /*1fac0*/  LDL.LU R7, [R1+0xca0] ;  /* 0x000ca00001077983 */ /* 0x002ee20000300800 */
[----:B------:R-:W-:Y:S01]  /*1fad0*/  IMAD.X R13, R13, 0x1, R0, P3 ;  /* 0x000000010d0d7824 */ /* 0x000fe200018e0600 */
[----:B------:R-:W-:-:S02]  /*1fae0*/  IADD3 R11, P3, PT, R11, R2, RZ ;  /* 0x000000020b0b7210 */ /* 0x000fc40007f7e0ff */
[----:B------:R-:W-:Y:S04]  /*1faf0*/  STL [R1+0xcb8], R15 ;  /* 0x000cb80f01007387 */ /* 0x000fe80000100800 */
[----:B------:R-:W3:Y:S04]  /*1fb00*/  LDL.LU R61, [R1+0xc7c] ;  /* 0x000c7c00013d7983 */ /* 0x000ee80000300800 */
[----:B------:R-:W-:Y:S04]  /*1fb10*/  STL [R1+0xcb0], R13 ;  /* 0x000cb00d01007387 */ /* 0x000fe80000100800 */
[----:B------:R-:W3:Y:S04]  /*1fb20*/  LDL.LU R59, [R1+0xc98] ;  /* 0x000c9800013b7983 */ /* 0x000ee80000300800 */
[----:B------:R-:W-:Y:S04]  /*1fb30*/  STL [R1+0xc8c], R11 ;  /* 0x000c8c0b01007387 */ /* 0x000fe80000100800 */
[----:B------:R-:W3:Y:S01]  /*1fb40*/  LDL.LU R57, [R1+0xc74] ;  /* 0x000c740001397983 */ /* 0x000ee20000300800 */
[----:B----4-:R-:W-:-:S05]  /*1fb50*/  IMAD.X R4, R4, 0x1, R0, P4 ;  /* 0x0000000104047824 */ /* 0x010fca00020e0600 */
        /* <DEDUP_REMOVED lines=22> */
[----:B------:R-:W4:Y:S04]  /*1fcc0*/  LDL.LU R15, [R1+0xc1c] ;  /* 0x000c1c00010f7983 */ /* 0x000f280000300800 */
[----:B------:R-:W4:Y:S01]  /*1fcd0*/  LDL.LU R13, [R1+0xc38] ;  /* 0x000c3800010d7983 */ /* 0x000f220000300800 */
[----:B--2---:R-:W-:-:S05]  /*1fce0*/  IADD3 R9, P4, PT, R9, R2, RZ ;  /* 0x0000000209097210 */ /* 0x004fca0007f9e0ff */
[----:B------:R1:W-:Y:S04]  /*1fcf0*/  STL [R1+0xc84], R9 ;  /* 0x000c840901007387 */ /* 0x0003e80000100800 */
[----:B------:R-:W2:Y:S04]  /*1fd00*/  LDL.LU R11, [R1+0xc30] ;  /* 0x000c3000010b7983 */ /* 0x000ea80000300800 */
[----:B-1----:R-:W2:Y:S01]  /*1fd10*/  LDL.LU R9, [R1+0xc14] ;  /* 0x000c140001097983 */ /* 0x002ea20000300800 */
[----:B---3--:R-:W-:-:S05]  /*1fd20*/  IMAD.X R7, R7, 0x1, R0, P5 ;  /* 0x0000000107077824 */ /* 0x008fca00028e0600 */
[----:B------:R1:W-:Y:S04]  /*1fd30*/  STL [R1+0xca0], R7 ;  /* 0x000ca00701007387 */ /* 0x0003e80000100800 */
[----:B-1----:R-:W3:Y:S01]  /*1fd40*/  LDL.LU R7, [R1+0xc28] ;  /* 0x000c280001077983 */ /* 0x002ee20000300800 */
[----:B------:R-:W-:Y:S01]  /*1fd50*/  IADD3 R61, P5, PT, R61, R2, RZ ;  /* 0x000000023d3d7210 */ /* 0x000fe20007fbe0ff */
[----:B------:R-:W-:-:S04]  /*1fd60*/  IMAD.X R59, R59, 0x1, R0, P6 ;  /* 0x000000013b3b7824 */ /* 0x000fc800030e0600 */
[----:B------:R1:W-:Y:S01]  /*1fd70*/  STL [R1+0xc7c], R61 ;  /* 0x000c7c3d01007387 */ /* 0x0003e20000100800 */
[----:B------:R-:W-:-:S03]  /*1fd80*/  IADD3 R57, P6, PT, R57, R2, RZ ;  /* 0x0000000239397210 */ /* 0x000fc60007fde0ff */
[----:B------:R0:W-:Y:S04]  /*1fd90*/  STL [R1+0xc98], R59 ;  /* 0x000c983b01007387 */ /* 0x0001e80000100800 */
[----:B------:R0:W-:Y:S01]  /*1fda0*/  STL [R1+0xc74], R57 ;  /* 0x000c743901007387 */ /* 0x0001e20000100800 */
[----:B----4-:R-:W-:Y:S02]  /*1fdb0*/  IADD3.X R55, PT, PT, R55, R0, RZ, P0, !PT ;  /* 0x0000000037377210 */ /* 0x010fe400007fe4ff */
[----:B------:R-:W-:-:S03]  /*1fdc0*/  IADD3 R53, P0, PT, R53, R2, RZ ;  /* 0x0000000235357210 */ /* 0x000fc60007f1e0ff */
[----:B------:R4:W-:Y:S01]  /*1fdd0*/  STL [R1+0xc90], R55 ;  /* 0x000c903701007387 */ /* 0x0009e20000100800 */
[----:B------:R-:W-:-:S03]  /*1fde0*/  IMAD.X R51, R51, 0x1, R0, P3 ;  /* 0x0000000133337824 */ /* 0x000fc600018e0600 */
[----:B------:R0:W-:Y:S01]  /*1fdf0*/  STL [R1+0xc6c], R53 ;  /* 0x000c6c3501007387 */ /* 0x0001e20000100800 */
        /* <DEDUP_REMOVED lines=28> */
[-C--:B------:R-:W-:Y:S01]  /*1ffc0*/  IADD3 R21, P5, PT, R21, R2.reuse, RZ ;  /* 0x0000000215157210 */ /* 0x080fe20007fbe0ff */
[--C-:B------:R-:W-:Y:S01]  /*1ffd0*/  IMAD.X R19, R19, 0x1, R0.reuse, P6 ;  /* 0x0000000113137824 */ /* 0x100fe200030e0600 */
[----:B------:R-:W-:Y:S01]  /*1ffe0*/  IADD3 R4, P6, PT, R4, R2, RZ ;  /* 0x0000000204047210 */ /* 0x000fe20007fde0ff */
[----:B------:R0:W-:Y:S01]  /*1fff0*/  STL [R1+0xc50], R23 ;  /* 0x000c501701007387 */ /* 0x0001e20000100800 */
[----:B------:R-:W-:-:S03]  /*20000*/  IMAD.X R17, R17, 0x1, R0, P0 ;  /* 0x0000000111117824 */ /* 0x000fc600000e0600 */
[----:B------:R-:W-:Y:S01]  /*20010*/  STL [R1+0xc24], R4 ;  /* 0x000c240401007387 */ /* 0x000fe20000100800 */
[----:B------:R-:W-:-:S03]  /*20020*/  IADD3 R15, P0, PT, R15, R2, RZ ;  /* 0x000000020f0f7210 */ /* 0x000fc60007f1e0ff */
[----:B------:R0:W-:Y:S01]  /*20030*/  STL [R1+0xc2c], R21 ;  /* 0x000c2c1501007387 */ /* 0x0001e20000100800 */
[----:B------:R-:W-:-:S03]  /*20040*/  IMAD.X R13, R13, 0x1, R0, P3 ;  /* 0x000000010d0d7824 */ /* 0x000fc600018e0600 */
[----:B------:R0:W-:Y:S04]  /*20050*/  STL [R1+0xc48], R19 ;  /* 0x000c481301007387 */ /* 0x0001e80000100800 */
[----:B------:R0:W-:Y:S04]  /*20060*/  STL [R1+0xc40], R17 ;  /* 0x000c401101007387 */ /* 0x0001e80000100800 */
[----:B------:R0:W-:Y:S04]  /*20070*/  STL [R1+0xc1c], R15 ;  /* 0x000c1c0f01007387 */ /* 0x0001e80000100800 */
[----:B------:R0:W-:Y:S04]  /*20080*/  STL [R1+0xc38], R13 ;  /* 0x000c380d01007387 */ /* 0x0001e80000100800 */
[----:B------:R-:W4:Y:S01]  /*20090*/  LDL.LU R73, [R1+0xc0c] ;  /* 0x000c0c0001497983 */ /* 0x000f220000300800 */
[----:B--2---:R-:W-:-:S02]  /*200a0*/  IADD3.X R11, PT, PT, R11, R0, RZ, P4, !PT ;  /* 0x000000000b0b7210 */ /* 0x004fc400027fe4ff */
[----:B------:R-:W-:-:S03]  /*200b0*/  IADD3 R9, P4, PT, R9, R2, RZ ;  /* 0x0000000209097210 */ /* 0x000fc60007f9e0ff */
[----:B------:R2:W-:Y:S04]  /*200c0*/  STL [R1+0xc30], R11 ;  /* 0x000c300b01007387 */ /* 0x0005e80000100800 */
[----:B------:R-:W4:Y:S04]  /*200d0*/  LDL.LU R71, [R1+0xc20] ;  /* 0x000c200001477983 */ /* 0x000f280000300800 */
[----:B------:R0:W-:Y:S04]  /*200e0*/  STL [R1+0xc14], R9 ;  /* 0x000c140901007387 */ /* 0x0001e80000100800 */
[----:B------:R-:W4:Y:S01]  /*200f0*/  LDL.LU R69, [R1+0xc04] ;  /* 0x000c040001457983 */ /* 0x000f220000300800 */
[----:B---3--:R-:W-:-:S05]  /*20100*/  IMAD.X R7, R7, 0x1, R0, P5 ;  /* 0x0000000107077824 */ /* 0x008fca00028e0600 */
[----:B------:R3:W-:Y:S04]  /*20110*/  STL [R1+0xc28], R7 ;  /* 0x000c280701007387 */ /* 0x0007e80000100800 */
[----:B-1----:R-:W4:Y:S04]  /*20120*/  LDL.LU R61, [R1+0xc18] ;  /* 0x000c1800013d7983 */ /* 0x002f280000300800 */
[----:B0-----:R-:W4:Y:S04]  /*20130*/  LDL.LU R59, [R1+0xbfc] ;  /* 0x000bfc00013b7983 */ /* 0x001f280000300800 */
[----:B------:R-:W4:Y:S04]  /*20140*/  LDL.LU R57, [R1+0xc10] ;  /* 0x000c100001397983 */ /* 0x000f280000300800 */
[----:B----4-:R-:W4:Y:S04]  /*20150*/  LDL.LU R55, [R1+0xbf4] ;  /* 0x000bf40001377983 */ /* 0x010f280000300800 */
        /* <DEDUP_REMOVED lines=21> */
[----:B--2---:R-:W2:Y:S04]  /*202b0*/  LDL.LU R11, [R1+0xbb0] ;  /* 0x000bb000010b7983 */ /* 0x004ea80000300800 */
[----:B------:R-:W2:Y:S04]  /*202c0*/  LDL.LU R9, [R1+0xba8] ;  /* 0x000ba80001097983 */ /* 0x000ea80000300800 */
[----:B---3--:R-:W3:Y:S01]  /*202d0*/  LDL.LU R7, [R1+0xba0] ;  /* 0x000ba00001077983 */ /* 0x008ee20000300800 */
[----:B------:R-:W-:Y:S01]  /*202e0*/  USHF.L.U32 UR15, UR60, 0x1f, URZ ;  /* 0x0000001f3c0f7899 */ /* 0x000fe200080006ff */
[----:B------:R-:W-:-:S05]  /*202f0*/  IADD3 R73, P5, PT, R73, R2, RZ ;  /* 0x0000000249497210 */ /* 0x000fca0007fbe0ff */
[----:B------:R-:W-:Y:S01]  /*20300*/  IMAD.U32 R4, RZ, RZ, UR15 ;  /* 0x0000000fff047e24 */ /* 0x000fe2000f8e00ff */
[----:B------:R0:W-:Y:S03]  /*20310*/  STL [R1+0xc0c], R73 ;  /* 0x000c0c4901007387 */ /* 0x0001e60000100800 */
[----:B------:R-:W1:Y:S01]  /*20320*/  SYNCS.PHASECHK.TRANS64.TRYWAIT P3, [UR8], R4 ;  /* 0x00000004ff0075a7 */ /* 0x000e620008061108 */
[----:B------:R-:W-:Y:S01]  /*20330*/  IMAD.X R71, R71, 0x1, R0, P6 ;  /* 0x0000000147477824 */ /* 0x000fe200030e0600 */
[----:B------:R-:W-:-:S04]  /*20340*/  IADD3 R69, P6, PT, R69, R2, RZ ;  /* 0x0000000245457210 */ /* 0x000fc80007fde0ff */
[----:B------:R0:W-:Y:S04]  /*20350*/  STL [R1+0xc20], R71 ;  /* 0x000c204701007387 */ /* 0x0001e80000100800 */
[----:B------:R0:W-:Y:S01]  /*20360*/  STL [R1+0xc04], R69 ;  /* 0x000c044501007387 */ /* 0x0001e20000100800 */
[----:B------:R-:W-:Y:S01]  /*20370*/  IMAD.X R61, R61, 0x1, R0, P0 ;  /* 0x000000013d3d7824 */ /* 0x000fe200000e0600 */
[----:B------:R-:W-:-:S04]  /*20380*/  IADD3 R59, P0, PT, R59, R2, RZ ;  /* 0x000000023b3b7210 */ /* 0x000fc80007f1e0ff */
[----:B------:R0:W-:Y:S01]  /*20390*/  STL [R1+0xc18], R61 ;  /* 0x000c183d01007387 */ /* 0x0001e20000100800 */
[----:B------:R-:W-:-:S03]  /*203a0*/  IMAD.X R57, R57, 0x1, R0, P4 ;  /* 0x0000000139397824 */ /* 0x000fc600020e0600 */
[----:B------:R0:W-:Y:S01]  /*203b0*/  STL [R1+0xbfc], R59 ;  /* 0x000bfc3b01007387 */ /* 0x0001e20000100800 */
[----:B----4-:R-:W-:-:S03]  /*203c0*/  IADD3 R55, P4, PT, R55, R2, RZ ;  /* 0x0000000237377210 */ /* 0x010fc60007f9e0ff */
        /* <DEDUP_REMOVED lines=20> */
[----:B------:R-:W-:Y:S02]  /*20510*/  IMAD.X R33, R33, 0x1, R0, P6 ;  /* 0x0000000121217824 */ /* 0x000fe400030e0600 */
        /* <DEDUP_REMOVED lines=11> */
[----:B------:R-:W-:-:S03]  /*205d0*/  IADD3.X R21, PT, PT, R21, R0, RZ, P5, !PT ;  /* 0x0000000015157210 */ /* 0x000fc60002ffe4ff */
[----:B------:R0:W-:Y:S01]  /*205e0*/  STL [R1+0xbd0], R25 ;  /* 0x000bd01901007387 */ /* 0x0001e20000100800 */
[-C--:B------:R-:W-:Y:S01]  /*205f0*/  IADD3 R19, P5, PT, R19, R2.reuse, RZ ;  /* 0x0000000213137210 */ /* 0x080fe20007fbe0ff */
[--C-:B------:R-:W-:Y:S01]  /*20600*/  IMAD.X R17, R17, 0x1, R0.reuse, P6 ;  /* 0x0000000111117824 */ /* 0x100fe200030e0600 */
[----:B------:R-:W-:Y:S01]  /*20610*/  IADD3 R15, P6, PT, R15, R2, RZ ;  /* 0x000000020f0f7210 */ /* 0x000fe20007fde0ff */
[----:B------:R0:W-:Y:S01]  /*20620*/  STL [R1+0xbb4], R23 ;  /* 0x000bb41701007387 */ /* 0x0001e20000100800 */
[----:B------:R-:W-:-:S03]  /*20630*/  IMAD.X R13, R13, 0x1, R0, P0 ;  /* 0x000000010d0d7824 */ /* 0x000fc600000e0600 */
[----:B------:R0:W-:Y:S01]  /*20640*/  STL [R1+0xbc8], R21 ;  /* 0x000bc81501007387 */ /* 0x0001e20000100800 */
[----:B--2---:R-:W-:-:S03]  /*20650*/  IMAD.X R11, R11, 0x1, R0, P4 ;  /* 0x000000010b0b7824 */ /* 0x004fc600020e0600 */
[----:B------:R0:W-:Y:S01]  /*20660*/  STL [R1+0xbac], R19 ;  /* 0x000bac1301007387 */ /* 0x0001e20000100800 */
[----:B------:R-:W-:-:S03]  /*20670*/  IMAD.X R9, R9, 0x1, R0, P5 ;  /* 0x0000000109097824 */ /* 0x000fc600028e0600 */
[----:B------:R0:W-:Y:S01]  /*20680*/  STL [R1+0xbc0], R17 ;  /* 0x000bc01101007387 */ /* 0x0001e20000100800 */
[----:B---3--:R-:W-:-:S03]  /*20690*/  IMAD.X R7, R7, 0x1, R0, P6 ;  /* 0x0000000107077824 */ /* 0x008fc600030e0600 */
[----:B------:R0:W-:Y:S04]  /*206a0*/  STL [R1+0xba4], R15 ;  /* 0x000ba40f01007387 */ /* 0x0001e80000100800 */
[----:B------:R0:W-:Y:S04]  /*206b0*/  STL [R1+0xbb8], R13 ;  /* 0x000bb80d01007387 */ /* 0x0001e80000100800 */
[----:B------:R0:W-:Y:S04]  /*206c0*/  STL [R1+0xba0], R7 ;  /* 0x000ba00701007387 */ /* 0x0001e80000100800 */
[----:B------:R0:W-:Y:S04]  /*206d0*/  STL [R1+0xbb0], R11 ;  /* 0x000bb00b01007387 */ /* 0x0001e80000100800 */
[----:B------:R0:W-:Y:S01]  /*206e0*/  STL [R1+0xba8], R9 ;  /* 0x000ba80901007387 */ /* 0x0001e20000100800 */
[----:B-1----:R-:W-:Y:S05]  /*206f0*/  @!P3 BRA `(.L_x_8) ;  /* 0x000001c80034b947 */ /* 0x002fea0003800000 */
.L_x_16:
        /* <DEDUP_REMOVED lines=67> */
[----:B------:R1:W-:Y:S04]  /*20b30*/  STL [R1+0x1e34], R80 ;  /* 0x001e345001007387 */ /* 0x0003e80000100800 */
        /* <DEDUP_REMOVED lines=34> */
[----:B-----5:R-:W-:Y:S04]  /*20d60*/  STL [R1+0x1c9c], R5 ;  /* 0x001c9c0501007387 */ /* 0x020fe80000100800 */
        /* <DEDUP_REMOVED lines=51> */
[----:B0-----:R-:W2:Y:S01]  /*210a0*/  LDL.LU R15, [R1+0x9cc] ;  /* 0x0009cc00010f7983 */ /* 0x001ea20000300800 */
[----:B-1----:R-:W-:-:S03]  /*210b0*/  PRMT R80, RZ, 0x7610, R80 ;  /* 0x00007610ff507816 */ /* 0x002fc60000000050 */
        /* <DEDUP_REMOVED lines=50> */
[----:B------:R0:W-:Y:S04]  /*213e0*/  STL.S16 [R1+0x9c8], R80 ;  /* 0x0009c85001007387 */ /* 0x0001e80000100600 */
[----:B0-----:R-:W3:Y:S01]  /*213f0*/  LDL.LU R80, [R1+0x1e34] ;  /* 0x001e340001507983 */ /* 0x001ee20000300800 */
[----:B--2---:R-:W-:Y:S01]  /*21400*/  VIADD R15, R15, 0x1 ;  /* 0x000000010f0f7836 */ /* 0x004fe20000000000 */
[----:B---3--:R-:W-:-:S05]  /*21410*/  PRMT R80, RZ, 0x7610, R80 ;  /* 0x00007610ff507816 */ /* 0x008fca0000000050 */
[----:B------:R0:W-:Y:S04]  /*21420*/  STL.S16 [R1+0x9c4], R80 ;  /* 0x0009c45001007387 */ /* 0x0001e80000100600 */
[----:B0-----:R-:W2:Y:S04]  /*21430*/  LDL.LU R80, [R1+0x1e30] ;  /* 0x001e300001507983 */ /* 0x001ea80000300800 */
[----:B------:R-:W-:Y:S01]  /*21440*/  STL [R1+0x9cc], R15 ;  /* 0x0009cc0f01007387 */ /* 0x000fe20000100800 */
[----:B--2---:R-:W-:-:S05]  /*21450*/  PRMT R80, RZ, 0x7610, R80 ;  /* 0x00007610ff507816 */ /* 0x004fca0000000050 */
[----:B------:R0:W-:Y:S04]  /*21460*/  STL.S16 [R1+0x9c0], R80 ;  /* 0x0009c05001007387 */ /* 0x0001e80000100600 */
[----:B0-----:R-:W2:Y:S02]  /*21470*/  LDL.LU R80, [R1+0x1e2c] ;  /* 0x001e2c0001507983 */ /* 0x001ea40000300800 */
        /* <DEDUP_REMOVED lines=125> */
[----:B0-----:R-:W2:Y:S01]  /*21c50*/  LDL.LU R80, [R1+0x1d84] ;  /* 0x001d840001507983 */ /* 0x001ea20000300800 */
[----:B------:R-:W-:-:S05]  /*21c60*/  PRMT R63, RZ, 0x7610, R63 ;  /* 0x00007610ff3f7816 */ /* 0x000fca000000003f */
        /* <DEDUP_REMOVED lines=43> */
[----:B------:R-:W-:Y:S02]  /*21f20*/  PRMT R0, RZ, 0x7610, R0 ;  /* 0x00007610ff007816 */ /* 0x000fe40000000000 */
[----:B------:R-:W-:-:S03]  /*21f30*/  PRMT R62, RZ, 0x7610, R62 ;  /* 0x00007610ff3e7816 */ /* 0x000fc6000000003e */
[----:B------:R-:W-:Y:S04]  /*21f40*/  STL [R1+0x19d0], R0 ;  /* 0x0019d00001007387 */ /* 0x000fe80000100800 */
        /* <DEDUP_REMOVED lines=26> */
[----:B------:R-:W-:Y:S02]  /*220f0*/  PRMT R77, RZ, 0x7610, R77 ;  /* 0x00007610ff4d7816 */ /* 0x000fe4000000004d */
[----:B------:R-:W-:Y:S02]  /*22100*/  PRMT R75, RZ, 0x7610, R75 ;  /* 0x00007610ff4b7816 */ /* 0x000fe4000000004b */
[----:B------:R-:W-:-:S02]  /*22110*/  PRMT R73, RZ, 0x7610, R73 ;  /* 0x00007610ff497816 */ /* 0x000fc40000000049 */
[----:B------:R-:W-:Y:S02]  /*22120*/  PRMT R71, RZ, 0x7610, R71 ;  /* 0x00007610ff477816 */ /* 0x000fe40000000047 */
[----:B------:R-:W-:Y:S02]  /*22130*/  PRMT R69, RZ, 0x7610, R69 ;  /* 0x00007610ff457816 */ /* 0x000fe40000000045 */
        /* <DEDUP_REMOVED lines=33> */
[----:B--2---:R-:W-:-:S05]  /*22350*/  PRMT R80, RZ, 0x7610, R80 ;  /* 0x00007610ff507816 */ /* 0x004fca0000000050 */
[----:B------:R0:W-:Y:S04]  /*22360*/  STL.S16 [R1+0x8d0], R80 ;  /* 0x0008d05001007387 */ /* 0x0001e80000100600 */
[----:B0-----:R-:W2:Y:S04]  /*22370*/  LDL.LU R80, [R1+0x1d28] ;  /* 0x001d280001507983 */ /* 0x001ea80000300800 */
[----:B------:R0:W-:Y:S04]  /*22380*/  STL.S16 [R1+0x8cc], R79 ;  /* 0x0008cc4f01007387 */ /* 0x0001e80000100600 */
[----:B0-----:R-:W3:Y:S04]  /*22390*/  LDL.LU R79, [R1+0x1d24] ;  /* 0x001d2400014f7983 */ /* 0x001ee80000300800 */
[----:B------:R0:W-:Y:S04]  /*223a0*/  STL.S16 [R1+0x8c8], R77 ;  /* 0x0008c84d01007387 */ /* 0x0001e80000100600 */
[----:B0-----:R-:W4:Y:S04]  /*223b0*/  LDL.LU R77, [R1+0x1d20] ;  /* 0x001d2000014d7983 */ /* 0x001f280000300800 */
[----:B------:R0:W-:Y:S04]  /*223c0*/  STL.S16 [R1+0x8c4], R75 ;  /* 0x0008c44b01007387 */ /* 0x0001e80000100600 */
[----:B0-----:R-:W2:Y:S04]  /*223d0*/  LDL.LU R75, [R1+0x1d1c] ;  /* 0x001d1c00014b7983 */ /* 0x001ea80000300800 */
        /* <DEDUP_REMOVED lines=58> */
[----:B------:R0:W-:Y:S01]  /*22780*/  STL.S16 [R1+0x86c], R17 ;  /* 0x00086c1101007387 */ /* 0x0001e20000100600 */
[----:B------:R-:W-:-:S03]  /*22790*/  PRMT R30, RZ, 0x7610, R30 ;  /* 0x00007610ff1e7816 */ /* 0x000fc6000000001e */
        /* <DEDUP_REMOVED lines=75> */
[----:B0-----:R-:W3:Y:S04]  /*22c50*/  LDL.LU R52, [R1+0x1c40] ;  /* 0x001c400001347983 */ /* 0x001ee80000300800 */
[----:B------:R0:W-:Y:S01]  /*22c60*/  STL.S16 [R1+0x81c], R58 ;  /* 0x00081c3a01007387 */ /* 0x0001e20000100600 */
[----:B------:R-:W-:-:S03]  /*22c70*/  PRMT R14, RZ, 0x7610, R14 ;  /* 0x00007610ff0e7816 */ /* 0x000fc6000000000e */
[----:B0-----:R-:W4:Y:S04]  /*22c80*/  LDL.LU R58, [R1+0x1c3c] ;  /* 0x001c3c00013a7983 */ /* 0x001f280000300800 */
        /* <DEDUP_REMOVED lines=61> */
[----:B--2---:R-:W-:-:S03]  /*23060*/  PRMT R80, RZ, 0x7610, R80 ;  /* 0x00007610ff507816 */ /* 0x004fc60000000050 */
[----:B0-----:R-:W2:Y:S04]  /*23070*/  LDL.LU R91, [R1+0x1be8] ;  /* 0x001be800015b7983 */ /* 0x001ea80000300800 */
[----:B------:R0:W-:Y:S01]  /*23080*/  STL.S16 [R1+0x7c4], R92 ;  /* 0x0007c45c01007387 */ /* 0x0001e20000100600 */
[----:B---3--:R-:W-:-:S03]  /*23090*/  PRMT R79, RZ, 0x7610, R79 ;  /* 0x00007610ff4f7816 */ /* 0x008fc6000000004f */
[----:B0-----:R-:W3:Y:S04]  /*230a0*/  LDL.LU R92, [R1+0x1be4] ;  /* 0x001be400015c7983 */ /* 0x001ee80000300800 */
[----:B------:R0:W-:Y:S01]  /*230b0*/  STL.S16 [R1+0x7c0], R93 ;  /* 0x0007c05d01007387 */ /* 0x0001e20000100600 */
[----:B----4-:R-:W-:Y:S02]  /*230c0*/  PRMT R77, RZ, 0x7610, R77 ;  /* 0x00007610ff4d7816 */ /* 0x010fe4000000004d */
[----:B------:R-:W-:Y:S01]  /*230d0*/  PRMT R75, RZ, 0x7610, R75 ;  /* 0x00007610ff4b7816 */ /* 0x000fe2000000004b */
[----:B0-----:R-:W3:Y:S04]  /*230e0*/  LDL.LU R93, [R1+0x1be0] ;  /* 0x001be000015d7983 */ /* 0x001ee80000300800 */
[----:B------:R0:W-:Y:S01]  /*230f0*/  STL.S16 [R1+0x7bc], R64 ;  /* 0x0007bc4001007387 */ /* 0x0001e20000100600 */
[----:B------:R-:W-:-:S02]  /*23100*/  PRMT R73, RZ, 0x7610, R73 ;  /* 0x00007610ff497816 */ /* 0x000fc40000000049 */
[----:B------:R-:W-:Y:S01]  /*23110*/  PRMT R71, RZ, 0x7610, R71 ;  /* 0x00007610ff477816 */ /* 0x000fe20000000047 */
[----:B0-----:R-:W4:Y:S04]  /*23120*/  LDL.LU R64, [R1+0x1bdc] ;  /* 0x001bdc0001407983 */ /* 0x001f280000300800 */
[----:B------:R0:W-:Y:S01]  /*23130*/  STL.S16 [R1+0x7b8], R66 ;  /* 0x0007b84201007387 */ /* 0x0001e20000100600 */
[----:B------:R-:W-:Y:S02]  /*23140*/  PRMT R69, RZ, 0x7610, R69 ;  /* 0x00007610ff457816 */ /* 0x000fe40000000045 */
[----:B------:R-:W-:Y:S01]  /*23150*/  PRMT R63, RZ, 0x7610, R63 ;  /* 0x00007610ff3f7816 */ /* 0x000fe2000000003f */
[----:B0-----:R-:W2:Y:S04]  /*23160*/  LDL.LU R66, [R1+0x1bd8] ;  /* 0x001bd80001427983 */ /* 0x001ea80000300800 */
[----:B------:R0:W-:Y:S01]  /*23170*/  STL.S16 [R1+0x7b4], R65 ;  /* 0x0007b44101007387 */ /* 0x0001e20000100600 */
[----:B------:R-:W-:-:S02]  /*23180*/  PRMT R62, RZ, 0x7610, R62 ;  /* 0x00007610ff3e7816 */ /* 0x000fc4000000003e */
[----:B------:R-:W-:Y:S01]  /*23190*/  PRMT R61, RZ, 0x7610, R61 ;  /* 0x00007610ff3d7816 */ /* 0x000fe2000000003d */
[----:B0-----:R-:W2:Y:S04]  /*231a0*/  LDL.LU R65, [R1+0x1bd4] ;  /* 0x001bd40001417983 */ /* 0x001ea80000300800 */
[----:B------:R0:W-:Y:S01]  /*231b0*/  STL.S16 [R1+0x7b0], R67 ;  /* 0x0007b04301007387 */ /* 0x0001e20000100600 */
[----:B------:R-:W-:Y:S02]  /*231c0*/  PRMT R59, RZ, 0x7610, R59 ;  /* 0x00007610ff3b7816 */ /* 0x000fe4000000003b */
[----:B------:R-:W-:Y:S01]  /*231d0*/  PRMT R57, RZ, 0x7610, R57 ;  /* 0x00007610ff397816 */ /* 0x000fe20000000039 */
[----:B0-----:R-:W2:Y:S04]  /*231e0*/  LDL.LU R67, [R1+0x1bd0] ;  /* 0x001bd00001437983 */ /* 0x001ea80000300800 */
[----:B------:R0:W-:Y:S04]  /*231f0*/  STL.S16 [R1+0x7ac], R80 ;  /* 0x0007ac5001007387 */ /* 0x0001e80000100600 */
[----:B------:R-:W-:Y:S04]  /*23200*/  STL.S16 [R1+0x7a8], R79 ;  /* 0x0007a84f01007387 */ /* 0x000fe80000100600 */
[----:B------:R-:W-:Y:S01]  /*23210*/  STL.S16 [R1+0x7a4], R77 ;  /* 0x0007a44d01007387 */ /* 0x000fe20000100600 */
[----:B------:R-:W-:Y:S01]  /*23220*/  PRMT R55, RZ, 0x7610, R55 ;  /* 0x00007610ff377816 */ /* 0x000fe20000000037 */
[----:B0-----:R-:W0:Y:S02]  /*23230*/  LDC R80, c[0x0][0x3a0] ;  /* 0x0000e800ff507b82 */ /* 0x001e240000000800 */
[----:B------:R-:W-:Y:S04]  /*23240*/  STL.S16 [R1+0x798], R75 ;  /* 0x0007984b01007387 */ /* 0x000fe80000100600 */
[----:B------:R-:W-:Y:S01]  /*23250*/  STL.S16 [R1+0x794], R73 ;  /* 0x0007944901007387 */ /* 0x000fe20000100600 */
[----:B------:R-:W-:-:S03]  /*23260*/  PRMT R53, RZ, 0x7610, R53 ;  /* 0x00007610ff357816 */ /* 0x000fc60000000035 */
[----:B------:R-:W-:Y:S01]  /*23270*/  STL.S16 [R1+0x790], R71 ;  /* 0x0007904701007387 */ /* 0x000fe20000100600 */
[----:B------:R-:W-:-:S03]  /*23280*/  PRMT R51, RZ, 0x7610, R51 ;  /* 0x00007610ff337816 */ /* 0x000fc60000000033 */
[----:B------:R-:W-:Y:S01]  /*23290*/  STL.S16 [R1+0x78c], R69 ;  /* 0x00078c4501007387 */ /* 0x000fe20000100600 */
[----:B------:R-:W-:-:S03]  /*232a0*/  PRMT R2, RZ, 0x7610, R2 ;  /* 0x00007610ff027816 */ /* 0x000fc60000000002 */
[----:B------:R-:W-:Y:S04]  /*232b0*/  STL.S16 [R1+0x788], R63 ;  /* 0x0007883f01007387 */ /* 0x000fe80000100600 */
[----:B------:R-:W-:Y:S04]  /*232c0*/  STL.S16 [R1+0x784], R62 ;  /* 0x0007843e01007387 */ /* 0x000fe80000100600 */
[----:B------:R-:W-:Y:S04]  /*232d0*/  STL.S16 [R1+0x780], R61 ;  /* 0x0007803d01007387 */ /* 0x000fe80000100600 */
[----:B------:R-:W-:Y:S01]  /*232e0*/  STL.S16 [R1+0x77c], R59 ;  /* 0x00077c3b01007387 */ /* 0x000fe20000100600 */
[----:B------:R-:W-:-:S03]  /*232f0*/  PRMT R49, RZ, 0x7610, R49 ;  /* 0x00007610ff317816 */ /* 0x000fc60000000031 */
[----:B------:R-:W-:Y:S01]  /*23300*/  STL.S16 [R1+0x778], R57 ;  /* 0x0007783901007387 */ /* 0x000fe20000100600 */
[----:B------:R-:W-:-:S03]  /*23310*/  PRMT R7, RZ, 0x7610, R7 ;  /* 0x00007610ff077816 */ /* 0x000fc60000000007 */
[----:B------:R-:W-:Y:S04]  /*23320*/  STL.S16 [R1+0x774], R55 ;  /* 0x0007743701007387 */ /* 0x000fe80000100600 */
[----:B------:R-:W-:Y:S04]  /*23330*/  STL.S16 [R1+0x768], R53 ;  /* 0x0007683501007387 */ /* 0x000fe80000100600 */
[----:B------:R-:W-:Y:S04]  /*23340*/  STL.S16 [R1+0x764], R51 ;  /* 0x0007643301007387 */ /* 0x000fe80000100600 */
[----:B------:R1:W-:Y:S04]  /*23350*/  STL.S16 [R1+0x760], R2 ;  /* 0x0007600201007387 */ /* 0x0003e80000100600 */
[----:B-1----:R-:W2:Y:S04]  /*23360*/  LDL.LU R2, [R1+0x1118] ;  /* 0x0011180001027983 */ /* 0x002ea80000300800 */
[----:B------:R-:W-:Y:S04]  /*23370*/  STL.S16 [R1+0x75c], R49 ;  /* 0x00075c3101007387 */ /* 0x000fe80000100600 */
[----:B------:R1:W-:Y:S04]  /*23380*/  STL.S16 [R1+0x758], R7 ;  /* 0x0007580701007387 */ /* 0x0003e80000100600 */
[----:B-1----:R-:W3:Y:S01]  /*23390*/  LDL.LU R7, [R1+0x111c] ;  /* 0x00111c0001077983 */ /* 0x002ee20000300800 */
[----:B------:R-:W-:-:S02]  /*233a0*/  PRMT R47, RZ, 0x7610, R47 ;  /* 0x00007610ff2f7816 */ /* 0x000fc4000000002f */
[----:B------:R-:W-:-:S03]  /*233b0*/  PRMT R0, RZ, 0x7610, R0 ;  /* 0x00007610ff007816 */ /* 0x000fc60000000000 */
[----:B------:R-:W-:Y:S04]  /*233c0*/  STL.S16 [R1+0x754], R47 ;  /* 0x0007542f01007387 */ /* 0x000fe80000100600 */
[----:B------:R1:W-:Y:S04]  /*233d0*/  STL.S16 [R1+0x750], R0 ;  /* 0x0007500001007387 */ /* 0x0003e80000100600 */
[----:B-1----:R-:W4:Y:S01]  /*233e0*/  LDL.LU R0, [R1+0x1120] ;  /* 0x0011200001007983 */ /* 0x002f220000300800 */
[----:B------:R-:W-:Y:S02]  /*233f0*/  PRMT R45, RZ, 0x7610, R45 ;  /* 0x00007610ff2d7816 */ /* 0x000fe4000000002d */
[----:B------:R-:W-:-:S02]  /*23400*/  PRMT R13, RZ, 0x7610, R13 ;  /* 0x00007610ff0d7816 */ /* 0x000fc4000000000d */
[----:B------:R-:W-:Y:S01]  /*23410*/  PRMT R43, RZ, 0x7610, R43 ;  /* 0x00007610ff2b7816 */ /* 0x000fe2000000002b */
[----:B------:R-:W-:Y:S01]  /*23420*/  STL.S16 [R1+0x74c], R45 ;  /* 0x00074c2d01007387 */ /* 0x000fe20000100600 */
[----:B------:R-:W-:Y:S02]  /*23430*/  PRMT R9, RZ, 0x7610, R9 ;  /* 0x00007610ff097816 */ /* 0x000fe40000000009 */
[----:B------:R-:W-:Y:S01]  /*23440*/  PRMT R41, RZ, 0x7610, R41 ;  /* 0x00007610ff297816 */ /* 0x000fe20000000029 */
[----:B------:R1:W-:Y:S01]  /*23450*/  STL.S16 [R1+0x738], R13 ;  /* 0x0007380d01007387 */ /* 0x0003e20000100600 */
[----:B------:R-:W-:Y:S02]  /*23460*/  PRMT R39, RZ, 0x7610, R39 ;  /* 0x00007610ff277816 */ /* 0x000fe40000000027 */
[----:B------:R-:W-:Y:S02]  /*23470*/  PRMT R37, RZ, 0x7610, R37 ;  /* 0x00007610ff257816 */ /* 0x000fe40000000025 */
[----:B------:R-:W-:Y:S01]  /*23480*/  PRMT R35, RZ, 0x7610, R35 ;  /* 0x00007610ff237816 */ /* 0x000fe20000000023 */
[----:B-1----:R-:W4:Y:S01]  /*23490*/  LDL.LU R13, [R1+0x1124] ;  /* 0x00112400010d7983 */ /* 0x002f220000300800 */
[----:B------:R-:W-:-:S03]  /*234a0*/  PRMT R33, RZ, 0x7610, R33 ;  /* 0x00007610ff217816 */ /* 0x000fc60000000021 */
[----:B------:R-:W-:Y:S01]  /*234b0*/  STL.S16 [R1+0x734], R43 ;  /* 0x0007342b01007387 */ /* 0x000fe20000100600 */
[----:B------:R-:W-:-:S03]  /*234c0*/  PRMT R31, RZ, 0x7610, R31 ;  /* 0x00007610ff1f7816 */ /* 0x000fc6000000001f */
[----:B------:R1:W-:Y:S01]  /*234d0*/  STL.S16 [R1+0x730], R9 ;  /* 0x0007300901007387 */ /* 0x0003e20000100600 */
[----:B------:R-:W-:Y:S02]  /*234e0*/  PRMT R29, RZ, 0x7610, R29 ;  /* 0x00007610ff1d7816 */ /* 0x000fe4000000001d */
[----:B------:R-:W-:Y:S02]  /*234f0*/  PRMT R27, RZ, 0x7610, R27 ;  /* 0x00007610ff1b7816 */ /* 0x000fe4000000001b */
[----:B------:R-:W-:Y:S01]  /*23500*/  PRMT R11, RZ, 0x7610, R11 ;  /* 0x00007610ff0b7816 */ /* 0x000fe2000000000b */
[----:B-1----:R-:W4:Y:S04]  /*23510*/  LDL.LU R9, [R1+0x1128] ;  /* 0x0011280001097983 */ /* 0x002f280000300800 */
[----:B------:R-:W-:Y:S04]  /*23520*/  STL.S16 [R1+0x72c], R41 ;  /* 0x00072c2901007387 */ /* 0x000fe80000100600 */
[----:B------:R-:W-:Y:S04]  /*23530*/  STL.S16 [R1+0x728], R39 ;  /* 0x0007282701007387 */ /* 0x000fe80000100600 */
[----:B------:R-:W-:Y:S04]  /*23540*/  STL.S16 [R1+0x724], R37 ;  /* 0x0007242501007387 */ /* 0x000fe80000100600 */
[----:B------:R-:W-:Y:S04]  /*23550*/  STL.S16 [R1+0x720], R35 ;  /* 0x0007202301007387 */ /* 0x000fe80000100600 */
[----:B------:R-:W-:Y:S04]  /*23560*/  STL.S16 [R1+0x708], R33 ;  /* 0x0007082101007387 */ /* 0x000fe80000100600 */
[----:B------:R-:W-:Y:S04]  /*23570*/  STL.S16 [R1+0x704], R31 ;  /* 0x0007041f01007387 */ /* 0x000fe80000100600 */
[----:B------:R-:W-:Y:S04]  /*23580*/  STL.S16 [R1+0x700], R29 ;  /* 0x0007001d01007387 */ /* 0x000fe80000100600 */
[----:B------:R-:W-:Y:S01]  /*23590*/  STL.S16 [R1+0x6fc], R27 ;  /* 0x0006fc1b01007387 */ /* 0x000fe20000100600 */
[----:B------:R-:W-:-:S03]  /*235a0*/  PRMT R25, RZ, 0x7610, R25 ;  /* 0x00007610ff197816 */ /* 0x000fc60000000019 */
[----:B------:R1:W-:Y:S01]  /*235b0*/  STL.S16 [R1+0x6f8], R11 ;  /* 0x0006f80b01007387 */ /* 0x0003e20000100600 */
[----:B------:R-:W-:Y:S02]  /*235c0*/  PRMT R23, RZ, 0x7610, R23 ;  /* 0x00007610ff177816 */ /* 0x000fe40000000017 */
[----:B------:R-:W-:Y:S02]  /*235d0*/  PRMT R21, RZ, 0x7610, R21 ;  /* 0x00007610ff157816 */ /* 0x000fe40000000015 */
[----:B------:R-:W-:Y:S01]  /*235e0*/  PRMT R19, RZ, 0x7610, R19 ;  /* 0x00007610ff137816 */ /* 0x000fe20000000013 */
[----:B-1----:R-:W4:Y:S01]  /*235f0*/  LDL.LU R11, [R1+0x112c] ;  /* 0x00112c00010b7983 */ /* 0x002f220000300800 */
[----:B------:R-:W-:Y:S02]  /*23600*/  PRMT R17, RZ, 0x7610, R17 ;  /* 0x00007610ff117816 */ /* 0x000fe40000000011 */
[----:B------:R-:W-:Y:S01]  /*23610*/  PRMT R3, RZ, 0x7610, R3 ;  /* 0x00007610ff037816 */ /* 0x000fe20000000003 */
[----:B------:R-:W-:Y:S04]  /*23620*/  STL.S16 [R1+0x6f4], R25 ;  /* 0x0006f41901007387 */ /* 0x000fe80000100600 */
[----:B------:R-:W-:Y:S04]  /*23630*/  STL.S16 [R1+0x6d8], R23 ;  /* 0x0006d81701007387 */ /* 0x000fe80000100600 */
[----:B------:R1:W-:Y:S04]  /*23640*/  STL.S16 [R1+0x6d4], R21 ;  /* 0x0006d41501007387 */ /* 0x0003e80000100600 */
[----:B------:R-:W-:Y:S04]  /*23650*/  STL.S16 [R1+0x6d0], R19 ;  /* 0x0006d01301007387 */ /* 0x000fe80000100600 */
[----:B-1----:R-:W4:Y:S04]  /*23660*/  LDL.LU R21, [R1+0x1130] ;  /* 0x0011300001157983 */ /* 0x002f280000300800 */
[----:B------:R-:W-:Y:S04]  /*23670*/  STL.S16 [R1+0x6cc], R17 ;  /* 0x0006cc1101007387 */ /* 0x000fe80000100600 */
[----:B------:R1:W-:Y:S01]  /*23680*/  STL.S16 [R1+0x6c8], R3 ;  /* 0x0006c80301007387 */ /* 0x0003e20000100600 */
[----:B------:R-:W-:-:S03]  /*23690*/  PRMT R4, RZ, 0x7610, R4 ;  /* 0x00007610ff047816 */ /* 0x000fc60000000004 */
[----:B-1----:R-:W4:Y:S04]  /*236a0*/  LDL.LU R3, [R1+0x1134] ;  /* 0x0011340001037983 */ /* 0x002f280000300800 */
[----:B------:R2:W-:Y:S01]  /*236b0*/  STL.S16 [R1+0x6c4], R4 ;  /* 0x0006c40401007387 */ /* 0x0005e20000100600 */
[----:B0-----:R-:W-:Y:S02]  /*236c0*/  IMAD R80, R15, -0x80, R80 ;  /* 0xffffff800f507824 */ /* 0x001fe400078e0250 */
[----:B------:R-:W-:Y:S02]  /*236d0*/  IMAD.MOV.U32 R17, RZ, RZ, R16 ;  /* 0x000000ffff117224 */ /* 0x000fe400078e0010 */
[----:B--2---:R-:W-:Y:S02]  /*236e0*/  IMAD.MOV.U32 R4, RZ, RZ, R2 ;  /* 0x000000ffff047224 */ /* 0x004fe400078e0002 */
[----:B------:R-:W2:Y:S04]  /*236f0*/  LDL.LU R2, [R1+0x1138] ;  /* 0x0011380001027983 */ /* 0x000ea80000300800 */
[----:B------:R-:W-:Y:S01]  /*23700*/  STL.64 [R1+0x15e0], R4 ;  /* 0x0015e00401007387 */ /* 0x000fe20000100a00 */
[----:B---3--:R-:W-:-:S04]  /*23710*/  LOP3.LUT R7, R7, R6, RZ, 0x3c, !PT ;  /* 0x0000000607077212 */ /* 0x008fc800078e3cff */
[----:B------:R-:W-:-:S04]  /*23720*/  LOP3.LUT R6, R7, R6, RZ, 0x3c, !PT ;  /* 0x0000000607067212 */ /* 0x000fc800078e3cff */
[----:B------:R-:W-:-:S05]  /*23730*/  LOP3.LUT R7, R7, R6, RZ, 0x3c, !PT ;  /* 0x0000000607077212 */ /* 0x000fca00078e3cff */
[----:B------:R0:W-:Y:S04]  /*23740*/  STL.64 [R1+0x15e8], R6 ;  /* 0x0015e80601007387 */ /* 0x0001e80000100a00 */
[----:B------:R-:W3:Y:S01]  /*23750*/  LDL.LU R15, [R1+0x113c] ;  /* 0x00113c00010f7983 */ /* 0x000ee20000300800 */
[----:B----4-:R-:W-:-:S03]  /*23760*/  IMAD.MOV.U32 R16, RZ, RZ, R0 ;  /* 0x000000ffff107224 */ /* 0x010fc600078e0000 */
[----:B------:R-:W4:Y:S01]  /*23770*/  LDL.LU R0, [R1+0x1140] ;  /* 0x0011400001007983 */ /* 0x000f220000300800 */
[----:B------:R-:W-:Y:S02]  /*23780*/  IMAD.MOV.U32 R19, RZ, RZ, R18 ;  /* 0x000000ffff137224 */ /* 0x000fe400078e0012 */
[----:B------:R-:W-:Y:S01]  /*23790*/  IMAD.MOV.U32 R29, RZ, RZ, R28 ;  /* 0x000000ffff1d7224 */ /* 0x000fe200078e001c */
[----:B------:R1:W-:Y:S01]  /*237a0*/  STL.64 [R1+0x1600], R16 ;  /* 0x0016001001007387 */ /* 0x0003e20000100a00 */
[----:B------:R-:W-:Y:S02]  /*237b0*/  IMAD.MOV.U32 R31, RZ, RZ, R30 ;  /* 0x000000ffff1f7224 */ /* 0x000fe400078e001e */
[----:B------:R-:W-:Y:S02]  /*237c0*/  IMAD.MOV.U32 R18, RZ, RZ, R13 ;  /* 0x000000ffff127224 */ /* 0x000fe400078e000d */
[----:B------:R-:W4:Y:S04]  /*237d0*/  LDL.LU R13, [R1+0x1144] ;  /* 0x00114400010d7983 */ /* 0x000f280000300800 */
[----:B------:R0:W-:Y:S01]  /*237e0*/  STL.64 [R1+0x1608], R18 ;  /* 0x0016081201007387 */ /* 0x0001e20000100a00 */
[----:B------:R-:W-:-:S03]  /*237f0*/  MOV R28, R9 ;  /* 0x00000009001c7202 */ /* 0x000fc60000000f00 */
[----:B------:R-:W4:Y:S04]  /*23800*/  LDL.LU R9, [R1+0x1148] ;  /* 0x0011480001097983 */ /* 0x000f280000300800 */
[----:B0-----:R-:W4:Y:S04]  /*23810*/  LDL.LU R7, [R1+0x114c] ;  /* 0x00114c0001077983 */ /* 0x001f280000300800 */
[----:B------:R-:W4:Y:S04]  /*23820*/  LDL.LU R6, [R1+0xfb8] ;  /* 0x000fb80001067983 */ /* 0x000f280000300800 */
[----:B------:R-:W-:Y:S04]  /*23830*/  STL [R1+0x161c], R28 ;  /* 0x00161c1c01007387 */ /* 0x000fe80000100800 */
[----:B------:R-:W-:Y:S04]  /*23840*/  STL [R1+0x1620], R28 ;  /* 0x0016201c01007387 */ /* 0x000fe80000100800 */
[----:B------:R-:W-:Y:S04]  /*23850*/  STL [R1+0x1638], R28 ;  /* 0x0016381c01007387 */ /* 0x000fe80000100800 */
[----:B------:R-:W-:Y:S04]  /*23860*/  STL [R1+0x1618], R29 ;  /* 0x0016181d01007387 */ /* 0x000fe80000100800 */
[----:B------:R-:W-:Y:S04]  /*23870*/  STL [R1+0x1624], R29 ;  /* 0x0016241d01007387 */ /* 0x000fe80000100800 */
[----:B------:R-:W-:Y:S01]  /*23880*/  STL [R1+0x1648], R29 ;  /* 0x0016481d01007387 */ /* 0x000fe20000100800 */
[----:B------:R-:W-:-:S02]  /*23890*/  IMAD.MOV.U32 R39, RZ, RZ, R38 ;  /* 0x000000ffff277224 */ /* 0x000fc400078e0026 */
[----:B------:R-:W-:Y:S02]  /*238a0*/  IMAD.MOV.U32 R30, RZ, RZ, R11 ;  /* 0x000000ffff1e7224 */ /* 0x000fe400078e000b */
[----:B------:R-:W4:Y:S01]  /*238b0*/  LDL.LU R11, [R1+0xfbc] ;  /* 0x000fbc00010b7983 */ /* 0x000f220000300800 */
[----:B------:R-:W-:-:S03]  /*238c0*/  IMAD.MOV.U32 R41, RZ, RZ, R40 ;  /* 0x000000ffff297224 */ /* 0x000fc600078e0028 */
[----:B------:R-:W4:Y:S04]  /*238d0*/  LDL.LU R5, [R1+0xfc0] ;  /* 0x000fc00001057983 */ /* 0x000f280000300800 */
[----:B------:R-:W-:Y:S04]  /*238e0*/  STL [R1+0x1658], R30 ;  /* 0x0016581e01007387 */ /* 0x000fe80000100800 */
[----:B------:R-:W-:Y:S04]  /*238f0*/  STL [R1+0x1628], R31 ;  /* 0x0016281f01007387 */ /* 0x000fe80000100800 */
[----:B------:R-:W4:Y:S01]  /*23900*/  LDL.LU R4, [R1+0xfc4] ;  /* 0x000fc40001047983 */ /* 0x000f220000300800 */
[----:B------:R-:W-:-:S05]  /*23910*/  IMAD.MOV.U32 R38, RZ, RZ, R21 ;  /* 0x000000ffff267224 */ /* 0x000fca00078e0015 */
[----:B------:R-:W-:Y:S04]  /*23920*/  STL.64 [R1+0x16a0], R38 ;  /* 0x0016a02601007387 */ /* 0x000fe80000100a00 */
[----:B-1----:R-:W4:Y:S01]  /*23930*/  LDL.LU R17, [R1+0xfc8] ;  /* 0x000fc80001117983 */ /* 0x002f220000300800 */
[----:B------:R-:W-:-:S05]  /*23940*/  IMAD.MOV.U32 R40, RZ, RZ, R3 ;  /* 0x000000ffff287224 */ /* 0x000fca00078e0003 */
[----:B------:R-:W-:Y:S04]  /*23950*/  STL.64 [R1+0x16a8], R40 ;  /* 0x0016a82801007387 */ /* 0x000fe80000100a00 */
[----:B------:R-:W4:Y:S01]  /*23960*/  LDL.LU R3, [R1+0xfcc] ;  /* 0x000fcc0001037983 */ /* 0x000f220000300800 */
[----:B------:R-:W-:Y:S02]  /*23970*/  IMAD.MOV.U32 R47, RZ, RZ, R46 ;  /* 0x000000ffff2f7224 */ /* 0x000fe400078e002e */
[----:B------:R-:W-:Y:S02]  /*23980*/  IMAD.MOV.U32 R49, RZ, RZ, R48 ;  /* 0x000000ffff317224 */ /* 0x000fe400078e0030 */
[----:B------:R-:W-:Y:S02]  /*23990*/  IMAD.MOV.U32 R55, RZ, RZ, R54 ;  /* 0x000000ffff377224 */ /* 0x000fe400078e0036 */
[----:B--2---:R-:W-:-:S02]  /*239a0*/  IMAD.MOV.U32 R46, RZ, RZ, R2 ;  /* 0x000000ffff2e7224 */ /* 0x004fc400078e0002 */
[----:B------:R-:W2:Y:S04]  /*239b0*/  LDL.LU R2, [R1+0xfd0] ;  /* 0x000fd00001027983 */ /* 0x000ea80000300800 */
[----:B------:R-:W-:Y:S01]  /*239c0*/  STL.64 [R1+0x16d0], R46 ;  /* 0x0016d02e01007387 */ /* 0x000fe20000100a00 */
[----:B---3--:R-:W-:-:S05]  /*239d0*/  IMAD.MOV.U32 R48, RZ, RZ, R15 ;  /* 0x000000ffff307224 */ /* 0x008fca00078e000f */
[----:B------:R-:W-:Y:S01]  /*239e0*/  STL.64 [R1+0x16d8], R48 ;  /* 0x0016d83001007387 */ /* 0x000fe20000100a00 */
[----:B----4-:R-:W-:-:S03]  /*239f0*/  IMAD.MOV.U32 R54, RZ, RZ, R0 ;  /* 0x000000ffff367224 */ /* 0x010fc600078e0000 */
[----:B------:R-:W3:Y:S04]  /*23a00*/  LDL.LU R0, [R1+0xfd4] ;  /* 0x000fd40001007983 */ /* 0x000ee80000300800 */
[----:B------:R-:W-:Y:S01]  /*23a10*/  STL.64 [R1+0x1720], R54 ;  /* 0x0017203601007387 */ /* 0x000fe20000100a00 */
[----:B------:R-:W-:-:S03]  /*23a20*/  MOV R57, R56 ;  /* 0x0000003800397202 */ /* 0x000fc60000000f00 */
[----:B------:R-:W4:Y:S04]  /*23a30*/  LDL.LU R16, [R1+0xfd8] ;  /* 0x000fd80001107983 */ /* 0x000f280000300800 */
[----:B------:R-:W4:Y:S01]  /*23a40*/  LDL.LU R15, [R1+0xfdc] ;  /* 0x000fdc00010f7983 */ /* 0x000f220000300800 */
[----:B------:R-:W-:Y:S02]  /*23a50*/  IMAD.MOV.U32 R56, RZ, RZ, R13 ;  /* 0x000000ffff387224 */ /* 0x000fe400078e000d */
[----:B------:R-:W-:-:S03]  /*23a60*/  IMAD.MOV.U32 R79, RZ, RZ, R78 ;  /* 0x000000ffff4f7224 */ /* 0x000fc600078e004e */
[----:B------:R-:W-:Y:S01]  /*23a70*/  STL.64 [R1+0x1728], R56 ;  /* 0x0017283801007387 */ /* 0x000fe20000100a00 */
[----:B------:R-:W-:-:S03]  /*23a80*/  IMAD.MOV.U32 R77, RZ, RZ, R76 ;  /* 0x000000ffff4d7224 */ /* 0x000fc600078e004c */
[----:B------:R-:W4:Y:S01]  /*23a90*/  LDL.LU R13, [R1+0xfe0] ;  /* 0x000fe000010d7983 */ /* 0x000f220000300800 */
[----:B------:R-:W-:Y:S02]  /*23aa0*/  IMAD.MOV.U32 R21, RZ, RZ, R20 ;  /* 0x000000ffff157224 */ /* 0x000fe400078e0014 */
[----:B------:R-:W-:Y:S02]  /*23ab0*/  IMAD.MOV.U32 R78, RZ, RZ, R9 ;  /* 0x000000ffff4e7224 */ /* 0x000fe400078e0009 */
[----:B------:R-:W-:Y:S02]  /*23ac0*/  IMAD.MOV.U32 R9, RZ, RZ, R8 ;  /* 0x000000ffff097224 */ /* 0x000fe400078e0008 */
[----:B------:R-:W-:Y:S01]  /*23ad0*/  IMAD.MOV.U32 R76, RZ, RZ, R7 ;  /* 0x000000ffff4c7224 */ /* 0x000fe200078e0007 */
[----:B------:R-:W-:Y:S01]  /*23ae0*/  STL.64 [R1+0x1520], R78 ;  /* 0x0015204e01007387 */ /* 0x000fe20000100a00 */
[----:B------:R-:W-:-:S03]  /*23af0*/  IMAD.MOV.U32 R8, RZ, RZ, R6 ;  /* 0x000000ffff087224 */ /* 0x000fc600078e0006 */
[----:B------:R-:W4:Y:S04]  /*23b00*/  LDL.LU R7, [R1+0xfe4] ;  /* 0x000fe40001077983 */ /* 0x000f280000300800 */
[----:B------:R-:W-:Y:S04]  /*23b10*/  STL.64 [R1+0x1528], R76 ;  /* 0x0015284c01007387 */ /* 0x000fe80000100a00 */
[----:B------:R-:W4:Y:S04]  /*23b20*/  LDL.LU R6, [R1+0xfe8] ;  /* 0x000fe80001067983 */ /* 0x000f280000300800 */
[----:B------:R-:W-:Y:S01]  /*23b30*/  STL.64 [R1+0x15f0], R8 ;  /* 0x0015f00801007387 */ /* 0x000fe20000100a00 */
[----:B------:R-:W-:-:S02]  /*23b40*/  IMAD.MOV.U32 R23, RZ, RZ, R22 ;  /* 0x000000ffff177224 */ /* 0x000fc400078e0016 */
[----:B------:R-:W-:Y:S02]  /*23b50*/  IMAD.MOV.U32 R33, RZ, RZ, R32 ;  /* 0x000000ffff217224 */ /* 0x000fe400078e0020 */
[----:B------:R-:W-:Y:S01]  /*23b60*/  IMAD.MOV.U32 R35, RZ, RZ, R34 ;  /* 0x000000ffff237224 */ /* 0x000fe200078e0022 */
[----:B------:R-:W-:-:S04]  /*23b70*/  LOP3.LUT R11, R11, R10, RZ, 0x3c, !PT ;  /* 0x0000000a0b0b7212 */ /* 0x000fc800078e3cff */
[----:B------:R-:W-:Y:S01]  /*23b80*/  LOP3.LUT R10, R11, R10, RZ, 0x3c, !PT ;  /* 0x0000000a0b0a7212 */ /* 0x000fe200078e3cff */
[----:B------:R-:W-:-:S03]  /*23b90*/  IMAD.MOV.U32 R20, RZ, RZ, R5 ;  /* 0x000000ffff147224 */ /* 0x000fc600078e0005 */
[----:B------:R-:W-:-:S05]  /*23ba0*/  LOP3.LUT R11, R11, R10, RZ, 0x3c, !PT ;  /* 0x0000000a0b0b7212 */ /* 0x000fca00078e3cff */
[----:B------:R0:W-:Y:S04]  /*23bb0*/  STL.64 [R1+0x15f8], R10 ;  /* 0x0015f80a01007387 */ /* 0x0001e80000100a00 */
[----:B------:R1:W-:Y:S01]  /*23bc0*/  STL.64 [R1+0x1610], R20 ;  /* 0x0016101401007387 */ /* 0x0003e20000100a00 */
[----:B------:R-:W-:-:S03]  /*23bd0*/  IMAD.MOV.U32 R22, RZ, RZ, R4 ;  /* 0x000000ffff167224 */ /* 0x000fc600078e0004 */
[----:B------:R-:W4:Y:S01]  /*23be0*/  LDL.LU R5, [R1+0xfec] ;  /* 0x000fec0001057983 */ /* 0x000f220000300800 */
[----:B------:R-:W-:-:S03]  /*23bf0*/  IMAD.MOV.U32 R43, RZ, RZ, R42 ;  /* 0x000000ffff2b7224 */ /* 0x000fc600078e002a */
[----:B------:R-:W4:Y:S01]  /*23c00*/  LDL.LU R4, [R1+0xff0] ;  /* 0x000ff00001047983 */ /* 0x000f220000300800 */
[----:B------:R-:W-:-:S03]  /*23c10*/  MOV R32, R17 ;  /* 0x0000001100207202 */ /* 0x000fc60000000f00 */
[----:B------:R0:W-:Y:S04]  /*23c20*/  STL.64 [R1+0x1630], R22 ;  /* 0x0016301601007387 */ /* 0x0001e80000100a00 */
[----:B------:R-:W-:Y:S01]  /*23c30*/  STL.64 [R1+0x1640], R32 ;  /* 0x0016402001007387 */ /* 0x000fe20000100a00 */
[----:B------:R-:W-:-:S05]  /*23c40*/  IMAD.MOV.U32 R34, RZ, RZ, R3 ;  /* 0x000000ffff227224 */ /* 0x000fca00078e0003 */
[----:B------:R-:W-:Y:S04]  /*23c50*/  STL.64 [R1+0x1650], R34 ;  /* 0x0016502201007387 */ /* 0x000fe80000100a00 */
[----:B------:R-:W4:Y:S01]  /*23c60*/  LDL.LU R3, [R1+0xff4] ;  /* 0x000ff40001037983 */ /* 0x000f220000300800 */
[----:B------:R-:W-:Y:S02]  /*23c70*/  IMAD.MOV.U32 R45, RZ, RZ, R44 ;  /* 0x000000ffff2d7224 */ /* 0x000fe400078e002c */
[----:B--2---:R-:W-:Y:S02]  /*23c80*/  IMAD.MOV.U32 R42, RZ, RZ, R2 ;  /* 0x000000ffff2a7224 */ /* 0x004fe400078e0002 */
[----:B------:R-:W2:Y:S04]  /*23c90*/  LDL.LU R2, [R1+0xff8] ;  /* 0x000ff80001027983 */ /* 0x000ea80000300800 */
[----:B------:R-:W-:Y:S01]  /*23ca0*/  STL.64 [R1+0x16b0], R42 ;  /* 0x0016b02a01007387 */ /* 0x000fe20000100a00 */
[----:B---3--:R-:W-:-:S03]  /*23cb0*/  IMAD.MOV.U32 R44, RZ, RZ, R0 ;  /* 0x000000ffff2c7224 */ /* 0x008fc600078e0000 */
[----:B------:R-:W3:Y:S01]  /*23cc0*/  LDL.LU R0, [R1+0xffc] ;  /* 0x000ffc0001007983 */ /* 0x000ee20000300800 */
[----:B------:R-:W-:Y:S02]  /*23cd0*/  IMAD.MOV.U32 R51, RZ, RZ, R50 ;  /* 0x000000ffff337224 */ /* 0x000fe400078e0032 */
[----:B------:R-:W-:Y:S02]  /*23ce0*/  IMAD.MOV.U32 R53, RZ, RZ, R52 ;  /* 0x000000ffff357224 */ /* 0x000fe400078e0034 */
[----:B----4-:R-:W-:Y:S01]  /*23cf0*/  IMAD.MOV.U32 R50, RZ, RZ, R16 ;  /* 0x000000ffff327224 */ /* 0x010fe200078e0010 */
[----:B------:R-:W-:Y:S01]  /*23d00*/  STL.64 [R1+0x16b8], R44 ;  /* 0x0016b82c01007387 */ /* 0x000fe20000100a00 */
[----:B------:R-:W-:-:S03]  /*23d10*/  IMAD.MOV.U32 R52, RZ, RZ, R15 ;  /* 0x000000ffff347224 */ /* 0x000fc600078e000f */
[----:B------:R-:W-:Y:S01]  /*23d20*/  STL.64 [R1+0x16e0], R50 ;  /* 0x0016e03201007387 */ /* 0x000fe20000100a00 */
[----:B------:R-:W-:-:S03]  /*23d30*/  IMAD.MOV.U32 R59, RZ, RZ, R58 ;  /* 0x000000ffff3b7224 */ /* 0x000fc600078e003a */
[----:B------:R-:W-:Y:S04]  /*23d40*/  STL.64 [R1+0x16e8], R52 ;  /* 0x0016e83401007387 */ /* 0x000fe80000100a00 */
[----:B------:R-:W4:Y:S04]  /*23d50*/  LDL.LU R19, [R1+0x1000] ;  /* 0x0010000001137983 */ /* 0x000f280000300800 */
[----:B------:R-:W4:Y:S01]  /*23d60*/  LDL.LU R18, [R1+0x1004] ;  /* 0x0010040001127983 */ /* 0x000f220000300800 */
[----:B------:R-:W-:Y:S01]  /*23d70*/  IMAD.MOV.U32 R58, RZ, RZ, R13 ;  /* 0x000000ffff3a7224 */ /* 0x000fe200078e000d */
[----:B------:R-:W-:-:S04]  /*23d80*/  MOV R61, R60 ;  /* 0x0000003c003d7202 */ /* 0x000fc80000000f00 */
[----:B------:R-:W-:Y:S04]  /*23d90*/  STL.64 [R1+0x1730], R58 ;  /* 0x0017303a01007387 */ /* 0x000fe80000100a00 */
[----:B------:R-:W4:Y:S01]  /*23da0*/  LDL.LU R17, [R1+0x1008] ;  /* 0x0010080001117983 */ /* 0x000f220000300800 */
[----:B------:R-:W-:Y:S02]  /*23db0*/  IMAD.MOV.U32 R75, RZ, RZ, R74 ;  /* 0x000000ffff4b7224 */ /* 0x000fe400078e004a */
[----:B------:R-:W-:Y:S02]  /*23dc0*/  IMAD.MOV.U32 R60, RZ, RZ, R7 ;  /* 0x000000ffff3c7224 */ /* 0x000fe400078e0007 */
[----:B------:R-:W-:-:S03]  /*23dd0*/  IMAD.MOV.U32 R73, RZ, RZ, R72 ;  /* 0x000000ffff497224 */ /* 0x000fc600078e0048 */
[----:B------:R-:W-:Y:S04]  /*23de0*/  STL.64 [R1+0x1738], R60 ;  /* 0x0017383c01007387 */ /* 0x000fe80000100a00 */
[----:B------:R-:W4:Y:S01]  /*23df0*/  LDL.LU R16, [R1] ;  /* 0x0000000001107983 */ /* 0x000f220000300800 */
[----:B------:R-:W-:-:S03]  /*23e00*/  IMAD.MOV.U32 R74, RZ, RZ, R6 ;  /* 0x000000ffff4a7224 */ /* 0x000fc600078e0006 */
[----:B0-----:R-:W4:Y:S04]  /*23e10*/  LDL.LU R11, [R1+0x100c] ;  /* 0x00100c00010b7983 */ /* 0x001f280000300800 */
[----:B------:R-:W4:Y:S04]  /*23e20*/  LDL.LU R10, [R1+0x8] ;  /* 0x00000800010a7983 */ /* 0x000f280000300800 */
[----:B------:R-:W4:Y:S04]  /*23e30*/  LDL.LU R9, [R1+0x1010] ;  /* 0x0010100001097983 */ /* 0x000f280000300800 */
[----:B------:R-:W-:Y:S01]  /*23e40*/  STL.64 [R1+0x1530], R74 ;  /* 0x0015304a01007387 */ /* 0x000fe20000100a00 */
[----:B------:R-:W-:-:S02]  /*23e50*/  IMAD.MOV.U32 R71, RZ, RZ, R70 ;  /* 0x000000ffff477224 */ /* 0x000fc400078e0046 */
[----:B------:R-:W-:Y:S02]  /*23e60*/  IMAD.MOV.U32 R69, RZ, RZ, R68 ;  /* 0x000000ffff457224 */ /* 0x000fe400078e0044 */
[----:B------:R-:W-:Y:S02]  /*23e70*/  IMAD.MOV.U32 R13, RZ, RZ, R12 ;  /* 0x000000ffff0d7224 */ /* 0x000fe400078e000c */
[----:B------:R-:W-:-:S05]  /*23e80*/  IMAD.MOV.U32 R72, RZ, RZ, R5 ;  /* 0x000000ffff487224 */ /* 0x000fca00078e0005 */
[----:B------:R-:W-:Y:S01]  /*23e90*/  STL.64 [R1+0x1538], R72 ;  /* 0x0015384801007387 */ /* 0x000fe20000100a00 */
[----:B------:R-:W-:-:S03]  /*23ea0*/  IMAD.MOV.U32 R70, RZ, RZ, R4 ;  /* 0x000000ffff467224 */ /* 0x000fc600078e0004 */
[----:B------:R-:W4:Y:S04]  /*23eb0*/  LDL.LU R8, [R1+0x10] ;  /* 0x0000100001087983 */ /* 0x000f280000300800 */
[----:B------:R-:W4:Y:S04]  /*23ec0*/  LDL.LU R7, [R1+0x1014] ;  /* 0x0010140001077983 */ /* 0x000f280000300800 */
[----:B------:R-:W4:Y:S04]  /*23ed0*/  LDL.LU R6, [R1+0x18] ;  /* 0x0000180001067983 */ /* 0x000f280000300800 */
[----:B------:R-:W4:Y:S04]  /*23ee0*/  LDL.LU R5, [R1+0x1018] ;  /* 0x0010180001057983 */ /* 0x000f280000300800 */
[----:B------:R-:W-:Y:S01]  /*23ef0*/  STL.64 [R1+0x1540], R70 ;  /* 0x0015404601007387 */ /* 0x000fe20000100a00 */
[----:B------:R-:W-:-:S05]  /*23f00*/  IMAD.MOV.U32 R68, RZ, RZ, R3 ;  /* 0x000000ffff447224 */ /* 0x000fca00078e0003 */
[----:B------:R-:W-:Y:S01]  /*23f10*/  STL.64 [R1+0x1548], R68 ;  /* 0x0015484401007387 */ /* 0x000fe20000100a00 */
[----:B------:R-:W-:Y:S02]  /*23f20*/  IMAD.MOV.U32 R15, RZ, RZ, R14 ;  /* 0x000000ffff0f7224 */ /* 0x000fe400078e000e */
[----:B--2---:R-:W-:-:S05]  /*23f30*/  IMAD.MOV.U32 R12, RZ, RZ, R2 ;  /* 0x000000ffff0c7224 */ /* 0x004fca00078e0002 */
[----:B------:R0:W-:Y:S04]  /*23f40*/  STL.64 [R1+0x1660], R12 ;  /* 0x0016600c01007387 */ /* 0x0001e80000100a00 */
[----:B------:R-:W2:Y:S04]  /*23f50*/  LDL.LU R4, [R1+0x20] ;  /* 0x0000200001047983 */ /* 0x000ea80000300800 */
[----:B------:R-:W2:Y:S04]  /*23f60*/  LDL.LU R3, [R1+0x101c] ;  /* 0x00101c0001037983 */ /* 0x000ea80000300800 */
[----:B------:R-:W2:Y:S01]  /*23f70*/  LDL.LU R2, [R1+0x28] ;  /* 0x0000280001027983 */ /* 0x000ea20000300800 */
[----:B---3--:R-:W-:-:S03]  /*23f80*/  MOV R14, R0 ;  /* 0x00000000000e7202 */ /* 0x008fc60000000f00 */
[----:B------:R-:W3:Y:S01]  /*23f90*/  LDL.LU R0, [R1+0x1020] ;  /* 0x0010200001007983 */ /* 0x000ee20000300800 */
[----:B------:R-:W-:Y:S02]  /*23fa0*/  IMAD.MOV.U32 R25, RZ, RZ, R24 ;  /* 0x000000ffff197224 */ /* 0x000fe400078e0018 */
[----:B------:R-:W-:Y:S01]  /*23fb0*/  IMAD.MOV.U32 R27, RZ, RZ, R26 ;  /* 0x000000ffff1b7224 */ /* 0x000fe200078e001a */
[----:B------:R-:W-:Y:S04]  /*23fc0*/  STL [R1+0x1678], R14 ;  /* 0x0016780e01007387 */ /* 0x000fe80000100800 */
[----:B------:R0:W-:Y:S01]  /*23fd0*/  STL [R1+0x1668], R15 ;  /* 0x0016680f01007387 */ /* 0x0001e20000100800 */
[----:B------:R-:W-:Y:S02]  /*23fe0*/  IMAD.MOV.U32 R37, RZ, RZ, R36 ;  /* 0x000000ffff257224 */ /* 0x000fe400078e0024 */
[----:B----4-:R-:W-:-:S02]  /*23ff0*/  IMAD.MOV.U32 R24, RZ, RZ, R19 ;  /* 0x000000ffff187224 */ /* 0x010fc400078e0013 */
[----:B------:R-:W-:-:S03]  /*24000*/  IMAD.MOV.U32 R26, RZ, RZ, R18 ;  /* 0x000000ffff1a7224 */ /* 0x000fc600078e0012 */
[----:B------:R-:W-:Y:S04]  /*24010*/  STL.64 [R1+0x1670], R24 ;  /* 0x0016701801007387 */ /* 0x000fe80000100a00 */
[----:B------:R-:W-:Y:S04]  /*24020*/  STL.64 [R1+0x1680], R26 ;  /* 0x0016801a01007387 */ /* 0x000fe80000100a00 */
[----:B-1----:R-:W4:Y:S01]  /*24030*/  LDL.LU R20, [R1+0x30] ;  /* 0x0000300001147983 */ /* 0x002f220000300800 */
[----:B------:R-:W-:-:S03]  /*24040*/  IMAD.MOV.U32 R36, RZ, RZ, R17 ;  /* 0x000000ffff247224 */ /* 0x000fc600078e0011 */
[----:B------:R-:W4:Y:S04]  /*24050*/  LDL.LU R19, [R1+0x1024] ;  /* 0x0010240001137983 */ /* 0x000f280000300800 */
[----:B------:R-:W4:Y:S04]  /*24060*/  LDL.LU R18, [R1+0x38] ;  /* 0x0000380001127983 */ /* 0x000f280000300800 */
[----:B------:R-:W4:Y:S04]  /*24070*/  LDL.LU R17, [R1+0x1028] ;  /* 0x0010280001117983 */ /* 0x000f280000300800 */
[----:B------:R-:W-:Y:S01]  /*24080*/  STL.64 [R1+0x1688], R36 ;  /* 0x0016882401007387 */ /* 0x000fe20000100a00 */
[----:B------:R-:W-:-:S03]  /*24090*/  IMAD.MOV.U32 R23, RZ, RZ, R16 ;  /* 0x000000ffff177224 */ /* 0x000fc600078e0010 */
[----:B------:R-:W4:Y:S01]  /*240a0*/  LDL.LU R16, [R1+0x40] ;  /* 0x0000400001107983 */ /* 0x000f220000300800 */
[----:B------:R-:W-:-:S03]  /*240b0*/  IMAD.MOV.U32 R22, RZ, RZ, R11 ;  /* 0x000000ffff167224 */ /* 0x000fc600078e000b */
[----:B0-----:R-:W4:Y:S01]  /*240c0*/  LDL.LU R13, [R1+0x102c] ;  /* 0x00102c00010d7983 */ /* 0x001f220000300800 */
[----:B------:R-:W-:-:S03]  /*240d0*/  IMAD.MOV.U32 R15, RZ, RZ, R10 ;  /* 0x000000ffff0f7224 */ /* 0x000fc600078e000a */
[----:B------:R-:W4:Y:S01]  /*240e0*/  LDL.LU R12, [R1+0x48] ;  /* 0x00004800010c7983 */ /* 0x000f220000300800 */
[----:B------:R-:W-:-:S03]  /*240f0*/  IMAD.MOV.U32 R14, RZ, RZ, R9 ;  /* 0x000000ffff0e7224 */ /* 0x000fc600078e0009 */
[----:B------:R-:W4:Y:S04]  /*24100*/  LDL.LU R11, [R1+0x1030] ;  /* 0x00103000010b7983 */ /* 0x000f280000300800 */
[----:B------:R-:W4:Y:S04]  /*24110*/  LDL.LU R10, [R1+0x50] ;  /* 0x00005000010a7983 */ /* 0x000f280000300800 */
[----:B------:R-:W4:Y:S04]  /*24120*/  LDL.LU R9, [R1+0x1034] ;  /* 0x0010340001097983 */ /* 0x000f280000300800 */
[----:B------:R-:W-:Y:S04]  /*24130*/  STL.64 [R1], R22 ;  /* 0x0000001601007387 */ /* 0x000fe80000100a00 */
[----:B------:R-:W-:Y:S04]  /*24140*/  STL.64 [R1+0x8], R14 ;  /* 0x0000080e01007387 */ /* 0x000fe80000100a00 */
[----:B------:R0:W-:Y:S01]  /*24150*/  STL.64 [R1+0x16c0], R14 ;  /* 0x0016c00e01007387 */ /* 0x0001e20000100a00 */
[----:B------:R-:W-:-:S02]  /*24160*/  IMAD.MOV.U32 R31, RZ, RZ, R8 ;  /* 0x000000ffff1f7224 */ /* 0x000fc400078e0008 */
[----:B------:R-:W-:Y:S02]  /*24170*/  IMAD.MOV.U32 R30, RZ, RZ, R7 ;  /* 0x000000ffff1e7224 */ /* 0x000fe400078e0007 */
[----:B------:R-:W-:Y:S01]  /*24180*/  IMAD.MOV.U32 R47, RZ, RZ, R6 ;  /* 0x000000ffff2f7224 */ /* 0x000fe200078e0006 */
[----:B------:R-:W-:-:S05]  /*24190*/  MOV R46, R5 ;  /* 0x00000005002e7202 */ /* 0x000fca0000000f00 */
[----:B------:R-:W-:Y:S04]  /*241a0*/  STL.64 [R1+0x18], R46 ;  /* 0x0000182e01007387 */ /* 0x000fe80000100a00 */
[----:B------:R-:W-:Y:S04]  /*241b0*/  STL.64 [R1+0x16f0], R46 ;  /* 0x0016f02e01007387 */ /* 0x000fe80000100a00 */
[----:B------:R-:W-:Y:S04]  /*241c0*/  STL.64 [R1+0x10], R30 ;  /* 0x0000101e01007387 */ /* 0x000fe80000100a00 */
[----:B------:R-:W-:Y:S04]  /*241d0*/  STL.64 [R1+0x16c8], R30 ;  /* 0x0016c81e01007387 */ /* 0x000fe80000100a00 */
[----:B------:R1:W-:Y:S01]  /*241e0*/  STL.64 [R1+0x1690], R22 ;  /* 0x0016901601007387 */ /* 0x0003e20000100a00 */
[----:B--2---:R-:W-:-:S02]  /*241f0*/  IMAD.MOV.U32 R49, RZ, RZ, R4 ;  /* 0x000000ffff317224 */ /* 0x004fc400078e0004 */
[----:B------:R-:W-:Y:S02]  /*24200*/  IMAD.MOV.U32 R48, RZ, RZ, R3 ;  /* 0x000000ffff307224 */ /* 0x000fe400078e0003 */
[----:B------:R-:W2:Y:S01]  /*24210*/  LDL.LU R3, [R1+0x58] ;  /* 0x0000580001037983 */ /* 0x000ea20000300800 */
[----:B------:R-:W-:-:S03]  /*24220*/  IMAD.MOV.U32 R55, RZ, RZ, R2 ;  /* 0x000000ffff377224 */ /* 0x000fc600078e0002 */
[----:B------:R-:W2:Y:S04]  /*24230*/  LDL.LU R2, [R1+0x1038] ;  /* 0x0010380001027983 */ /* 0x000ea80000300800 */
[----:B------:R-:W2:Y:S04]  /*24240*/  LDL.LU R5, [R1+0x60] ;  /* 0x0000600001057983 */ /* 0x000ea80000300800 */
[----:B------:R-:W2:Y:S04]  /*24250*/  LDL.LU R4, [R1+0x103c] ;  /* 0x00103c0001047983 */ /* 0x000ea80000300800 */
[----:B------:R-:W2:Y:S04]  /*24260*/  LDL.LU R8, [R1+0x68] ;  /* 0x0000680001087983 */ /* 0x000ea80000300800 */
[----:B------:R-:W2:Y:S04]  /*24270*/  LDL.LU R7, [R1+0x1040] ;  /* 0x0010400001077983 */ /* 0x000ea80000300800 */
[----:B------:R-:W2:Y:S01]  /*24280*/  LDL.LU R6, [R1+0x70] ;  /* 0x0000700001067983 */ /* 0x000ea20000300800 */
[----:B---3--:R-:W-:-:S03]  /*24290*/  IMAD.MOV.U32 R54, RZ, RZ, R0 ;  /* 0x000000ffff367224 */ /* 0x008fc600078e0000 */
[----:B------:R-:W3:Y:S04]  /*242a0*/  LDL.LU R0, [R1+0x1044] ;  /* 0x0010440001007983 */ /* 0x000ee80000300800 */
[----:B------:R-:W-:Y:S04]  /*242b0*/  STL.64 [R1+0x20], R48 ;  /* 0x0000203001007387 */ /* 0x000fe80000100a00 */
[----:B------:R-:W-:Y:S04]  /*242c0*/  STL.64 [R1+0x28], R54 ;  /* 0x0000283601007387 */ /* 0x000fe80000100a00 */
[----:B------:R-:W-:Y:S01]  /*242d0*/  STL.64 [R1+0x1740], R54 ;  /* 0x0017403601007387 */ /* 0x000fe20000100a00 */
[----:B----4-:R-:W-:-:S02]  /*242e0*/  IMAD.MOV.U32 R57, RZ, RZ, R20 ;  /* 0x000000ffff397224 */ /* 0x010fc400078e0014 */
[----:B------:R-:W-:-:S05]  /*242f0*/  IMAD.MOV.U32 R56, RZ, RZ, R19 ;  /* 0x000000ffff387224 */ /* 0x000fca00078e0013 */
[----:B------:R-:W-:Y:S04]  /*24300*/  STL.64 [R1+0x30], R56 ;  /* 0x0000303801007387 */ /* 0x000fe80000100a00 */
[----:B------:R-:W-:Y:S04]  /*24310*/  STL.64 [R1+0x1748], R56 ;  /* 0x0017483801007387 */ /* 0x000fe80000100a00 */
[----:B------:R-:W-:Y:S01]  /*24320*/  STL.64 [R1+0x16f8], R48 ;  /* 0x0016f83001007387 */ /* 0x000fe20000100a00 */
[----:B------:R-:W-:-:S03]  /*24330*/  IMAD.MOV.U32 R77, RZ, RZ, R16 ;  /* 0x000000ffff4d7224 */ /* 0x000fc600078e0010 */
[----:B------:R-:W4:Y:S04]  /*24340*/  LDL.LU R16, [R1+0x78] ;  /* 0x0000780001107983 */ /* 0x000f280000300800 */
[----:B0-----:R-:W4:Y:S04]  /*24350*/  LDL.LU R15, [R1+0x1048] ;  /* 0x00104800010f7983 */ /* 0x001f280000300800 */
[----:B------:R-:W4:Y:S01]  /*24360*/  LDL.LU R14, [R1+0x80] ;  /* 0x00008000010e7983 */ /* 0x000f220000300800 */
[----:B------:R-:W-:Y:S01]  /*24370*/  IMAD.MOV.U32 R76, RZ, RZ, R13 ;  /* 0x000000ffff4c7224 */ /* 0x000fe200078e000d */
[----:B------:R-:W-:Y:S01]  /*24380*/  MOV R75, R12 ;  /* 0x0000000c004b7202 */ /* 0x000fe20000000f00 */
[----:B------:R-:W-:Y:S01]  /*24390*/  IMAD.MOV.U32 R78, RZ, RZ, R17 ;  /* 0x000000ffff4e7224 */ /* 0x000fe200078e0011 */
[----:B------:R-:W4:Y:S01]  /*243a0*/  LDL.LU R13, [R1+0x104c] ;  /* 0x00104c00010d7983 */ /* 0x000f220000300800 */
[----:B------:R-:W-:-:S02]  /*243b0*/  IMAD.MOV.U32 R79, RZ, RZ, R18 ;  /* 0x000000ffff4f7224 */ /* 0x000fc400078e0012 */
[----:B------:R-:W-:Y:S01]  /*243c0*/  IMAD.MOV.U32 R74, RZ, RZ, R11 ;  /* 0x000000ffff4a7224 */ /* 0x000fe200078e000b */
[----:B------:R-:W4:Y:S01]  /*243d0*/  LDL.LU R12, [R1+0x88] ;  /* 0x00008800010c7983 */ /* 0x000f220000300800 */
[----:B------:R-:W-:Y:S02]  /*243e0*/  IMAD.MOV.U32 R73, RZ, RZ, R10 ;  /* 0x000000ffff497224 */ /* 0x000fe400078e000a */
[----:B------:R-:W-:Y:S01]  /*243f0*/  IMAD.MOV.U32 R72, RZ, RZ, R9 ;  /* 0x000000ffff487224 */ /* 0x000fe200078e0009 */
[----:B------:R-:W4:Y:S04]  /*24400*/  LDL.LU R11, [R1+0x1050] ;  /* 0x00105000010b7983 */ /* 0x000f280000300800 */
[----:B------:R-:W4:Y:S04]  /*24410*/  LDL.LU R10, [R1+0x90] ;  /* 0x00009000010a7983 */ /* 0x000f280000300800 */
[----:B------:R-:W4:Y:S04]  /*24420*/  LDL.LU R9, [R1+0x1054] ;  /* 0x0010540001097983 */ /* 0x000f280000300800 */
[----:B------:R-:W-:Y:S04]  /*24430*/  STL.64 [R1+0x38], R78 ;  /* 0x0000384e01007387 */ /* 0x000fe80000100a00 */
[----:B------:R-:W-:Y:S04]  /*24440*/  STL.64 [R1+0x1550], R78 ;  /* 0x0015504e01007387 */ /* 0x000fe80000100a00 */
[----:B------:R-:W-:Y:S04]  /*24450*/  STL.64 [R1+0x40], R76 ;  /* 0x0000404c01007387 */ /* 0x000fe80000100a00 */
[----:B------:R-:W-:Y:S04]  /*24460*/  STL.64 [R1+0x1558], R76 ;  /* 0x0015584c01007387 */ /* 0x000fe80000100a00 */
[----:B------:R-:W-:Y:S04]  /*24470*/  STL.64 [R1+0x48], R74 ;  /* 0x0000484a01007387 */ /* 0x000fe80000100a00 */
[----:B------:R-:W-:Y:S04]  /*24480*/  STL.64 [R1+0x1560], R74 ;  /* 0x0015604a01007387 */ /* 0x000fe80000100a00 */
[----:B------:R-:W-:Y:S04]  /*24490*/  STL.64 [R1+0x50], R72 ;  /* 0x0000504801007387 */ /* 0x000fe80000100a00 */
[----:B------:R-:W-:Y:S04]  /*244a0*/  STL.64 [R1+0x1568], R72 ;  /* 0x0015684801007387 */ /* 0x000fe80000100a00 */
[----:B------:R-:W4:Y:S04]  /*244b0*/  LDL.LU R24, [R1+0x98] ;  /* 0x0000980001187983 */ /* 0x000f280000300800 */
[----:B-1----:R-:W4:Y:S04]  /*244c0*/  LDL.LU R23, [R1+0x1058] ;  /* 0x0010580001177983 */ /* 0x002f280000300800 */
[----:B------:R-:W4:Y:S04]  /*244d0*/  LDL.LU R22, [R1+0xa0] ;  /* 0x0000a00001167983 */ /* 0x000f280000300800 */
[----:B------:R-:W4:Y:S01]  /*244e0*/  LDL.LU R17, [R1+0x105c] ;  /* 0x00105c0001117983 */ /* 0x000f220000300800 */
[----:B--2---:R-:W-:-:S03]  /*244f0*/  IMAD.MOV.U32 R19, RZ, RZ, R8 ;  /* 0x000000ffff137224 */ /* 0x004fc600078e0008 */
[----:B------:R-:W2:Y:S01]  /*24500*/  LDL.LU R8, [R1+0xa8] ;  /* 0x0000a80001087983 */ /* 0x000ea20000300800 */
[----:B------:R-:W-:-:S03]  /*24510*/  IMAD.MOV.U32 R18, RZ, RZ, R7 ;  /* 0x000000ffff127224 */ /* 0x000fc600078e0007 */
[----:B------:R-:W2:Y:S01]  /*24520*/  LDL.LU R7, [R1+0x1060] ;  /* 0x0010600001077983 */ /* 0x000ea20000300800 */
[----:B------:R-:W-:-:S03]  /*24530*/  IMAD.MOV.U32 R21, RZ, RZ, R6 ;  /* 0x000000ffff157224 */ /* 0x000fc600078e0006 */
[----:B------:R-:W2:Y:S01]  /*24540*/  LDL.LU R6, [R1+0xb0] ;  /* 0x0000b00001067983 */ /* 0x000ea20000300800 */
[----:B---3--:R-:W-:-:S03]  /*24550*/  IMAD.MOV.U32 R20, RZ, RZ, R0 ;  /* 0x000000ffff147224 */ /* 0x008fc600078e0000 */
[----:B------:R-:W3:Y:S04]  /*24560*/  LDL.LU R0, [R1+0x1064] ;  /* 0x0010640001007983 */ /* 0x000ee80000300800 */
[----:B------:R-:W-:Y:S04]  /*24570*/  STL.64 [R1+0x58], R2 ;  /* 0x0000580201007387 */ /* 0x000fe80000100a00 */
[----:B------:R-:W-:Y:S04]  /*24580*/  STL.64 [R1+0x1698], R2 ;  /* 0x0016980201007387 */ /* 0x000fe80000100a00 */
[----:B------:R-:W-:Y:S04]  /*24590*/  STL.64 [R1+0x60], R4 ;  /* 0x0000600401007387 */ /* 0x000fe80000100a00 */
[----:B------:R0:W-:Y:S04]  /*245a0*/  STL.64 [R1+0x1700], R4 ;  /* 0x0017000401007387 */ /* 0x0001e80000100a00 */
[----:B------:R-:W-:Y:S04]  /*245b0*/  STL.64 [R1+0x68], R18 ;  /* 0x0000681201007387 */ /* 0x000fe80000100a00 */
[----:B------:R-:W-:Y:S04]  /*245c0*/  STL.64 [R1+0x1708], R18 ;  /* 0x0017081201007387 */ /* 0x000fe80000100a00 */
[----:B------:R-:W-:Y:S04]  /*245d0*/  STL.64 [R1+0x70], R20 ;  /* 0x0000701401007387 */ /* 0x000fe80000100a00 */
[----:B------:R1:W-:Y:S01]  /*245e0*/  STL.64 [R1+0x1710], R20 ;  /* 0x0017101401007387 */ /* 0x0003e20000100a00 */
[----:B----4-:R-:W-:-:S03]  /*245f0*/  IMAD.MOV.U32 R33, RZ, RZ, R16 ;  /* 0x000000ffff217224 */ /* 0x010fc600078e0010 */
[----:B------:R-:W4:Y:S01]  /*24600*/  LDL.LU R16, [R1+0xb8] ;  /* 0x0000b80001107983 */ /* 0x000f220000300800 */
[----:B------:R-:W-:-:S03]  /*24610*/  IMAD.MOV.U32 R32, RZ, RZ, R15 ;  /* 0x000000ffff207224 */ /* 0x000fc600078e000f */
        /* <DEDUP_REMOVED lines=11> */
[----:B------:R-:W-:-:S03]  /*246d0*/  MOV R40, R9 ;  /* 0x0000000900287202 */ /* 0x000fc60000000f00 */
        /* <DEDUP_REMOVED lines=8> */
[----:B------:R-:W-:Y:S01]  /*24760*/  STL.64 [R1+0x1760], R40 ;  /* 0x0017602801007387 */ /* 0x000fe20000100a00 */
[----:B--2---:R-:W-:-:S02]  /*24770*/  IMAD.MOV.U32 R59, RZ, RZ, R8 ;  /* 0x000000ffff3b7224 */ /* 0x004fc400078e0008 */
[----:B------:R-:W-:Y:S02]  /*24780*/  IMAD.MOV.U32 R58, RZ, RZ, R7 ;  /* 0x000000ffff3a7224 */ /* 0x000fe400078e0007 */
[----:B------:R-:W2:Y:S01]  /*24790*/  LDL.LU R7, [R1+0xd8] ;  /* 0x0000d80001077983 */ /* 0x000ea20000300800 */
[----:B------:R-:W-:-:S03]  /*247a0*/  IMAD.MOV.U32 R61, RZ, RZ, R6 ;  /* 0x000000ffff3d7224 */ /* 0x000fc600078e0006 */
[----:B------:R-:W2:Y:S04]  /*247b0*/  LDL.LU R6, [R1+0x1078] ;  /* 0x0010780001067983 */ /* 0x000ea80000300800 */
[----:B------:R-:W2:Y:S04]  /*247c0*/  LDL.LU R8, [R1+0xe0] ;  /* 0x0000e00001087983 */ /* 0x000ea80000300800 */
[----:B0-----:R-:W2:Y:S04]  /*247d0*/  LDL.LU R5, [R1+0x107c] ;  /* 0x00107c0001057983 */ /* 0x001ea80000300800 */
[----:B------:R-:W2:Y:S01]  /*247e0*/  LDL.LU R4, [R1+0xe8] ;  /* 0x0000e80001047983 */ /* 0x000ea20000300800 */
[----:B---3--:R-:W-:-:S03]  /*247f0*/  IMAD.MOV.U32 R60, RZ, RZ, R0 ;  /* 0x000000ffff3c7224 */ /* 0x008fc600078e0000 */
[----:B------:R-:W3:Y:S04]  /*24800*/  LDL.LU R3, [R1+0x1080] ;  /* 0x0010800001037983 */ /* 0x000ee80000300800 */
[----:B------:R-:W3:Y:S04]  /*24810*/  LDL.LU R2, [R1+0xf0] ;  /* 0x0000f00001027983 */ /* 0x000ee80000300800 */
[----:B------:R-:W3:Y:S01]  /*24820*/  LDL.LU R0, [R1+0x1084] ;  /* 0x0010840001007983 */ /* 0x000ee20000300800 */
[----:B------:R-:W-:Y:S02]  /*24830*/  IMAD.MOV.U32 R50, RZ, RZ, R23 ;  /* 0x000000ffff327224 */ /* 0x000fe400078e0017 */
[----:B------:R-:W-:-:S02]  /*24840*/  IMAD.MOV.U32 R51, RZ, RZ, R24 ;  /* 0x000000ffff337224 */ /* 0x000fc400078e0018 */
[----:B------:R-:W-:Y:S02]  /*24850*/  IMAD.MOV.U32 R52, RZ, RZ, R17 ;  /* 0x000000ffff347224 */ /* 0x000fe400078e0011 */
[----:B------:R-:W-:Y:S01]  /*24860*/  IMAD.MOV.U32 R53, RZ, RZ, R22 ;  /* 0x000000ffff357224 */ /* 0x000fe200078e0016 */
        /* <DEDUP_REMOVED lines=8> */
[----:B------:R-:W3:Y:S01]  /*248f0*/  LDL.LU R22, [R1+0xf8] ;  /* 0x0000f80001167983 */ /* 0x000ee20000300800 */
[----:B----4-:R-:W-:-:S03]  /*24900*/  IMAD.MOV.U32 R71, RZ, RZ, R16 ;  /* 0x000000ffff477224 */ /* 0x010fc600078e0010 */
[----:B-1----:R-:W4:Y:S01]  /*24910*/  LDL.LU R21, [R1+0x1088] ;  /* 0x0010880001157983 */ /* 0x002f220000300800 */
[----:B------:R-:W-:-:S03]  /*24920*/  IMAD.MOV.U32 R70, RZ, RZ, R15 ;  /* 0x000000ffff467224 */ /* 0x000fc600078e000f */
[----:B------:R-:W4:Y:S01]  /*24930*/  LDL.LU R20, [R1+0x100] ;  /* 0x0001000001147983 */ /* 0x000f220000300800 */
[----:B------:R-:W-:-:S03]  /*24940*/  MOV R69, R14 ;  /* 0x0000000e00457202 */ /* 0x000fc60000000f00 */
[----:B------:R-:W4:Y:S04]  /*24950*/  LDL.LU R19, [R1+0x108c] ;  /* 0x00108c0001137983 */ /* 0x000f280000300800 */
[----:B------:R-:W4:Y:S04]  /*24960*/  LDL.LU R18, [R1+0x108] ;  /* 0x0001080001127983 */ /* 0x000f280000300800 */
[----:B------:R-:W4:Y:S04]  /*24970*/  LDL.LU R16, [R1+0x1090] ;  /* 0x0010900001107983 */ /* 0x000f280000300800 */
[----:B------:R-:W4:Y:S04]  /*24980*/  LDL.LU R15, [R1+0x110] ;  /* 0x00011000010f7983 */ /* 0x000f280000300800 */
[----:B------:R-:W4:Y:S01]  /*24990*/  LDL.LU R14, [R1+0x1094] ;  /* 0x00109400010e7983 */ /* 0x000f220000300800 */
[----:B------:R-:W-:-:S02]  /*249a0*/  IMAD.MOV.U32 R68, RZ, RZ, R13 ;  /* 0x000000ffff447224 */ /* 0x000fc400078e000d */
[----:B------:R-:W-:Y:S01]  /*249b0*/  IMAD.MOV.U32 R78, RZ, RZ, R11 ;  /* 0x000000ffff4e7224 */ /* 0x000fe200078e000b */
[----:B------:R-:W-:Y:S01]  /*249c0*/  STL.64 [R1+0xb8], R70 ;  /* 0x0000b84601007387 */ /* 0x000fe20000100a00 */
[----:B------:R-:W-:Y:S02]  /*249d0*/  IMAD.MOV.U32 R79, RZ, RZ, R12 ;  /* 0x000000ffff4f7224 */ /* 0x000fe400078e000c */
[----:B------:R-:W-:Y:S01]  /*249e0*/  IMAD.MOV.U32 R76, RZ, RZ, R9 ;  /* 0x000000ffff4c7224 */ /* 0x000fe200078e0009 */
[----:B------:R-:W-:Y:S01]  /*249f0*/  STL.64 [R1+0x1570], R70 ;  /* 0x0015704601007387 */ /* 0x000fe20000100a00 */
[----:B------:R-:W-:-:S03]  /*24a00*/  IMAD.MOV.U32 R77, RZ, RZ, R10 ;  /* 0x000000ffff4d7224 */ /* 0x000fc600078e000a */
[----:B------:R-:W-:Y:S04]  /*24a10*/  STL.64 [R1+0xc0], R68 ;  /* 0x0000c04401007387 */ /* 0x000fe80000100a00 */
[----:B------:R-:W-:Y:S04]  /*24a20*/  STL.64 [R1+0x1578], R68 ;  /* 0x0015784401007387 */ /* 0x000fe80000100a00 */
[----:B------:R-:W-:Y:S04]  /*24a30*/  STL.64 [R1+0xc8], R78 ;  /* 0x0000c84e01007387 */ /* 0x000fe80000100a00 */
[----:B------:R-:W-:Y:S04]  /*24a40*/  STL.64 [R1+0x1580], R78 ;  /* 0x0015804e01007387 */ /* 0x000fe80000100a00 */
[----:B------:R-:W-:Y:S04]  /*24a50*/  STL.64 [R1+0xd0], R76 ;  /* 0x0000d04c01007387 */ /* 0x000fe80000100a00 */
[----:B------:R-:W-:Y:S04]  /*24a60*/  STL.64 [R1+0x1590], R76 ;  /* 0x0015904c01007387 */ /* 0x000fe80000100a00 */
[----:B------:R-:W4:Y:S04]  /*24a70*/  LDL.LU R17, [R1+0x118] ;  /* 0x0001180001117983 */ /* 0x000f280000300800 */
[----:B------:R-:W4:Y:S04]  /*24a80*/  LDL.LU R11, [R1+0x1098] ;  /* 0x00109800010b7983 */ /* 0x000f280000300800 */
[----:B------:R-:W4:Y:S01]  /*24a90*/  LDL.LU R10, [R1+0x120] ;  /* 0x00012000010a7983 */ /* 0x000f220000300800 */
[----:B--2---:R-:W-:-:S02]  /*24aa0*/  IMAD.MOV.U32 R9, RZ, RZ, R8 ;  /* 0x000000ffff097224 */ /* 0x004fc400078e0008 */
[----:B------:R-:W-:Y:S02]  /*24ab0*/  IMAD.MOV.U32 R8, RZ, RZ, R5 ;  /* 0x000000ffff087224 */ /* 0x000fe400078e0005 */
[----:B------:R-:W2:Y:S01]  /*24ac0*/  LDL.LU R5, [R1+0x109c] ;  /* 0x00109c0001057983 */ /* 0x000ea20000300800 */
[----:B------:R-:W-:-:S03]  /*24ad0*/  IMAD.MOV.U32 R13, RZ, RZ, R4 ;  /* 0x000000ffff0d7224 */ /* 0x000fc600078e0004 */
[----:B------:R-:W2:Y:S01]  /*24ae0*/  LDL.LU R4, [R1+0x128] ;  /* 0x0001280001047983 */ /* 0x000ea20000300800 */
[----:B---3--:R-:W-:-:S03]  /*24af0*/  IMAD.MOV.U32 R12, RZ, RZ, R3 ;  /* 0x000000ffff0c7224 */ /* 0x008fc600078e0003 */
[----:B------:R-:W3:Y:S01]  /*24b00*/  LDL.LU R3, [R1+0x10a0] ;  /* 0x0010a00001037983 */ /* 0x000ee20000300800 */
[----:B------:R-:W-:-:S03]  /*24b10*/  IMAD.MOV.U32 R25, RZ, RZ, R2 ;  /* 0x000000ffff197224 */ /* 0x000fc600078e0002 */
[----:B------:R-:W3:Y:S01]  /*24b20*/  LDL.LU R2, [R1+0x130] ;  /* 0x0001300001027983 */ /* 0x000ee20000300800 */
[----:B------:R-:W-:-:S03]  /*24b30*/  IMAD.MOV.U32 R24, RZ, RZ, R0 ;  /* 0x000000ffff187224 */ /* 0x000fc600078e0000 */
[----:B------:R-:W3:Y:S04]  /*24b40*/  LDL.LU R0, [R1+0x10a4] ;  /* 0x0010a40001007983 */ /* 0x000ee80000300800 */
[----:B------:R-:W-:Y:S04]  /*24b50*/  STL.64 [R1+0xd8], R6 ;  /* 0x0000d80601007387 */ /* 0x000fe80000100a00 */
[----:B------:R-:W-:Y:S04]  /*24b60*/  STL.64 [R1+0x1788], R6 ;  /* 0x0017880601007387 */ /* 0x000fe80000100a00 */
[----:B------:R-:W-:Y:S04]  /*24b70*/  STL.64 [R1+0xe0], R8 ;  /* 0x0000e00801007387 */ /* 0x000fe80000100a00 */
[----:B------:R-:W-:Y:S04]  /*24b80*/  STL [R1+0x1790], R9 ;  /* 0x0017900901007387 */ /* 0x000fe80000100800 */
[----:B------:R-:W-:Y:S04]  /*24b90*/  STL [R1+0x1858], R8 ;  /* 0x0018580801007387 */ /* 0x000fe80000100800 */
[----:B------:R-:W-:Y:S04]  /*24ba0*/  STL.64 [R1+0xe8], R12 ;  /* 0x0000e80c01007387 */ /* 0x000fe80000100a00 */
[----:B------:R0:W-:Y:S04]  /*24bb0*/  STL.64 [R1+0x1798], R12 ;  /* 0x0017980c01007387 */ /* 0x0001e80000100a00 */
[----:B------:R-:W-:Y:S04]  /*24bc0*/  STL.64 [R1+0xf0], R24 ;  /* 0x0000f01801007387 */ /* 0x000fe80000100a00 */
[----:B------:R1:W-:Y:S01]  /*24bd0*/  STL.64 [R1+0x17a0], R24 ;  /* 0x0017a01801007387 */ /* 0x0003e20000100a00 */
[----:B------:R-:W-:-:S02]  /*24be0*/  IMAD.MOV.U32 R27, RZ, RZ, R22 ;  /* 0x000000ffff1b7224 */ /* 0x000fc400078e0016 */
[----:B----4-:R-:W-:Y:S02]  /*24bf0*/  IMAD.MOV.U32 R26, RZ, RZ, R21 ;  /* 0x000000ffff1a7224 */ /* 0x010fe400078e0015 */
[----:B------:R-:W-:Y:S02]  /*24c00*/  IMAD.MOV.U32 R42, RZ, RZ, R16 ;  /* 0x000000ffff2a7224 */ /* 0x000fe400078e0010 */
[----:B------:R-:W4:Y:S01]  /*24c10*/  LDL.LU R16, [R1+0x138] ;  /* 0x0001380001107983 */ /* 0x000f220000300800 */
[----:B------:R-:W-:-:S03]  /*24c20*/  IMAD.MOV.U32 R45, RZ, RZ, R15 ;  /* 0x000000ffff2d7224 */ /* 0x000fc600078e000f */
[----:B------:R-:W4:Y:S01]  /*24c30*/  LDL.LU R15, [R1+0x10a8] ;  /* 0x0010a800010f7983 */ /* 0x000f220000300800 */
[----:B------:R-:W-:-:S03]  /*24c40*/  IMAD.MOV.U32 R44, RZ, RZ, R14 ;  /* 0x000000ffff2c7224 */ /* 0x000fc600078e000e */
[----:B------:R-:W4:Y:S04]  /*24c50*/  LDL.LU R14, [R1+0x140] ;  /* 0x00014000010e7983 */ /* 0x000f280000300800 */
[----:B0-----:R-:W4:Y:S04]  /*24c60*/  LDL.LU R13, [R1+0x10ac] ;  /* 0x0010ac00010d7983 */ /* 0x001f280000300800 */
[----:B------:R-:W4:Y:S04]  /*24c70*/  LDL.LU R12, [R1+0x148] ;  /* 0x00014800010c7983 */ /* 0x000f280000300800 */
[----:B------:R-:W4:Y:S04]  /*24c80*/  LDL.LU R8, [R1+0x10b0] ;  /* 0x0010b00001087983 */ /* 0x000f280000300800 */
[----:B------:R-:W4:Y:S04]  /*24c90*/  LDL.LU R7, [R1+0x150] ;  /* 0x0001500001077983 */ /* 0x000f280000300800 */
[----:B------:R-:W4:Y:S01]  /*24ca0*/  LDL.LU R6, [R1+0x10b4] ;  /* 0x0010b40001067983 */ /* 0x000f220000300800 */
[----:B------:R-:W-:Y:S01]  /*24cb0*/  MOV R36, R19 ;  /* 0x0000001300247202 */ /* 0x000fe20000000f00 */
[----:B------:R-:W-:-:S02]  /*24cc0*/  IMAD.MOV.U32 R37, RZ, RZ, R20 ;  /* 0x000000ffff257224 */ /* 0x000fc400078e0014 */
[----:B------:R-:W-:Y:S01]  /*24cd0*/  IMAD.MOV.U32 R43, RZ, RZ, R18 ;  /* 0x000000ffff2b7224 */ /* 0x000fe200078e0012 */
[----:B------:R-:W-:Y:S04]  /*24ce0*/  STL.64 [R1+0xf8], R26 ;  /* 0x0000f81a01007387 */ /* 0x000fe80000100a00 */
[----:B------:R-:W-:Y:S04]  /*24cf0*/  STL.64 [R1+0x17a8], R26 ;  /* 0x0017a81a01007387 */ /* 0x000fe80000100a00 */
[----:B------:R-:W-:Y:S04]  /*24d00*/  STL.64 [R1+0x100], R36 ;  /* 0x0001002401007387 */ /* 0x000fe80000100a00 */
[----:B------:R-:W-:Y:S01]  /*24d10*/  STL.64 [R1+0x17b0], R36 ;  /* 0x0017b02401007387 */ /* 0x000fe20000100a00 */
[----:B------:R-:W-:-:S03]  /*24d20*/  IMAD.MOV.U32 R46, RZ, RZ, R11 ;  /* 0x000000ffff2e7224 */ /* 0x000fc600078e000b */
[----:B------:R-:W-:Y:S01]  /*24d30*/  STL.64 [R1+0x108], R42 ;  /* 0x0001082a01007387 */ /* 0x000fe20000100a00 */
[----:B------:R-:W-:-:S03]  /*24d40*/  IMAD.MOV.U32 R49, RZ, RZ, R10 ;  /* 0x000000ffff317224 */ /* 0x000fc600078e000a */
[----:B------:R-:W-:Y:S04]  /*24d50*/  STL.64 [R1+0x17b8], R42 ;  /* 0x0017b82a01007387 */ /* 0x000fe80000100a00 */
[----:B------:R-:W-:Y:S04]  /*24d60*/  STL.64 [R1+0x110], R44 ;  /* 0x0001102c01007387 */ /* 0x000fe80000100a00 */
[----:B------:R-:W-:Y:S04]  /*24d70*/  STL.64 [R1+0x17c0], R44 ;  /* 0x0017c02c01007387 */ /* 0x000fe80000100a00 */
[----:B------:R-:W4:Y:S04]  /*24d80*/  LDL.LU R11, [R1+0x158] ;  /* 0x00015800010b7983 */ /* 0x000f280000300800 */
[----:B------:R-:W4:Y:S04]  /*24d90*/  LDL.LU R10, [R1+0x10b8] ;  /* 0x0010b800010a7983 */ /* 0x000f280000300800 */
[----:B------:R-:W4:Y:S01]  /*24da0*/  LDL.LU R9, [R1+0x160] ;  /* 0x0001600001097983 */ /* 0x000f220000300800 */
[----:B--2---:R-:W-:-:S03]  /*24db0*/  IMAD.MOV.U32 R48, RZ, RZ, R5 ;  /* 0x000000ffff307224 */ /* 0x004fc600078e0005 */
[----:B------:R-:W2:Y:S01]  /*24dc0*/  LDL.LU R5, [R1+0x10bc] ;  /* 0x0010bc0001057983 */ /* 0x000ea20000300800 */
[----:B------:R-:W-:-:S03]  /*24dd0*/  IMAD.MOV.U32 R55, RZ, RZ, R4 ;  /* 0x000000ffff377224 */ /* 0x000fc600078e0004 */
[----:B------:R-:W2:Y:S01]  /*24de0*/  LDL.LU R4, [R1+0x168] ;  /* 0x0001680001047983 */ /* 0x000ea20000300800 */
[----:B---3--:R-:W-:-:S03]  /*24df0*/  IMAD.MOV.U32 R54, RZ, RZ, R3 ;  /* 0x000000ffff367224 */ /* 0x008fc600078e0003 */
[----:B------:R-:W3:Y:S01]  /*24e00*/  LDL.LU R3, [R1+0x10c0] ;  /* 0x0010c00001037983 */ /* 0x000ee20000300800 */
[----:B------:R-:W-:-:S03]  /*24e10*/  MOV R57, R2 ;  /* 0x0000000200397202 */ /* 0x000fc60000000f00 */
[----:B------:R-:W3:Y:S01]  /*24e20*/  LDL.LU R2, [R1+0x170] ;  /* 0x0001700001027983 */ /* 0x000ee20000300800 */
[----:B------:R-:W-:-:S03]  /*24e30*/  IMAD.MOV.U32 R56, RZ, RZ, R0 ;  /* 0x000000ffff387224 */ /* 0x000fc600078e0000 */
[----:B------:R-:W3:Y:S01]  /*24e40*/  LDL.LU R0, [R1+0x10c4] ;  /* 0x0010c40001007983 */ /* 0x000ee20000300800 */
[----:B------:R-:W-:-:S05]  /*24e50*/  IMAD.MOV.U32 R47, RZ, RZ, R17 ;  /* 0x000000ffff2f7224 */ /* 0x000fca00078e0011 */
        /* <DEDUP_REMOVED lines=23> */
[----:B------:R-:W-:-:S05]  /*24fd0*/  IMAD.MOV.U32 R75, RZ, RZ, R16 ;  /* 0x000000ffff4b7224 */ /* 0x000fca00078e0010 */
[----:B------:R-:W-:Y:S04]  /*24fe0*/  STL.64 [R1+0x138], R74 ;  /* 0x0001384a01007387 */ /* 0x000fe80000100a00 */
[----:B------:R0:W-:Y:S04]  /*24ff0*/  STL.64 [R1+0x15a0], R74 ;  /* 0x0015a04a01007387 */ /* 0x0001e80000100a00 */
[----:B------:R-:W-:Y:S04]  /*25000*/  STL.64 [R1+0x140], R72 ;  /* 0x0001404801007387 */ /* 0x000fe80000100a00 */
[----:B------:R-:W-:Y:S04]  /*25010*/  STL [R1+0x15b8], R72 ;  /* 0x0015b84801007387 */ /* 0x000fe80000100800 */
[----:B------:R-:W-:Y:S04]  /*25020*/  STL [R1+0x15a8], R73 ;  /* 0x0015a84901007387 */ /* 0x000fe80000100800 */
[----:B------:R-:W-:Y:S04]  /*25030*/  STL.64 [R1+0x15d0], R72 ;  /* 0x0015d04801007387 */ /* 0x000fe80000100a00 */
[----:B------:R-:W-:Y:S04]  /*25040*/  STL.64 [R1+0x148], R70 ;  /* 0x0001484601007387 */ /* 0x000fe80000100a00 */
[----:B------:R-:W-:Y:S04]  /*25050*/  STL.64 [R1+0x15b0], R70 ;  /* 0x0015b04601007387 */ /* 0x000fe80000100a00 */
[----:B------:R-:W-:Y:S04]  /*25060*/  STL.64 [R1+0x150], R68 ;  /* 0x0001504401007387 */ /* 0x000fe80000100a00 */
[----:B------:R-:W-:Y:S01]  /*25070*/  STL.64 [R1+0x15c0], R68 ;  /* 0x0015c04401007387 */ /* 0x000fe20000100a00 */
[----:B------:R-:W-:-:S02]  /*25080*/  IMAD.MOV.U32 R17, RZ, RZ, R9 ;  /* 0x000000ffff117224 */ /* 0x000fc400078e0009 */
[----:B--2---:R-:W-:Y:S02]  /*25090*/  IMAD.MOV.U32 R16, RZ, RZ, R5 ;  /* 0x000000ffff107224 */ /* 0x004fe400078e0005 */
[----:B------:R-:W2:Y:S01]  /*250a0*/  LDL.LU R5, [R1+0x198] ;  /* 0x0001980001057983 */ /* 0x000ea20000300800 */
[----:B------:R-:W-:-:S03]  /*250b0*/  IMAD.MOV.U32 R23, RZ, RZ, R4 ;  /* 0x000000ffff177224 */ /* 0x000fc600078e0004 */
[----:B------:R-:W2:Y:S04]  /*250c0*/  LDL.LU R4, [R1+0x10d8] ;  /* 0x0010d80001047983 */ /* 0x000ea80000300800 */
[----:B-1----:R-:W2:Y:S01]  /*250d0*/  LDL.LU R24, [R1+0x1a0] ;  /* 0x0001a00001187983 */ /* 0x002ea20000300800 */
[----:B---3--:R-:W-:-:S03]  /*250e0*/  IMAD.MOV.U32 R22, RZ, RZ, R3 ;  /* 0x000000ffff167224 */ /* 0x008fc600078e0003 */
[----:B------:R-:W3:Y:S01]  /*250f0*/  LDL.LU R21, [R1+0x10dc] ;  /* 0x0010dc0001157983 */ /* 0x000ee20000300800 */
[----:B------:R-:W-:-:S03]  /*25100*/  MOV R3, R2 ;  /* 0x0000000200037202 */ /* 0x000fc60000000f00 */
[----:B------:R-:W2:Y:S01]  /*25110*/  LDL.LU R20, [R1+0x1a8] ;  /* 0x0001a80001147983 */ /* 0x000ea20000300800 */
[----:B------:R-:W-:-:S03]  /*25120*/  IMAD.MOV.U32 R2, RZ, RZ, R0 ;  /* 0x000000ffff027224 */ /* 0x000fc600078e0000 */
[----:B------:R-:W2:Y:S04]  /*25130*/  LDL.LU R19, [R1+0x10e0] ;  /* 0x0010e00001137983 */ /* 0x000ea80000300800 */
[----:B------:R-:W2:Y:S04]  /*25140*/  LDL.LU R9, [R1+0x1b0] ;  /* 0x0001b00001097983 */ /* 0x000ea80000300800 */
[----:B------:R-:W3:Y:S04]  /*25150*/  LDL.LU R0, [R1+0x10e4] ;  /* 0x0010e40001007983 */ /* 0x000ee80000300800 */
[----:B------:R-:W-:Y:S04]  /*25160*/  STL.64 [R1+0x158], R10 ;  /* 0x0001580a01007387 */ /* 0x000fe80000100a00 */
[----:B------:R-:W-:Y:S04]  /*25170*/  STL.64 [R1+0x17e8], R10 ;  /* 0x0017e80a01007387 */ /* 0x000fe80000100a00 */
[----:B------:R-:W-:Y:S04]  /*25180*/  STL.64 [R1+0x160], R16 ;  /* 0x0001601001007387 */ /* 0x000fe80000100a00 */
[----:B------:R1:W-:Y:S04]  /*25190*/  STL.64 [R1+0x17f0], R16 ;  /* 0x0017f01001007387 */ /* 0x0003e80000100a00 */
[----:B------:R-:W-:Y:S04]  /*251a0*/  STL.64 [R1+0x168], R22 ;  /* 0x0001681601007387 */ /* 0x000fe80000100a00 */
[----:B------:R-:W-:Y:S01]  /*251b0*/  STL.64 [R1+0x17f8], R22 ;  /* 0x0017f81601007387 */ /* 0x000fe20000100a00 */
[----:B0-----:R-:W-:-:S03]  /*251c0*/  IMAD.MOV.U32 R75, RZ, RZ, R18 ;  /* 0x000000ffff4b7224 */ /* 0x001fc600078e0012 */
[----:B------:R-:W-:Y:S04]  /*251d0*/  STL.64 [R1+0x170], R2 ;  /* 0x0001700201007387 */ /* 0x000fe80000100a00 */
[----:B------:R-:W-:Y:S04]  /*251e0*/  STL.64 [R1+0x1800], R2 ;  /* 0x0018000201007387 */ /* 0x000fe80000100a00 */
[----:B------:R-:W3:Y:S04]  /*251f0*/  LDL.LU R18, [R1+0x1b8] ;  /* 0x0001b80001127983 */ /* 0x000ee80000300800 */
[----:B-1----:R-:W3:Y:S04]  /*25200*/  LDL.LU R17, [R1+0x10e8] ;  /* 0x0010e80001117983 */ /* 0x002ee80000300800 */
[----:B------:R-:W3:Y:S01]  /*25210*/  LDL.LU R16, [R1+0x208] ;  /* 0x0002080001107983 */ /* 0x000ee20000300800 */
[----:B----4-:R-:W-:-:S02]  /*25220*/  IMAD.MOV.U32 R74, RZ, RZ, R15 ;  /* 0x000000ffff4a7224 */ /* 0x010fc400078e000f */
[----:B------:R-:W-:Y:S02]  /*25230*/  IMAD.MOV.U32 R15, RZ, RZ, R14 ;  /* 0x000000ffff0f7224 */ /* 0x000fe400078e000e */
[----:B------:R-:W-:Y:S02]  /*25240*/  IMAD.MOV.U32 R14, RZ, RZ, R13 ;  /* 0x000000ffff0e7224 */ /* 0x000fe400078e000d */
        /* <DEDUP_REMOVED lines=8> */
[----:B------:R-:W4:Y:S04]  /*252d0*/  LDL.LU R6, [R1+0xf40] ;  /* 0x000f400001067983 */ /* 0x000f280000300800 */
[----:B------:R-:W-:Y:S04]  /*252e0*/  STL.64 [R1+0x178], R74 ;  /* 0x0001784a01007387 */ /* 0x000fe80000100a00 */
[----:B------:R-:W-:Y:S04]  /*252f0*/  STL.64 [R1+0x1808], R74 ;  /* 0x0018084a01007387 */ /* 0x000fe80000100a00 */
[----:B------:R-:W-:Y:S04]  /*25300*/  STL.64 [R1+0x180], R14 ;  /* 0x0001800e01007387 */ /* 0x000fe80000100a00 */
[----:B------:R0:W-:Y:S04]  /*25310*/  STL.64 [R1+0x1810], R14 ;  /* 0x0018100e01007387 */ /* 0x0001e80000100a00 */
[----:B------:R-:W-:Y:S04]  /*25320*/  STL.64 [R1+0x188], R68 ;  /* 0x0001884401007387 */ /* 0x000fe80000100a00 */
[----:B------:R-:W-:Y:S04]  /*25330*/  STL.64 [R1+0x1818], R68 ;  /* 0x0018184401007387 */ /* 0x000fe80000100a00 */
[----:B------:R-:W-:Y:S04]  /*25340*/  STL.64 [R1+0x190], R70 ;  /* 0x0001904601007387 */ /* 0x000fe80000100a00 */
[----:B------:R-:W-:Y:S04]  /*25350*/  STL.64 [R1+0x1820], R70 ;  /* 0x0018204601007387 */ /* 0x000fe80000100a00 */
[----:B0-----:R-:W4:Y:S04]  /*25360*/  LDL.LU R15, [R1+0x230] ;  /* 0x00023000010f7983 */ /* 0x001f280000300800 */
[----:B------:R-:W4:Y:S04]  /*25370*/  LDL.LU R14, [R1+0xf44] ;  /* 0x000f4400010e7983 */ /* 0x000f280000300800 */
[----:B------:R-:W4:Y:S04]  /*25380*/  LDL.LU R11, [R1+0x258] ;  /* 0x00025800010b7983 */ /* 0x000f280000300800 */
[----:B------:R-:W4:Y:S01]  /*25390*/  LDL.LU R10, [R1+0xf00] ;  /* 0x000f0000010a7983 */ /* 0x000f220000300800 */
[----:B--2---:R-:W-:-:S03]  /*253a0*/  IMAD.MOV.U32 R39, RZ, RZ, R9 ;  /* 0x000000ffff277224 */ /* 0x004fc600078e0009 */
[----:B------:R-:W2:Y:S01]  /*253b0*/  LDL.LU R9, [R1+0x260] ;  /* 0x0002600001097983 */ /* 0x000ea20000300800 */
[----:B---3--:R-:W-:-:S03]  /*253c0*/  IMAD.MOV.U32 R38, RZ, RZ, R0 ;  /* 0x000000ffff267224 */ /* 0x008fc600078e0000 */
[----:B------:R-:W3:Y:S04]  /*253d0*/  LDL.LU R3, [R1+0xf04] ;  /* 0x000f040001037983 */ /* 0x000ee80000300800 */
[----:B------:R-:W2:Y:S04]  /*253e0*/  LDL.LU R2, [R1+0x268] ;  /* 0x0002680001027983 */ /* 0x000ea80000300800 */
[----:B------:R-:W2:Y:S01]  /*253f0*/  LDL.LU R0, [R1+0xf08] ;  /* 0x000f080001007983 */ /* 0x000ea20000300800 */
[----:B------:R-:W-:Y:S02]  /*25400*/  IMAD.MOV.U32 R72, RZ, RZ, R21 ;  /* 0x000000ffff487224 */ /* 0x000fe400078e0015 */
[----:B------:R-:W-:Y:S01]  /*25410*/  IMAD.MOV.U32 R73, RZ, RZ, R24 ;  /* 0x000000ffff497224 */ /* 0x000fe200078e0018 */
[----:B------:R-:W-:Y:S01]  /*25420*/  MOV R35, R20 ;  /* 0x0000001400237202 */ /* 0x000fe20000000f00 */
[----:B------:R-:W-:Y:S01]  /*25430*/  IMAD.MOV.U32 R34, RZ, RZ, R19 ;  /* 0x000000ffff227224 */ /* 0x000fe200078e0013 */
[----:B------:R-:W-:Y:S04]  /*25440*/  STL.64 [R1+0x198], R4 ;  /* 0x0001980401007387 */ /* 0x000fe80000100a00 */
[----:B------:R0:W-:Y:S04]  /*25450*/  STL.64 [R1+0x1828], R4 ;  /* 0x0018280401007387 */ /* 0x0001e80000100a00 */
[----:B------:R-:W-:Y:S04]  /*25460*/  STL.64 [R1+0x1a0], R72 ;  /* 0x0001a04801007387 */ /* 0x000fe80000100a00 */
[----:B------:R-:W-:Y:S04]  /*25470*/  STL.64 [R1+0x1830], R72 ;  /* 0x0018304801007387 */ /* 0x000fe80000100a00 */
[----:B------:R-:W-:Y:S04]  /*25480*/  STL.64 [R1+0x1a8], R34 ;  /* 0x0001a82201007387 */ /* 0x000fe80000100a00 */
[----:B------:R-:W-:Y:S04]  /*25490*/  STL.64 [R1+0x1838], R34 ;  /* 0x0018382201007387 */ /* 0x000fe80000100a00 */
[----:B------:R-:W-:Y:S01]  /*254a0*/  STL.64 [R1+0x1b0], R38 ;  /* 0x0001b02601007387 */ /* 0x000fe20000100a00 */
[----:B------:R-:W-:-:S03]  /*254b0*/  IMAD.MOV.U32 R79, RZ, RZ, R18 ;  /* 0x000000ffff4f7224 */ /* 0x000fc600078e0012 */
[----:B------:R-:W-:Y:S01]  /*254c0*/  STL.64 [R1+0x1840], R38 ;  /* 0x0018402601007387 */ /* 0x000fe20000100a00 */
[----:B------:R-:W-:Y:S02]  /*254d0*/  IMAD.MOV.U32 R78, RZ, RZ, R17 ;  /* 0x000000ffff4e7224 */ /* 0x000fe400078e0011 */
[----:B------:R-:W-:Y:S02]  /*254e0*/  IMAD.MOV.U32 R19, RZ, RZ, R16 ;  /* 0x000000ffff137224 */ /* 0x000fe400078e0010 */
[----:B----4-:R-:W-:Y:S02]  /*254f0*/  IMAD.MOV.U32 R18, RZ, RZ, R13 ;  /* 0x000000ffff127224 */ /* 0x010fe400078e000d */
[----:B------:R-:W-:Y:S02]  /*25500*/  IMAD.MOV.U32 R20, RZ, RZ, R8 ;  /* 0x000000ffff147224 */ /* 0x000fe400078e0008 */
[----:B------:R-:W4:Y:S01]  /*25510*/  LDL.LU R8, [R1+0x270] ;  /* 0x0002700001087983 */ /* 0x000f220000300800 */
[----:B------:R-:W-:-:S03]  /*25520*/  IMAD.MOV.U32 R41, RZ, RZ, R7 ;  /* 0x000000ffff297224 */ /* 0x000fc600078e0007 */
[----:B------:R-:W4:Y:S01]  /*25530*/  LDL.LU R7, [R1+0xf0c] ;  /* 0x000f0c0001077983 */ /* 0x000f220000300800 */
[----:B------:R-:W-:-:S03]  /*25540*/  IMAD.MOV.U32 R40, RZ, RZ, R6 ;  /* 0x000000ffff287224 */ /* 0x000fc600078e0006 */
[----:B------:R-:W4:Y:S01]  /*25550*/  LDL.LU R6, [R1+0x278] ;  /* 0x0002780001067983 */ /* 0x000f220000300800 */
[----:B------:R-:W-:-:S03]  /*25560*/  IMAD.MOV.U32 R21, RZ, RZ, R12 ;  /* 0x000000ffff157224 */ /* 0x000fc600078e000c */
[----:B0-----:R-:W4:Y:S04]  /*25570*/  LDL.LU R5, [R1+0xf10] ;  /* 0x000f100001057983 */ /* 0x001f280000300800 */
[----:B------:R-:W4:Y:S04]  /*25580*/  LDL.LU R13, [R1+0x280] ;  /* 0x00028000010d7983 */ /* 0x000f280000300800 */
        /* <DEDUP_REMOVED lines=8> */
[----:B------:R-:W-:Y:S04]  /*25610*/  STL [R1+0x185c], R21 ;  /* 0x00185c1501007387 */ /* 0x000fe80000100800 */
[----:B------:R-:W-:Y:S04]  /*25620*/  STL [R1+0x18c0], R20 ;  /* 0x0018c01401007387 */ /* 0x000fe80000100800 */
[----:B------:R-:W-:Y:S04]  /*25630*/  STL.64 [R1+0x228], R40 ;  /* 0x0002282801007387 */ /* 0x000fe80000100a00 */
[----:B------:R-:W-:Y:S04]  /*25640*/  STL.64 [R1+0x1860], R40 ;  /* 0x0018602801007387 */ /* 0x000fe80000100a00 */
[----:B------:R-:W4:Y:S01]  /*25650*/  LDL.LU R4, [R1+0x290] ;  /* 0x0002900001047983 */ /* 0x000f220000300800 */
[----:B---3--:R-:W-:-:S03]  /*25660*/  IMAD.MOV.U32 R58, RZ, RZ, R3 ;  /* 0x000000ffff3a7224 */ /* 0x008fc600078e0003 */
[----:B------:R-:W3:Y:S01]  /*25670*/  LDL.LU R3, [R1+0xf1c] ;  /* 0x000f1c0001037983 */ /* 0x000ee20000300800 */
[----:B--2---:R-:W-:-:S03]  /*25680*/  IMAD.MOV.U32 R33, RZ, RZ, R2 ;  /* 0x000000ffff217224 */ /* 0x004fc600078e0002 */
[----:B------:R-:W2:Y:S01]  /*25690*/  LDL.LU R2, [R1+0x298] ;  /* 0x0002980001027983 */ /* 0x000ea20000300800 */
[----:B------:R-:W-:-:S03]  /*256a0*/  IMAD.MOV.U32 R32, RZ, RZ, R0 ;  /* 0x000000ffff207224 */ /* 0x000fc600078e0000 */
[----:B------:R-:W2:Y:S01]  /*256b0*/  LDL.LU R0, [R1+0xf20] ;  /* 0x000f200001007983 */ /* 0x000ea20000300800 */
[----:B------:R-:W-:Y:S02]  /*256c0*/  IMAD.MOV.U32 R50, RZ, RZ, R14 ;  /* 0x000000ffff327224 */ /* 0x000fe400078e000e */
[----:B------:R-:W-:Y:S01]  /*256d0*/  IMAD.MOV.U32 R51, RZ, RZ, R15 ;  /* 0x000000ffff337224 */ /* 0x000fe200078e000f */
[----:B------:R-:W2:Y:S01]  /*256e0*/  LDL.LU R17, [R1+0x2a0] ;  /* 0x0002a00001117983 */ /* 0x000ea20000300800 */
[----:B------:R-:W-:Y:S01]  /*256f0*/  MOV R52, R10 ;  /* 0x0000000a00347202 */ /* 0x000fe20000000f00 */
[----:B------:R-:W-:Y:S02]  /*25700*/  IMAD.MOV.U32 R53, RZ, RZ, R11 ;  /* 0x000000ffff357224 */ /* 0x000fe400078e000b */
[----:B------:R-:W2:Y:S01]  /*25710*/  LDL.LU R16, [R1+0xf24] ;  /* 0x000f240001107983 */ /* 0x000ea20000300800 */
[----:B------:R-:W-:-:S03]  /*25720*/  IMAD.MOV.U32 R59, RZ, RZ, R9 ;  /* 0x000000ffff3b7224 */ /* 0x000fc600078e0009 */
[----:B------:R-:W2:Y:S04]  /*25730*/  LDL.LU R15, [R1+0x2a8] ;  /* 0x0002a800010f7983 */ /* 0x000ea80000300800 */
[----:B------:R-:W2:Y:S04]  /*25740*/  LDL.LU R14, [R1+0xf28] ;  /* 0x000f2800010e7983 */ /* 0x000ea80000300800 */
        /* <DEDUP_REMOVED lines=8> */
[----:B------:R-:W2:Y:S04]  /*257d0*/  LDL.LU R11, [R1+0x2b0] ;  /* 0x0002b000010b7983 */ /* 0x000ea80000300800 */
[----:B------:R-:W2:Y:S01]  /*257e0*/  LDL.LU R10, [R1+0xf2c] ;  /* 0x000f2c00010a7983 */ /* 0x000ea20000300800 */
[----:B----4-:R-:W-:-:S03]  /*257f0*/  IMAD.MOV.U32 R61, RZ, RZ, R8 ;  /* 0x000000ffff3d7224 */ /* 0x010fc600078e0008 */
[----:B------:R-:W4:Y:S01]  /*25800*/  LDL.LU R9, [R1+0x2c8] ;  /* 0x0002c80001097983 */ /* 0x000f220000300800 */
[----:B------:R-:W-:-:S03]  /*25810*/  IMAD.MOV.U32 R60, RZ, RZ, R7 ;  /* 0x000000ffff3c7224 */ /* 0x000fc600078e0007 */
[----:B------:R-:W4:Y:S01]  /*25820*/  LDL.LU R8, [R1+0x2d0] ;  /* 0x0002d00001087983 */ /* 0x000f220000300800 */
[----:B------:R-:W-:Y:S02]  /*25830*/  IMAD.MOV.U32 R7, RZ, RZ, R6 ;  /* 0x000000ffff077224 */ /* 0x000fe400078e0006 */
[----:B------:R-:W-:Y:S02]  /*25840*/  IMAD.MOV.U32 R6, RZ, RZ, R5 ;  /* 0x000000ffff067224 */ /* 0x000fe400078e0005 */
[----:B------:R-:W4:Y:S04]  /*25850*/  LDL.LU R5, [R1+0x2d8] ;  /* 0x0002d80001057983 */ /* 0x000f280000300800 */
[----:B------:R-:W-:Y:S04]  /*25860*/  STL.64 [R1+0x270], R60 ;  /* 0x0002703c01007387 */ /* 0x000fe80000100a00 */
[----:B------:R-:W-:Y:S01]  /*25870*/  STL.64 [R1+0x1888], R60 ;  /* 0x0018883c01007387 */ /* 0x000fe20000100a00 */
[----:B------:R-:W-:-:S03]  /*25880*/  IMAD.MOV.U32 R25, RZ, RZ, R23 ;  /* 0x000000ffff197224 */ /* 0x000fc600078e0017 */
[----:B------:R-:W-:Y:S01]  /*25890*/  STL.64 [R1+0x278], R6 ;  /* 0x0002780601007387 */ /* 0x000fe20000100a00 */
[----:B------:R-:W-:-:S03]  /*258a0*/  IMAD.MOV.U32 R24, RZ, RZ, R22 ;  /* 0x000000ffff187224 */ /* 0x000fc600078e0016 */
[----:B------:R0:W-:Y:S04]  /*258b0*/  STL.64 [R1+0x1890], R6 ;  /* 0x0018900601007387 */ /* 0x0001e80000100a00 */
[----:B------:R-:W-:Y:S04]  /*258c0*/  STL.64 [R1+0x280], R12 ;  /* 0x0002800c01007387 */ /* 0x000fe80000100a00 */
[----:B------:R1:W-:Y:S04]  /*258d0*/  STL.64 [R1+0x1898], R12 ;  /* 0x0018980c01007387 */ /* 0x0003e80000100a00 */
[----:B------:R-:W-:Y:S04]  /*258e0*/  STL.64 [R1+0x288], R24 ;  /* 0x0002881801007387 */ /* 0x000fe80000100a00 */
[----:B------:R-:W-:Y:S01]  /*258f0*/  STL.64 [R1+0x18a0], R24 ;  /* 0x0018a01801007387 */ /* 0x000fe20000100a00 */
[----:B------:R-:W-:-:S03]  /*25900*/  MOV R27, R4 ;  /* 0x00000004001b7202 */ /* 0x000fc60000000f00 */
[----:B------:R-:W4:Y:S01]  /*25910*/  LDL.LU R4, [R1+0x2e0] ;  /* 0x0002e00001047983 */ /* 0x000f220000300800 */
[----:B---3--:R-:W-:-:S03]  /*25920*/  IMAD.MOV.U32 R26, RZ, RZ, R3 ;  /* 0x000000ffff1a7224 */ /* 0x008fc600078e0003 */
[----:B------:R-:W3:Y:S01]  /*25930*/  LDL.LU R3, [R1+0x2e8] ;  /* 0x0002e80001037983 */ /* 0x000ee20000300800 */
[----:B--2---:R-:W-:-:S03]  /*25940*/  IMAD.MOV.U32 R37, RZ, RZ, R2 ;  /* 0x000000ffff257224 */ /* 0x004fc600078e0002 */
[----:B------:R-:W2:Y:S01]  /*25950*/  LDL.LU R2, [R1+0x2f0] ;  /* 0x0002f00001027983 */ /* 0x000ea20000300800 */
[----:B------:R-:W-:-:S03]  /*25960*/  IMAD.MOV.U32 R36, RZ, RZ, R0 ;  /* 0x000000ffff247224 */ /* 0x000fc600078e0000 */
[----:B------:R-:W3:Y:S01]  /*25970*/  LDL.LU R0, [R1+0x2f8] ;  /* 0x0002f80001007983 */ /* 0x000ee20000300800 */
[----:B------:R-:W-:-:S03]  /*25980*/  IMAD.MOV.U32 R43, RZ, RZ, R17 ;  /* 0x000000ffff2b7224 */ /* 0x000fc600078e0011 */
[----:B------:R-:W-:Y:S01]  /*25990*/  STL.64 [R1+0x290], R26 ;  /* 0x0002901a01007387 */ /* 0x000fe20000100a00 */
[----:B------:R-:W-:-:S03]  /*259a0*/  IMAD.MOV.U32 R42, RZ, RZ, R16 ;  /* 0x000000ffff2a7224 */ /* 0x000fc600078e0010 */
[----:B------:R-:W-:Y:S01]  /*259b0*/  STL.64 [R1+0x18a8], R26 ;  /* 0x0018a81a01007387 */ /* 0x000fe20000100a00 */
[----:B------:R-:W-:-:S03]  /*259c0*/  IMAD.MOV.U32 R45, RZ, RZ, R15 ;  /* 0x000000ffff2d7224 */ /* 0x000fc600078e000f */
[----:B------:R-:W-:Y:S01]  /*259d0*/  STL.64 [R1+0x298], R36 ;  /* 0x0002982401007387 */ /* 0x000fe20000100a00 */
[----:B------:R-:W-:-:S03]  /*259e0*/  IMAD.MOV.U32 R44, RZ, RZ, R14 ;  /* 0x000000ffff2c7224 */ /* 0x000fc600078e000e */
[----:B------:R-:W-:Y:S04]  /*259f0*/  STL.64 [R1+0x18b0], R36 ;  /* 0x0018b02401007387 */ /* 0x000fe80000100a00 */
[----:B------:R-:W-:Y:S04]  /*25a00*/  STL.64 [R1+0x2a0], R42 ;  /* 0x0002a02a01007387 */ /* 0x000fe80000100a00 */
[----:B------:R-:W-:Y:S04]  /*25a10*/  STL.64 [R1+0x18b8], R42 ;  /* 0x0018b82a01007387 */ /* 0x000fe80000100a00 */
[----:B------:R-:W-:Y:S04]  /*25a20*/  STL.64 [R1+0x2a8], R44 ;  /* 0x0002a82c01007387 */ /* 0x000fe80000100a00 */
[----:B------:R-:W-:Y:S04]  /*25a30*/  STL.64 [R1+0x18c8], R44 ;  /* 0x0018c82c01007387 */ /* 0x000fe80000100a00 */
[----:B------:R-:W-:Y:S01]  /*25a40*/  STL [R1+0x1a30], R81 ;  /* 0x001a305101007387 */ /* 0x000fe20000100800 */
[----:B------:R-:W-:-:S02]  /*25a50*/  IMAD.MOV.U32 R49, RZ, RZ, R81 ;  /* 0x000000ffff317224 */ /* 0x000fc400078e0051 */
[----:B------:R-:W-:Y:S02]  /*25a60*/  IMAD.MOV.U32 R55, RZ, RZ, R82 ;  /* 0x000000ffff377224 */ /* 0x000fe400078e0052 */
[----:B------:R-:W-:Y:S02]  /*25a70*/  IMAD.MOV.U32 R57, RZ, RZ, R83 ;  /* 0x000000ffff397224 */ /* 0x000fe400078e0053 */
[----:B------:R-:W-:Y:S02]  /*25a80*/  IMAD.MOV.U32 R47, RZ, RZ, R11 ;  /* 0x000000ffff2f7224 */ /* 0x000fe400078e000b */
[----:B------:R-:W-:Y:S02]  /*25a90*/  IMAD.MOV.U32 R46, RZ, RZ, R10 ;  /* 0x000000ffff2e7224 */ /* 0x000fe400078e000a */
[----:B----4-:R-:W-:Y:S02]  /*25aa0*/  IMAD.MOV.U32 R48, RZ, RZ, R9 ;  /* 0x000000ffff307224 */ /* 0x010fe400078e0009 */
[----:B------:R-:W4:Y:S01]  /*25ab0*/  LDL.LU R9, [R1+0x308] ;  /* 0x0003080001097983 */ /* 0x000f220000300800 */
[----:B------:R-:W-:-:S03]  /*25ac0*/  IMAD.MOV.U32 R54, RZ, RZ, R8 ;  /* 0x000000ffff367224 */ /* 0x000fc600078e0008 */
[----:B------:R-:W4:Y:S04]  /*25ad0*/  LDL.LU R8, [R1+0x310] ;  /* 0x0003100001087983 */ /* 0x000f280000300800 */
[----:B0-----:R-:W4:Y:S04]  /*25ae0*/  LDL.LU R7, [R1+0x318] ;  /* 0x0003180001077983 */ /* 0x001f280000300800 */
[----:B------:R-:W4:Y:S01]  /*25af0*/  LDL.LU R6, [R1+0x320] ;  /* 0x0003200001067983 */ /* 0x000f220000300800 */
[----:B------:R-:W-:-:S03]  /*25b00*/  MOV R56, R5 ;  /* 0x0000000500387202 */ /* 0x000fc60000000f00 */
        /* <DEDUP_REMOVED lines=8> */
[----:B------:R-:W4:Y:S01]  /*25b90*/  LDL.LU R5, [R1+0x328] ;  /* 0x0003280001057983 */ /* 0x000f220000300800 */
[----:B------:R-:W-:-:S03]  /*25ba0*/  IMAD.MOV.U32 R10, RZ, RZ, R4 ;  /* 0x000000ffff0a7224 */ /* 0x000fc600078e0004 */
[----:B------:R-:W4:Y:S04]  /*25bb0*/  LDL.LU R4, [R1+0x330] ;  /* 0x0003300001047983 */ /* 0x000f280000300800 */
[----:B------:R-:W4:Y:S04]  /*25bc0*/  LDL.LU R20, [R1+0x1c0] ;  /* 0x0001c00001147983 */ /* 0x000f280000300800 */
[----:B------:R-:W4:Y:S04]  /*25bd0*/  LDL.LU R19, [R1+0x338] ;  /* 0x0003380001137983 */ /* 0x000f280000300800 */
[----:B------:R-:W4:Y:S01]  /*25be0*/  LDL.LU R18, [R1+0x1c4] ;  /* 0x0001c40001127983 */ /* 0x000f220000300800 */
[----:B--2---:R-:W-:-:S02]  /*25bf0*/  IMAD.MOV.U32 R22, RZ, RZ, R2 ;  /* 0x000000ffff167224 */ /* 0x004fc400078e0002 */
[----:B---3--:R-:W-:Y:S02]  /*25c00*/  IMAD.MOV.U32 R2, RZ, RZ, R0 ;  /* 0x000000ffff027224 */ /* 0x008fe400078e0000 */
[----:B------:R-:W2:Y:S01]  /*25c10*/  LDL.LU R0, [R1+0x340] ;  /* 0x0003400001007983 */ /* 0x000ea20000300800 */
[----:B------:R-:W-:Y:S02]  /*25c20*/  IMAD.MOV.U32 R11, RZ, RZ, R84 ;  /* 0x000000ffff0b7224 */ /* 0x000fe400078e0054 */
[----:B------:R-:W-:Y:S02]  /*25c30*/  IMAD.MOV.U32 R16, RZ, RZ, R3 ;  /* 0x000000ffff107224 */ /* 0x000fe400078e0003 */
[----:B------:R-:W-:Y:S01]  /*25c40*/  IMAD.MOV.U32 R17, RZ, RZ, R85 ;  /* 0x000000ffff117224 */ /* 0x000fe200078e0055 */
[----:B------:R-:W-:Y:S01]  /*25c50*/  STL.64 [R1+0x18f0], R86 ;  /* 0x0018f05601007387 */ /* 0x000fe20000100a00 */
        /* <DEDUP_REMOVED lines=9> */
[----:B------:R0:W-:Y:S01]  /*25cf0*/  STL.64 [R1+0x1910], R2 ;  /* 0x0019100201007387 */ /* 0x0001e20000100a00 */
[----:B------:R-:W-:-:S03]  /*25d00*/  IMAD.MOV.U32 R69, RZ, RZ, R90 ;  /* 0x000000ffff457224 */ /* 0x000fc600078e005a */
[----:B-1----:R-:W3:Y:S04]  /*25d10*/  LDL.LU R13, [R1+0x1c8] ;  /* 0x0001c800010d7983 */ /* 0x002ee80000300800 */
[----:B------:R-:W3:Y:S01]  /*25d20*/  LDL.LU R12, [R1+0x348] ;  /* 0x00034800010c7983 */ /* 0x000ee20000300800 */
[----:B------:R-:W-:Y:S01]  /*25d30*/  IMAD.MOV.U32 R75, RZ, RZ, R88 ;  /* 0x000000ffff4b7224 */ /* 0x000fe200078e0058 */
[----:B------:R-:W-:Y:S01]  /*25d40*/  MOV R15, R89 ;  /* 0x00000059000f7202 */ /* 0x000fe20000000f00 */
[----:B----4-:R-:W-:Y:S02]  /*25d50*/  IMAD.MOV.U32 R74, RZ, RZ, R9 ;  /* 0x000000ffff4a7224 */ /* 0x010fe400078e0009 */
[----:B------:R-:W4:Y:S01]  /*25d60*/  LDL.LU R9, [R1+0x1cc] ;  /* 0x0001cc0001097983 */ /* 0x000f220000300800 */
[----:B------:R-:W-:-:S03]  /*25d70*/  IMAD.MOV.U32 R14, RZ, RZ, R8 ;  /* 0x000000ffff0e7224 */ /* 0x000fc600078e0008 */
[----:B------:R-:W4:Y:S01]  /*25d80*/  LDL.LU R8, [R1+0x350] ;  /* 0x0003500001087983 */ /* 0x000f220000300800 */
[----:B------:R-:W-:-:S03]  /*25d90*/  IMAD.MOV.U32 R68, RZ, RZ, R7 ;  /* 0x000000ffff447224 */ /* 0x000fc600078e0007 */
[----:B------:R-:W4:Y:S01]  /*25da0*/  LDL.LU R7, [R1+0x1d0] ;  /* 0x0001d00001077983 */ /* 0x000f220000300800 */
[----:B------:R-:W-:-:S03]  /*25db0*/  IMAD.MOV.U32 R90, RZ, RZ, R6 ;  /* 0x000000ffff5a7224 */ /* 0x000fc600078e0006 */
[----:B------:R-:W4:Y:S04]  /*25dc0*/  LDL.LU R6, [R1+0x358] ;  /* 0x0003580001067983 */ /* 0x000f280000300800 */
[----:B0-----:R-:W4:Y:S04]  /*25dd0*/  LDL.LU R3, [R1+0x1d4] ;  /* 0x0001d40001037983 */ /* 0x001f280000300800 */
        /* <DEDUP_REMOVED lines=11> */
[----:B------:R-:W4:Y:S04]  /*25e90*/  LDL.LU R20, [R1+0x1d8] ;  /* 0x0001d80001147983 */ /* 0x000f280000300800 */
[----:B------:R-:W4:Y:S04]  /*25ea0*/  LDL.LU R17, [R1+0x368] ;  /* 0x0003680001117983 */ /* 0x000f280000300800 */
[----:B------:R-:W4:Y:S04]  /*25eb0*/  LDL.LU R16, [R1+0x1dc] ;  /* 0x0001dc0001107983 */ /* 0x000f280000300800 */
[----:B0-----:R-:W4:Y:S04]  /*25ec0*/  LDL.LU R15, [R1+0x370] ;  /* 0x00037000010f7983 */ /* 0x001f280000300800 */
[----:B------:R-:W4:Y:S04]  /*25ed0*/  LDL.LU R14, [R1+0x1e0] ;  /* 0x0001e000010e7983 */ /* 0x000f280000300800 */
[----:B------:R-:W4:Y:S04]  /*25ee0*/  LDL.LU R11, [R1+0x378] ;  /* 0x00037800010b7983 */ /* 0x000f280000300800 */
[----:B------:R-:W4:Y:S01]  /*25ef0*/  LDL.LU R10, [R1+0x1e4] ;  /* 0x0001e400010a7983 */ /* 0x000f220000300800 */
[----:B--2---:R-:W-:-:S03]  /*25f00*/  IMAD.MOV.U32 R34, RZ, RZ, R0 ;  /* 0x000000ffff227224 */ /* 0x004fc600078e0000 */
[----:B------:R-:W2:Y:S01]  /*25f10*/  LDL.LU R0, [R1+0x380] ;  /* 0x0003800001007983 */ /* 0x000ea20000300800 */
[----:B------:R-:W-:Y:S02]  /*25f20*/  IMAD.MOV.U32 R70, RZ, RZ, R5 ;  /* 0x000000ffff467224 */ /* 0x000fe400078e0005 */
[----:B------:R-:W-:Y:S02]  /*25f30*/  IMAD.MOV.U32 R71, RZ, RZ, R92 ;  /* 0x000000ffff477224 */ /* 0x000fe400078e005c */
[----:B------:R-:W-:Y:S02]  /*25f40*/  IMAD.MOV.U32 R5, RZ, RZ, R93 ;  /* 0x000000ffff057224 */ /* 0x000fe400078e005d */
[----:B------:R-:W-:Y:S01]  /*25f50*/  IMAD.MOV.U32 R72, RZ, RZ, R19 ;  /* 0x000000ffff487224 */ /* 0x000fe200078e0013 */
[----:B------:R-:W-:Y:S01]  /*25f60*/  STL.64 [R1+0x328], R70 ;  /* 0x0003284601007387 */ /* 0x000fe20000100a00 */
[----:B------:R-:W-:-:S03]  /*25f70*/  IMAD.MOV.U32 R35, RZ, RZ, R18 ;  /* 0x000000ffff237224 */ /* 0x000fc600078e0012 */
[----:B------:R-:W-:Y:S04]  /*25f80*/  STL.64 [R1+0x1940], R70 ;  /* 0x0019404601007387 */ /* 0x000fe80000100a00 */
[----:B------:R-:W-:Y:S04]  /*25f90*/  STL.64 [R1+0x330], R4 ;  /* 0x0003300401007387 */ /* 0x000fe80000100a00 */
[----:B------:R0:W-:Y:S04]  /*25fa0*/  STL.64 [R1+0x1948], R4 ;  /* 0x0019480401007387 */ /* 0x0001e80000100a00 */
[----:B------:R-:W-:Y:S04]  /*25fb0*/  STL.64 [R1+0x338], R72 ;  /* 0x0003384801007387 */ /* 0x000fe80000100a00 */
[----:B------:R-:W-:Y:S04]  /*25fc0*/  STL.64 [R1+0x1950], R72 ;  /* 0x0019504801007387 */ /* 0x000fe80000100a00 */
[----:B------:R-:W-:Y:S04]  /*25fd0*/  STL.64 [R1+0x340], R34 ;  /* 0x0003402201007387 */ /* 0x000fe80000100a00 */
[----:B------:R-:W-:Y:S01]  /*25fe0*/  STL.64 [R1+0x1958], R34 ;  /* 0x0019582201007387 */ /* 0x000fe20000100a00 */
[----:B---3--:R-:W-:-:S03]  /*25ff0*/  IMAD.MOV.U32 R39, RZ, RZ, R13 ;  /* 0x000000ffff277224 */ /* 0x008fc600078e000d */
[----:B------:R-:W3:Y:S01]  /*26000*/  LDL.LU R13, [R1+0x1e8] ;  /* 0x0001e800010d7983 */ /* 0x000ee20000300800 */
[----:B------:R-:W-:-:S03]  /*26010*/  IMAD.MOV.U32 R38, RZ, RZ, R12 ;  /* 0x000000ffff267224 */ /* 0x000fc600078e000c */
[----:B------:R-:W3:Y:S01]  /*26020*/  LDL.LU R12, [R1+0x388] ;  /* 0x00038800010c7983 */ /* 0x000ee20000300800 */
[----:B----4-:R-:W-:Y:S01]  /*26030*/  IMAD.MOV.U32 R79, RZ, RZ, R9 ;  /* 0x000000ffff4f7224 */ /* 0x010fe200078e0009 */
[----:B------:R-:W-:Y:S01]  /*26040*/  MOV R78, R8 ;  /* 0x00000008004e7202 */ /* 0x000fe20000000f00 */
[----:B------:R-:W-:Y:S02]  /*26050*/  IMAD.MOV.U32 R19, RZ, RZ, R7 ;  /* 0x000000ffff137224 */ /* 0x000fe400078e0007 */
[----:B------:R-:W4:Y:S01]  /*26060*/  LDL.LU R7, [R1+0x1ec] ;  /* 0x0001ec0001077983 */ /* 0x000f220000300800 */
[----:B------:R-:W-:-:S03]  /*26070*/  IMAD.MOV.U32 R18, RZ, RZ, R6 ;  /* 0x000000ffff127224 */ /* 0x000fc600078e0006 */
[----:B------:R-:W4:Y:S01]  /*26080*/  LDL.LU R6, [R1+0x390] ;  /* 0x0003900001067983 */ /* 0x000f220000300800 */
[----:B------:R-:W-:-:S03]  /*26090*/  IMAD.MOV.U32 R9, RZ, RZ, R3 ;  /* 0x000000ffff097224 */ /* 0x000fc600078e0003 */
[----:B0-----:R-:W4:Y:S01]  /*260a0*/  LDL.LU R5, [R1+0x1f0] ;  /* 0x0001f00001057983 */ /* 0x001f220000300800 */
[----:B------:R-:W-:-:S03]  /*260b0*/  IMAD.MOV.U32 R8, RZ, RZ, R2 ;  /* 0x000000ffff087224 */ /* 0x000fc600078e0002 */
        /* <DEDUP_REMOVED lines=8> */
[----:B------:R0:W-:Y:S04]  /*26140*/  STL.64 [R1+0x1970], R18 ;  /* 0x0019701201007387 */ /* 0x0001e80000100a00 */
[----:B------:R-:W-:Y:S04]  /*26150*/  STL.64 [R1+0x360], R8 ;  /* 0x0003600801007387 */ /* 0x000fe80000100a00 */
[----:B------:R1:W-:Y:S01]  /*26160*/  STL.64 [R1+0x1978], R8 ;  /* 0x0019780801007387 */ /* 0x0003e20000100a00 */
[----:B------:R-:W-:-:S03]  /*26170*/  IMAD.MOV.U32 R41, RZ, RZ, R20 ;  /* 0x000000ffff297224 */ /* 0x000fc600078e0014 */
[----:B------:R-:W4:Y:S04]  /*26180*/  LDL.LU R20, [R1+0x1f8] ;  /* 0x0001f80001147983 */ /* 0x000f280000300800 */
[----:B0-----:R-:W4:Y:S01]  /*26190*/  LDL.LU R19, [R1+0x3a8] ;  /* 0x0003a80001137983 */ /* 0x001f220000300800 */
[----:B------:R-:W-:-:S03]  /*261a0*/  IMAD.MOV.U32 R53, RZ, RZ, R14 ;  /* 0x000000ffff357224 */ /* 0x000fc600078e000e */
[----:B------:R-:W4:Y:S01]  /*261b0*/  LDL.LU R14, [R1+0x1fc] ;  /* 0x0001fc00010e7983 */ /* 0x000f220000300800 */
[----:B------:R-:W-:-:S03]  /*261c0*/  IMAD.MOV.U32 R52, RZ, RZ, R11 ;  /* 0x000000ffff347224 */ /* 0x000fc600078e000b */
[----:B------:R-:W4:Y:S01]  /*261d0*/  LDL.LU R11, [R1+0x3b0] ;  /* 0x0003b000010b7983 */ /* 0x000f220000300800 */
[----:B------:R-:W-:-:S03]  /*261e0*/  MOV R59, R10 ;  /* 0x0000000a003b7202 */ /* 0x000fc60000000f00 */
[----:B------:R-:W4:Y:S04]  /*261f0*/  LDL.LU R10, [R1+0x200] ;  /* 0x00020000010a7983 */ /* 0x000f280000300800 */
[----:B-1----:R-:W4:Y:S04]  /*26200*/  LDL.LU R9, [R1+0x3b8] ;  /* 0x0003b80001097983 */ /* 0x002f280000300800 */
[----:B------:R-:W4:Y:S01]  /*26210*/  LDL.LU R8, [R1+0x204] ;  /* 0x0002040001087983 */ /* 0x000f220000300800 */
[----:B--2---:R-:W-:-:S03]  /*26220*/  IMAD.MOV.U32 R58, RZ, RZ, R0 ;  /* 0x000000ffff3a7224 */ /* 0x004fc600078e0000 */
[----:B------:R-:W2:Y:S01]  /*26230*/  LDL.LU R0, [R1+0x3c0] ;  /* 0x0003c00001007983 */ /* 0x000ea20000300800 */
[----:B------:R-:W-:Y:S02]  /*26240*/  IMAD.MOV.U32 R40, RZ, RZ, R17 ;  /* 0x000000ffff287224 */ /* 0x000fe400078e0011 */
        /* <DEDUP_REMOVED lines=12> */
[----:B---3--:R-:W-:-:S03]  /*26310*/  IMAD.MOV.U32 R33, RZ, RZ, R13 ;  /* 0x000000ffff217224 */ /* 0x008fc600078e000d */
[----:B------:R-:W3:Y:S01]  /*26320*/  LDL.LU R16, [R1+0x21c] ;  /* 0x00021c0001107983 */ /* 0x000ee20000300800 */
[----:B------:R-:W-:-:S03]  /*26330*/  IMAD.MOV.U32 R32, RZ, RZ, R12 ;  /* 0x000000ffff207224 */ /* 0x000fc600078e000c */
[----:B------:R-:W3:Y:S01]  /*26340*/  LDL.LU R15, [R1+0x3d0] ;  /* 0x0003d000010f7983 */ /* 0x000ee20000300800 */
[----:B----4-:R-:W-:Y:S02]  /*26350*/  IMAD.MOV.U32 R61, RZ, RZ, R7 ;  /* 0x000000ffff3d7224 */ /* 0x010fe400078e0007 */
        /* <DEDUP_REMOVED lines=18> */
[----:B------:R-:W4:Y:S01]  /*26480*/  LDL.LU R14, [R1+0x238] ;  /* 0x00023800010e7983 */ /* 0x000f220000300800 */
[----:B------:R-:W-:-:S03]  /*26490*/  IMAD.MOV.U32 R26, RZ, RZ, R11 ;  /* 0x000000ffff1a7224 */ /* 0x000fc600078e000b */
[----:B------:R-:W4:Y:S01]  /*264a0*/  LDL.LU R11, [R1+0x3e8] ;  /* 0x0003e800010b7983 */ /* 0x000f220000300800 */
[----:B------:R-:W-:-:S03]  /*264b0*/  IMAD.MOV.U32 R37, RZ, RZ, R10 ;  /* 0x000000ffff257224 */ /* 0x000fc600078e000a */
[----:B------:R-:W4:Y:S01]  /*264c0*/  LDL.LU R10, [R1+0x23c] ;  /* 0x00023c00010a7983 */ /* 0x000f220000300800 */
[----:B------:R-:W-:-:S03]  /*264d0*/  MOV R36, R9 ;  /* 0x0000000900247202 */ /* 0x000fc60000000f00 */
[----:B------:R-:W4:Y:S01]  /*264e0*/  LDL.LU R9, [R1+0x3f0] ;  /* 0x0003f00001097983 */ /* 0x000f220000300800 */
[----:B------:R-:W-:-:S03]  /*264f0*/  IMAD.MOV.U32 R43, RZ, RZ, R8 ;  /* 0x000000ffff2b7224 */ /* 0x000fc600078e0008 */
[----:B------:R-:W4:Y:S04]  /*26500*/  LDL.LU R8, [R1+0x240] ;  /* 0x0002400001087983 */ /* 0x000f280000300800 */
[----:B0-----:R-:W4:Y:S04]  /*26510*/  LDL.LU R7, [R1+0x3f8] ;  /* 0x0003f80001077983 */ /* 0x001f280000300800 */
[----:B------:R-:W4:Y:S01]  /*26520*/  LDL.LU R6, [R1+0x244] ;  /* 0x0002440001067983 */ /* 0x000f220000300800 */
[----:B--2---:R-:W-:-:S03]  /*26530*/  IMAD.MOV.U32 R42, RZ, RZ, R0 ;  /* 0x000000ffff2a7224 */ /* 0x004fc600078e0000 */
[----:B------:R-:W2:Y:S01]  /*26540*/  LDL.LU R0, [R1+0x400] ;  /* 0x0004000001007983 */ /* 0x000ea20000300800 */
[----:B------:R-:W-:Y:S02]  /*26550*/  IMAD.MOV.U32 R24, RZ, RZ, R19 ;  /* 0x000000ffff187224 */ /* 0x000fe400078e0013 */
        /* <DEDUP_REMOVED lines=9> */
[----:B------:R-:W-:-:S03]  /*265f0*/  IMAD.MOV.U32 R20, RZ, RZ, R17 ;  /* 0x000000ffff147224 */ /* 0x000fc600078e0011 */
[----:B------:R-:W2:Y:S01]  /*26600*/  LDL.LU R17, [R1+0x248] ;  /* 0x0002480001117983 */ /* 0x000ea20000300800 */
[----:B---3--:R-:W-:-:S03]  /*26610*/  IMAD.MOV.U32 R45, RZ, RZ, R16 ;  /* 0x000000ffff2d7224 */ /* 0x008fc600078e0010 */
[----:B------:R-:W3:Y:S04]  /*26620*/  LDL.LU R16, [R1+0x408] ;  /* 0x0004080001107983 */ /* 0x000ee80000300800 */
[----:B-1----:R-:W3:Y:S01]  /*26630*/  LDL.LU R13, [R1+0x24c] ;  /* 0x00024c00010d7983 */ /* 0x002ee20000300800 */
[----:B------:R-:W-:-:S03]  /*26640*/  IMAD.MOV.U32 R21, RZ, RZ, R18 ;  /* 0x000000ffff157224 */ /* 0x000fc600078e0012 */
[----:B------:R-:W3:Y:S01]  /*26650*/  LDL.LU R12, [R1+0x410] ;  /* 0x00041000010c7983 */ /* 0x000ee20000300800 */
[----:B------:R-:W-:Y:S02]  /*26660*/  IMAD.MOV.U32 R44, RZ, RZ, R15 ;  /* 0x000000ffff2c7224 */ /* 0x000fe400078e000f */
[----:B----4-:R-:W-:Y:S02]  /*26670*/  IMAD.MOV.U32 R47, RZ, RZ, R5 ;  /* 0x000000ffff2f7224 */ /* 0x010fe400078e0005 */
[----:B------:R-:W-:Y:S02]  /*26680*/  IMAD.MOV.U32 R46, RZ, RZ, R4 ;  /* 0x000000ffff2e7224 */ /* 0x000fe400078e0004 */
[----:B------:R-:W-:Y:S02]  /*26690*/  IMAD.MOV.U32 R49, RZ, RZ, R3 ;  /* 0x000000ffff317224 */ /* 0x000fe400078e0003 */
[----:B------:R-:W4:Y:S01]  /*266a0*/  LDL.LU R3, [R1+0x250] ;  /* 0x0002500001037983 */ /* 0x000f220000300800 */
[----:B------:R-:W-:-:S03]  /*266b0*/  IMAD.MOV.U32 R48, RZ, RZ, R2 ;  /* 0x000000ffff307224 */ /* 0x000fc600078e0002 */
[----:B------:R-:W4:Y:S04]  /*266c0*/  LDL.LU R2, [R1+0x418] ;  /* 0x0004180001027983 */ /* 0x000f280000300800 */
[----:B------:R-:W4:Y:S04]  /*266d0*/  LDL.LU R5, [R1+0x254] ;  /* 0x0002540001057983 */ /* 0x000f280000300800 */
[----:B------:R-:W4:Y:S04]  /*266e0*/  LDL.LU R4, [R1+0x420] ;  /* 0x0004200001047983 */ /* 0x000f280000300800 */
[----:B------:R-:W-:Y:S04]  /*266f0*/  STL.64 [R1+0x3c8], R20 ;  /* 0x0003c81401007387 */ /* 0x000fe80000100a00 */
[----:B------:R0:W-:Y:S04]  /*26700*/  STL.64 [R1+0x19e8], R20 ;  /* 0x0019e81401007387 */ /* 0x0001e80000100a00 */
[----:B------:R-:W-:Y:S04]  /*26710*/  STL.64 [R1+0x3d0], R44 ;  /* 0x0003d02c01007387 */ /* 0x000fe80000100a00 */
[----:B------:R-:W-:Y:S04]  /*26720*/  STL.64 [R1+0x19f0], R44 ;  /* 0x0019f02c01007387 */ /* 0x000fe80000100a00 */
[----:B------:R-:W-:Y:S04]  /*26730*/  STL.64 [R1+0x3d8], R46 ;  /* 0x0003d82e01007387 */ /* 0x000fe80000100a00 */
[----:B------:R-:W-:Y:S04]  /*26740*/  STL.64 [R1+0x19f8], R46 ;  /* 0x0019f82e01007387 */ /* 0x000fe80000100a00 */
[----:B------:R-:W-:Y:S04]  /*26750*/  STL.64 [R1+0x3e0], R48 ;  /* 0x0003e03001007387 */ /* 0x000fe80000100a00 */
[----:B------:R-:W-:Y:S04]  /*26760*/  STL.64 [R1+0x1a00], R48 ;  /* 0x001a003001007387 */ /* 0x000fe80000100a00 */
[----:B------:R-:W4:Y:S01]  /*26770*/  LDL.LU R15, [R1+0x2b8] ;  /* 0x0002b800010f7983 */ /* 0x000f220000300800 */
[----:B------:R-:W-:-:S03]  /*26780*/  MOV R55, R14 ;  /* 0x0000000e00377202 */ /* 0x000fc60000000f00 */
[----:B------:R-:W4:Y:S01]  /*26790*/  LDL.LU R14, [R1+0x428] ;  /* 0x00042800010e7983 */ /* 0x000f220000300800 */
[----:B------:R-:W-:-:S03]  /*267a0*/  IMAD.MOV.U32 R54, RZ, RZ, R11 ;  /* 0x000000ffff367224 */ /* 0x000fc600078e000b */
[----:B0-----:R-:W4:Y:S01]  /*267b0*/  LDL.LU R21, [R1+0x2bc] ;  /* 0x0002bc0001157983 */ /* 0x001f220000300800 */
        /* <DEDUP_REMOVED lines=8> */
[----:B------:R-:W-:Y:S02]  /*26840*/  IMAD.MOV.U32 R57, RZ, RZ, R10 ;  /* 0x000000ffff397224 */ /* 0x000fe400078e000a */
[----:B--2---:R-:W-:Y:S02]  /*26850*/  IMAD.MOV.U32 R10, RZ, RZ, R0 ;  /* 0x000000ffff0a7224 */ /* 0x004fe400078e0000 */
        /* <DEDUP_REMOVED lines=8> */
[----:B------:R0:W-:Y:S04]  /*268e0*/  STL.64 [R1+0x1a28], R10 ;  /* 0x001a280a01007387 */ /* 0x0001e80000100a00 */
[----:B------:R-:W2:Y:S04]  /*268f0*/  LDL.LU R20, [R1+0x448] ;  /* 0x0004480001147983 */ /* 0x000ea80000300800 */
[----:B------:R-:W2:Y:S01]  /*26900*/  LDL.LU R19, [R1+0x6b4] ;  /* 0x0006b40001137983 */ /* 0x000ea20000300800 */
[----:B---3--:R-:W-:-:S02]  /*26910*/  IMAD.MOV.U32 R23, RZ, RZ, R13 ;  /* 0x000000ffff177224 */ /* 0x008fc400078e000d */
[----:B------:R-:W-:Y:S02]  /*26920*/  IMAD.MOV.U32 R22, RZ, RZ, R12 ;  /* 0x000000ffff167224 */ /* 0x000fe400078e000c */
[----:B----4-:R-:W-:Y:S02]  /*26930*/  IMAD.MOV.U32 R75, RZ, RZ, R5 ;  /* 0x000000ffff4b7224 */ /* 0x010fe400078e0005 */
[----:B------:R-:W3:Y:S01]  /*26940*/  LDL.LU R5, [R1+0x450] ;  /* 0x0004500001057983 */ /* 0x000ee20000300800 */
[----:B------:R-:W-:-:S03]  /*26950*/  IMAD.MOV.U32 R74, RZ, RZ, R4 ;  /* 0x000000ffff4a7224 */ /* 0x000fc600078e0004 */
[----:B------:R-:W3:Y:S04]  /*26960*/  LDL.LU R4, [R1+0x6b8] ;  /* 0x0006b80001047983 */ /* 0x000ee80000300800 */
[----:B------:R-:W4:Y:S04]  /*26970*/  LDL.LU R18, [R1+0x458] ;  /* 0x0004580001127983 */ /* 0x000f280000300800 */
[----:B------:R-:W3:Y:S04]  /*26980*/  LDL.LU R13, [R1+0x6bc] ;  /* 0x0006bc00010d7983 */ /* 0x000ee80000300800 */
[----:B------:R-:W3:Y:S04]  /*26990*/  LDL.LU R12, [R1+0x460] ;  /* 0x00046000010c7983 */ /* 0x000ee80000300800 */
[----:B0-----:R-:W3:Y:S04]  /*269a0*/  LDL.LU R11, [R1+0x6c0] ;  /* 0x0006c000010b7983 */ /* 0x001ee80000300800 */
        /* <DEDUP_REMOVED lines=8> */
[----:B------:R-:W-:Y:S04]  /*26a30*/  STL.64 [R1+0x1a58], R74 ;  /* 0x001a584a01007387 */ /* 0x000fe80000100a00 */
[----:B------:R-:W3:Y:S01]  /*26a40*/  LDL.LU R10, [R1+0x468] ;  /* 0x00046800010a7983 */ /* 0x000ee20000300800 */
[----:B------:R-:W-:-:S03]  /*26a50*/  IMAD.MOV.U32 R68, RZ, RZ, R9 ;  /* 0x000000ffff447224 */ /* 0x000fc600078e0009 */
[----:B------:R-:W3:Y:S01]  /*26a60*/  LDL.LU R9, [R1+0x6dc] ;  /* 0x0006dc0001097983 */ /* 0x000ee20000300800 */
[----:B------:R-:W-:-:S03]  /*26a70*/  IMAD.MOV.U32 R91, RZ, RZ, R8 ;  /* 0x000000ffff5b7224 */ /* 0x000fc600078e0008 */
[----:B------:R-:W3:Y:S01]  /*26a80*/  LDL.LU R8, [R1+0x470] ;  /* 0x0004700001087983 */ /* 0x000ee20000300800 */
[----:B------:R-:W-:-:S03]  /*26a90*/  MOV R90, R7 ;  /* 0x00000007005a7202 */ /* 0x000fc60000000f00 */
[----:B------:R-:W3:Y:S01]  /*26aa0*/  LDL.LU R7, [R1+0x6e0] ;  /* 0x0006e00001077983 */ /* 0x000ee20000300800 */
[----:B------:R-:W-:-:S03]  /*26ab0*/  IMAD.MOV.U32 R93, RZ, RZ, R6 ;  /* 0x000000ffff5d7224 */ /* 0x000fc600078e0006 */
[----:B------:R-:W3:Y:S01]  /*26ac0*/  LDL.LU R6, [R1+0x478] ;  /* 0x0004780001067983 */ /* 0x000ee20000300800 */
[----:B------:R-:W-:-:S03]  /*26ad0*/  IMAD.MOV.U32 R69, RZ, RZ, R21 ;  /* 0x000000ffff457224 */ /* 0x000fc600078e0015 */
[----:B0-----:R-:W3:Y:S04]  /*26ae0*/  LDL.LU R3, [R1+0x6e4] ;  /* 0x0006e40001037983 */ /* 0x001ee80000300800 */
[----:B------:R-:W3:Y:S01]  /*26af0*/  LDL.LU R2, [R1+0x480] ;  /* 0x0004800001027983 */ /* 0x000ee20000300800 */
[----:B--2---:R-:W-:-:S03]  /*26b00*/  IMAD.MOV.U32 R92, RZ, RZ, R0 ;  /* 0x000000ffff5c7224 */ /* 0x004fc600078e0000 */
[----:B------:R-:W2:Y:S04]  /*26b10*/  LDL.LU R0, [R1+0x6e8] ;  /* 0x0006e80001007983 */ /* 0x000ea80000300800 */
[----:B------:R-:W-:Y:S04]  /*26b20*/  STL.64 [R1+0x428], R14 ;  /* 0x0004280e01007387 */ /* 0x000fe80000100a00 */
[----:B------:R0:W-:Y:S04]  /*26b30*/  STL.64 [R1+0x1a60], R14 ;  /* 0x001a600e01007387 */ /* 0x0001e80000100a00 */
[----:B------:R-:W-:Y:S04]  /*26b40*/  STL.64 [R1+0x430], R68 ;  /* 0x0004304401007387 */ /* 0x000fe80000100a00 */
[----:B------:R-:W-:Y:S04]  /*26b50*/  STL.64 [R1+0x1a68], R68 ;  /* 0x001a684401007387 */ /* 0x000fe80000100a00 */
[----:B------:R-:W-:Y:S04]  /*26b60*/  STL.64 [R1+0x438], R90 ;  /* 0x0004385a01007387 */ /* 0x000fe80000100a00 */
[----:B------:R-:W-:Y:S04]  /*26b70*/  STL.64 [R1+0x1a70], R90 ;  /* 0x001a705a01007387 */ /* 0x000fe80000100a00 */
[----:B------:R-:W-:Y:S04]  /*26b80*/  STL.64 [R1+0x440], R92 ;  /* 0x0004405c01007387 */ /* 0x000fe80000100a00 */
[----:B------:R-:W-:Y:S01]  /*26b90*/  STL.64 [R1+0x1a78], R92 ;  /* 0x001a785c01007387 */ /* 0x000fe20000100a00 */
[----:B------:R-:W-:-:S03]  /*26ba0*/  IMAD.MOV.U32 R71, RZ, RZ, R20 ;  /* 0x000000ffff477224 */ /* 0x000fc600078e0014 */
[----:B------:R-:W2:Y:S04]  /*26bb0*/  LDL.LU R20, [R1+0x488] ;  /* 0x0004880001147983 */ /* 0x000ea80000300800 */
[----:B------:R-:W2:Y:S04]  /*26bc0*/  LDL.LU R17, [R1+0x6ec] ;  /* 0x0006ec0001117983 */ /* 0x000ea80000300800 */
[----:B------:R-:W2:Y:S04]  /*26bd0*/  LDL.LU R16, [R1+0x490] ;  /* 0x0004900001107983 */ /* 0x000ea80000300800 */
[----:B0-----:R-:W2:Y:S04]  /*26be0*/  LDL.LU R15, [R1+0x6f0] ;  /* 0x0006f000010f7983 */ /* 0x001ea80000300800 */
[----:B------:R-:W2:Y:S01]  /*26bf0*/  LDL.LU R14, [R1+0x498] ;  /* 0x00049800010e7983 */ /* 0x000ea20000300800 */
[----:B------:R-:W-:-:S02]  /*26c00*/  IMAD.MOV.U32 R70, RZ, RZ, R19 ;  /* 0x000000ffff467224 */ /* 0x000fc400078e0013 */
[----:B----4-:R-:W-:Y:S02]  /*26c10*/  IMAD.MOV.U32 R73, RZ, RZ, R18 ;  /* 0x000000ffff497224 */ /* 0x010fe400078e0012 */
[----:B---3--:R-:W-:Y:S02]  /*26c20*/  IMAD.MOV.U32 R72, RZ, RZ, R13 ;  /* 0x000000ffff487224 */ /* 0x008fe400078e000d */
[----:B------:R-:W3:Y:S01]  /*26c30*/  LDL.LU R13, [R1+0x70c] ;  /* 0x00070c00010d7983 */ /* 0x000ee20000300800 */
        /* <DEDUP_REMOVED lines=11> */
[----:B------:R-:W-:Y:S01]  /*26cf0*/  STL.64 [R1+0x1a98], R34 ;  /* 0x001a982201007387 */ /* 0x000fe20000100a00 */
[----:B------:R-:W-:-:S03]  /*26d00*/  IMAD.MOV.U32 R39, RZ, RZ, R10 ;  /* 0x000000ffff277224 */ /* 0x000fc600078e000a */
[----:B------:R-:W4:Y:S01]  /*26d10*/  LDL.LU R10, [R1+0x4a8] ;  /* 0x0004a800010a7983 */ /* 0x000f220000300800 */
[----:B------:R-:W-:Y:S02]  /*26d20*/  IMAD.MOV.U32 R38, RZ, RZ, R9 ;  /* 0x000000ffff267224 */ /* 0x000fe400078e0009 */
[----:B------:R-:W-:Y:S02]  /*26d30*/  IMAD.MOV.U32 R78, RZ, RZ, R7 ;  /* 0x000000ffff4e7224 */ /* 0x000fe400078e0007 */
[----:B------:R-:W4:Y:S01]  /*26d40*/  LDL.LU R7, [R1+0x714] ;  /* 0x0007140001077983 */ /* 0x000f220000300800 */
[----:B------:R-:W-:-:S03]  /*26d50*/  IMAD.MOV.U32 R19, RZ, RZ, R6 ;  /* 0x000000ffff137224 */ /* 0x000fc600078e0006 */
[----:B------:R-:W4:Y:S01]  /*26d60*/  LDL.LU R6, [R1+0x4b0] ;  /* 0x0004b00001067983 */ /* 0x000f220000300800 */
[----:B------:R-:W-:Y:S01]  /*26d70*/  MOV R79, R8 ;  /* 0x00000008004f7202 */ /* 0x000fe20000000f00 */
[----:B------:R-:W-:Y:S02]  /*26d80*/  IMAD.MOV.U32 R18, RZ, RZ, R3 ;  /* 0x000000ffff127224 */ /* 0x000fe400078e0003 */
[----:B0-----:R-:W4:Y:S01]  /*26d90*/  LDL.LU R5, [R1+0x718] ;  /* 0x0007180001057983 */ /* 0x001f220000300800 */
[----:B------:R-:W-:-:S03]  /*26da0*/  IMAD.MOV.U32 R9, RZ, RZ, R2 ;  /* 0x000000ffff097224 */ /* 0x000fc600078e0002 */
[----:B------:R-:W4:Y:S04]  /*26db0*/  LDL.LU R4, [R1+0x4b8] ;  /* 0x0004b80001047983 */ /* 0x000f280000300800 */
[----:B------:R-:W4:Y:S04]  /*26dc0*/  LDL.LU R3, [R1+0x71c] ;  /* 0x00071c0001037983 */ /* 0x000f280000300800 */
[----:B------:R-:W4:Y:S01]  /*26dd0*/  LDL.LU R2, [R1+0x4c0] ;  /* 0x0004c00001027983 */ /* 0x000f220000300800 */
[----:B--2---:R-:W-:-:S03]  /*26de0*/  IMAD.MOV.U32 R8, RZ, RZ, R0 ;  /* 0x000000ffff087224 */ /* 0x004fc600078e0000 */
[----:B------:R-:W2:Y:S04]  /*26df0*/  LDL.LU R0, [R1+0x73c] ;  /* 0x00073c0001007983 */ /* 0x000ea80000300800 */
[----:B------:R-:W-:Y:S04]  /*26e00*/  STL.64 [R1+0x468], R38 ;  /* 0x0004682601007387 */ /* 0x000fe80000100a00 */
[----:B------:R-:W-:Y:S04]  /*26e10*/  STL.64 [R1+0x1aa0], R38 ;  /* 0x001aa02601007387 */ /* 0x000fe80000100a00 */
[----:B------:R-:W-:Y:S04]  /*26e20*/  STL.64 [R1+0x470], R78 ;  /* 0x0004704e01007387 */ /* 0x000fe80000100a00 */
[----:B------:R-:W-:Y:S04]  /*26e30*/  STL.64 [R1+0x1aa8], R78 ;  /* 0x001aa84e01007387 */ /* 0x000fe80000100a00 */
[----:B------:R-:W-:Y:S04]  /*26e40*/  STL.64 [R1+0x478], R18 ;  /* 0x0004781201007387 */ /* 0x000fe80000100a00 */
[----:B------:R0:W-:Y:S04]  /*26e50*/  STL.64 [R1+0x1ab8], R18 ;  /* 0x001ab81201007387 */ /* 0x0001e80000100a00 */
[----:B------:R-:W-:Y:S04]  /*26e60*/  STL.64 [R1+0x480], R8 ;  /* 0x0004800801007387 */ /* 0x000fe80000100a00 */
[----:B------:R-:W-:Y:S01]  /*26e70*/  STL [R1+0x1ad0], R8 ;  /* 0x001ad00801007387 */ /* 0x000fe20000100800 */
[----:B------:R-:W-:-:S03]  /*26e80*/  IMAD.MOV.U32 R41, RZ, RZ, R20 ;  /* 0x000000ffff297224 */ /* 0x000fc600078e0014 */
[----:B------:R1:W-:Y:S01]  /*26e90*/  STL [R1+0x1ac0], R9 ;  /* 0x001ac00901007387 */ /* 0x0003e20000100800 */
[----:B------:R-:W-:-:S03]  /*26ea0*/  IMAD.MOV.U32 R40, RZ, RZ, R17 ;  /* 0x000000ffff287224 */ /* 0x000fc600078e0011 */
[----:B------:R-:W2:Y:S04]  /*26eb0*/  LDL.LU R20, [R1+0x4c8] ;  /* 0x0004c80001147983 */ /* 0x000ea80000300800 */
[----:B0-----:R-:W2:Y:S01]  /*26ec0*/  LDL.LU R19, [R1+0x740] ;  /* 0x0007400001137983 */ /* 0x001ea20000300800 */
[----:B------:R-:W-:-:S03]  /*26ed0*/  IMAD.MOV.U32 R50, RZ, RZ, R15 ;  /* 0x000000ffff327224 */ /* 0x000fc600078e000f */
[----:B------:R-:W2:Y:S01]  /*26ee0*/  LDL.LU R18, [R1+0x4d0] ;  /* 0x0004d00001127983 */ /* 0x000ea20000300800 */
[----:B------:R-:W-:-:S03]  /*26ef0*/  IMAD.MOV.U32 R53, RZ, RZ, R14 ;  /* 0x000000ffff357224 */ /* 0x000fc600078e000e */
[----:B------:R-:W2:Y:S04]  /*26f00*/  LDL.LU R17, [R1+0x744] ;  /* 0x0007440001117983 */ /* 0x000ea80000300800 */
[----:B------:R-:W2:Y:S04]  /*26f10*/  LDL.LU R15, [R1+0x4d8] ;  /* 0x0004d800010f7983 */ /* 0x000ea80000300800 */
[----:B------:R-:W2:Y:S04]  /*26f20*/  LDL.LU R14, [R1+0x748] ;  /* 0x00074800010e7983 */ /* 0x000ea80000300800 */
[----:B-1----:R-:W2:Y:S04]  /*26f30*/  LDL.LU R9, [R1+0x4e0] ;  /* 0x0004e00001097983 */ /* 0x002ea80000300800 */
[----:B------:R-:W2:Y:S01]  /*26f40*/  LDL.LU R8, [R1+0x76c] ;  /* 0x00076c0001087983 */ /* 0x000ea20000300800 */
[----:B------:R-:W-:-:S03]  /*26f50*/  IMAD.MOV.U32 R51, RZ, RZ, R16 ;  /* 0x000000ffff337224 */ /* 0x000fc600078e0010 */
[----:B------:R-:W-:Y:S04]  /*26f60*/  STL.64 [R1+0x488], R40 ;  /* 0x0004882801007387 */ /* 0x000fe80000100a00 */
[----:B------:R-:W-:Y:S04]  /*26f70*/  STL.64 [R1+0x1ac8], R40 ;  /* 0x001ac82801007387 */ /* 0x000fe80000100a00 */
[----:B------:R-:W-:Y:S04]  /*26f80*/  STL.64 [R1+0x490], R50 ;  /* 0x0004903201007387 */ /* 0x000fe80000100a00 */
[----:B------:R-:W-:Y:S01]  /*26f90*/  STL.64 [R1+0x1ad8], R50 ;  /* 0x001ad83201007387 */ /* 0x000fe20000100a00 */
[----:B---3--:R-:W-:-:S02]  /*26fa0*/  IMAD.MOV.U32 R52, RZ, RZ, R13 ;  /* 0x000000ffff347224 */ /* 0x008fc400078e000d */
[----:B----4-:R-:W-:-:S03]  /*26fb0*/  IMAD.MOV.U32 R59, RZ, RZ, R12 ;  /* 0x000000ffff3b7224 */ /* 0x010fc600078e000c */
[----:B------:R-:W-:Y:S01]  /*26fc0*/  STL.64 [R1+0x498], R52 ;  /* 0x0004983401007387 */ /* 0x000fe20000100a00 */
[----:B------:R-:W-:-:S03]  /*26fd0*/  IMAD.MOV.U32 R58, RZ, RZ, R11 ;  /* 0x000000ffff3a7224 */ /* 0x000fc600078e000b */
[----:B------:R-:W-:Y:S04]  /*26fe0*/  STL [R1+0x1b48], R52 ;  /* 0x001b483401007387 */ /* 0x000fe80000100800 */
[----:B------:R-:W-:Y:S04]  /*26ff0*/  STL [R1+0x1ae0], R53 ;  /* 0x001ae03501007387 */ /* 0x000fe80000100800 */
[----:B------:R-:W-:Y:S04]  /*27000*/  STL.64 [R1+0x4a0], R58 ;  /* 0x0004a03a01007387 */ /* 0x000fe80000100a00 */
[----:B------:R-:W-:Y:S04]  /*27010*/  STL.64 [R1+0x1ae8], R58 ;  /* 0x001ae83a01007387 */ /* 0x000fe80000100a00 */
[----:B------:R-:W3:Y:S04]  /*27020*/  LDL.LU R16, [R1+0x4e8] ;  /* 0x0004e80001107983 */ /* 0x000ee80000300800 */
[----:B------:R-:W4:Y:S01]  /*27030*/  LDL.LU R11, [R1+0x770] ;  /* 0x00077000010b7983 */ /* 0x000f220000300800 */
[----:B------:R-:W-:-:S03]  /*27040*/  IMAD.MOV.U32 R33, RZ, RZ, R10 ;  /* 0x000000ffff217224 */ /* 0x000fc600078e000a */
[----:B------:R-:W4:Y:S01]  /*27050*/  LDL.LU R10, [R1+0x4f0] ;  /* 0x0004f000010a7983 */ /* 0x000f220000300800 */
[----:B------:R-:W-:Y:S01]  /*27060*/  MOV R32, R7 ;  /* 0x0000000700207202 */ /* 0x000fe20000000f00 */
        /* <DEDUP_REMOVED lines=19> */
[----:B------:R-:W-:-:S03]  /*271a0*/  MOV R27, R15 ;  /* 0x0000000f001b7202 */ /* 0x000fc60000000f00 */
[----:B------:R-:W2:Y:S01]  /*271b0*/  LDL.LU R15, [R1+0x508] ;  /* 0x00050800010f7983 */ /* 0x000ea20000300800 */
[----:B------:R-:W-:-:S03]  /*271c0*/  IMAD.MOV.U32 R26, RZ, RZ, R14 ;  /* 0x000000ffff1a7224 */ /* 0x000fc600078e000e */
[----:B------:R-:W2:Y:S01]  /*271d0*/  LDL.LU R14, [R1+0xdd4] ;  /* 0x000dd400010e7983 */ /* 0x000ea20000300800 */
[----:B------:R-:W-:-:S03]  /*271e0*/  IMAD.MOV.U32 R85, RZ, RZ, R9 ;  /* 0x000000ffff557224 */ /* 0x000fc600078e0009 */
[----:B0-----:R-:W2:Y:S01]  /*271f0*/  LDL.LU R13, [R1+0x510] ;  /* 0x00051000010d7983 */ /* 0x001ea20000300800 */
[----:B------:R-:W-:-:S03]  /*27200*/  IMAD.MOV.U32 R84, RZ, RZ, R8 ;  /* 0x000000ffff547224 */ /* 0x000fc600078e0008 */
[----:B------:R-:W2:Y:S04]  /*27210*/  LDL.LU R12, [R1+0xdd8] ;  /* 0x000dd800010c7983 */ /* 0x000ea80000300800 */
[----:B------:R-:W2:Y:S04]  /*27220*/  LDL.LU R9, [R1+0x518] ;  /* 0x0005180001097983 */ /* 0x000ea80000300800 */
[----:B------:R-:W2:Y:S04]  /*27230*/  LDL.LU R8, [R1+0xddc] ;  /* 0x000ddc0001087983 */ /* 0x000ea80000300800 */
[----:B------:R-:W2:Y:S04]  /*27240*/  LDL.LU R7, [R1+0x520] ;  /* 0x0005200001077983 */ /* 0x000ea80000300800 */
[----:B------:R-:W2:Y:S01]  /*27250*/  LDL.LU R6, [R1+0xde0] ;  /* 0x000de00001067983 */ /* 0x000ea20000300800 */
[----:B------:R-:W-:-:S02]  /*27260*/  IMAD.MOV.U32 R24, RZ, RZ, R19 ;  /* 0x000000ffff187224 */ /* 0x000fc400078e0013 */
        /* <DEDUP_REMOVED lines=11> */
[----:B---3--:R-:W-:-:S03]  /*27320*/  IMAD.MOV.U32 R37, RZ, RZ, R16 ;  /* 0x000000ffff257224 */ /* 0x008fc600078e0010 */
        /* <DEDUP_REMOVED lines=22> */
[----:B------:R-:W-:Y:S01]  /*27490*/  STL.64 [R1+0x1b50], R44 ;  /* 0x001b502c01007387 */ /* 0x000fe20000100a00 */
[----:B------:R-:W-:-:S03]  /*274a0*/  IMAD.MOV.U32 R47, RZ, RZ, R15 ;  /* 0x000000ffff2f7224 */ /* 0x000fc600078e000f */
[----:B------:R-:W2:Y:S01]  /*274b0*/  LDL.LU R15, [R1+0x548] ;  /* 0x00054800010f7983 */ /* 0x000ea20000300800 */
[----:B------:R-:W-:-:S03]  /*274c0*/  IMAD.MOV.U32 R46, RZ, RZ, R14 ;  /* 0x000000ffff2e7224 */ /* 0x000fc600078e000e */
[----:B------:R-:W2:Y:S01]  /*274d0*/  LDL.LU R14, [R1+0xdf4] ;  /* 0x000df400010e7983 */ /* 0x000ea20000300800 */
[----:B------:R-:W-:-:S03]  /*274e0*/  IMAD.MOV.U32 R49, RZ, RZ, R13 ;  /* 0x000000ffff317224 */ /* 0x000fc600078e000d */
[----:B------:R-:W2:Y:S01]  /*274f0*/  LDL.LU R13, [R1+0x550] ;  /* 0x00055000010d7983 */ /* 0x000ea20000300800 */
[----:B------:R-:W-:-:S03]  /*27500*/  MOV R48, R12 ;  /* 0x0000000c00307202 */ /* 0x000fc60000000f00 */
[----:B------:R-:W2:Y:S01]  /*27510*/  LDL.LU R12, [R1+0xdf8] ;  /* 0x000df800010c7983 */ /* 0x000ea20000300800 */
[----:B------:R-:W-:-:S03]  /*27520*/  IMAD.MOV.U32 R55, RZ, RZ, R9 ;  /* 0x000000ffff377224 */ /* 0x000fc600078e0009 */
[----:B------:R-:W2:Y:S01]  /*27530*/  LDL.LU R9, [R1+0x558] ;  /* 0x0005580001097983 */ /* 0x000ea20000300800 */
[----:B------:R-:W-:-:S03]  /*27540*/  IMAD.MOV.U32 R54, RZ, RZ, R8 ;  /* 0x000000ffff367224 */ /* 0x000fc600078e0008 */
[----:B------:R-:W2:Y:S01]  /*27550*/  LDL.LU R8, [R1+0xdfc] ;  /* 0x000dfc0001087983 */ /* 0x000ea20000300800 */
[----:B------:R-:W-:-:S03]  /*27560*/  IMAD.MOV.U32 R57, RZ, RZ, R7 ;  /* 0x000000ffff397224 */ /* 0x000fc600078e0007 */
[----:B------:R-:W2:Y:S01]  /*27570*/  LDL.LU R7, [R1+0x560] ;  /* 0x0005600001077983 */ /* 0x000ea20000300800 */
[----:B------:R-:W-:-:S03]  /*27580*/  IMAD.MOV.U32 R56, RZ, RZ, R6 ;  /* 0x000000ffff387224 */ /* 0x000fc600078e0006 */
[----:B------:R-:W2:Y:S04]  /*27590*/  LDL.LU R6, [R1+0xe00] ;  /* 0x000e000001067983 */ /* 0x000ea80000300800 */
[----:B------:R-:W-:Y:S04]  /*275a0*/  STL.64 [R1+0x508], R46 ;  /* 0x0005082e01007387 */ /* 0x000fe80000100a00 */
[----:B------:R-:W-:Y:S04]  /*275b0*/  STL [R1+0x1b78], R46 ;  /* 0x001b782e01007387 */ /* 0x000fe80000100800 */
[----:B------:R-:W-:Y:S04]  /*275c0*/  STL [R1+0x1b58], R47 ;  /* 0x001b582f01007387 */ /* 0x000fe80000100800 */
[----:B------:R-:W-:Y:S04]  /*275d0*/  STL.64 [R1+0x510], R48 ;  /* 0x0005103001007387 */ /* 0x000fe80000100a00 */
[----:B------:R-:W-:Y:S04]  /*275e0*/  STL.64 [R1+0x1b60], R48 ;  /* 0x001b603001007387 */ /* 0x000fe80000100a00 */
[----:B------:R-:W-:Y:S04]  /*275f0*/  STL.64 [R1+0x518], R54 ;  /* 0x0005183601007387 */ /* 0x000fe80000100a00 */
[----:B------:R-:W-:Y:S04]  /*27600*/  STL.64 [R1+0x1b68], R54 ;  /* 0x001b683601007387 */ /* 0x000fe80000100a00 */
[----:B------:R-:W-:Y:S04]  /*27610*/  STL.64 [R1+0x520], R56 ;  /* 0x0005203801007387 */ /* 0x000fe80000100a00 */
[----:B------:R-:W-:Y:S04]  /*27620*/  STL.64 [R1+0x1b70], R56 ;  /* 0x001b703801007387 */ /* 0x000fe80000100a00 */
[----:B------:R-:W2:Y:S01]  /*27630*/  LDL.LU R22, [R1+0x568] ;  /* 0x0005680001167983 */ /* 0x000ea20000300800 */
[----:B---3--:R-:W-:-:S03]  /*27640*/  IMAD.MOV.U32 R87, RZ, RZ, R16 ;  /* 0x000000ffff577224 */ /* 0x008fc600078e0010 */
[----:B0-----:R-:W3:Y:S01]  /*27650*/  LDL.LU R21, [R1+0xe04] ;  /* 0x000e040001157983 */ /* 0x001ee20000300800 */
[----:B----4-:R-:W-:-:S03]  /*27660*/  IMAD.MOV.U32 R86, RZ, RZ, R11 ;  /* 0x000000ffff567224 */ /* 0x010fc600078e000b */
[----:B------:R-:W4:Y:S04]  /*27670*/  LDL.LU R20, [R1+0x570] ;  /* 0x0005700001147983 */ /* 0x000f280000300800 */
[----:B------:R-:W3:Y:S04]  /*27680*/  LDL.LU R19, [R1+0xe08] ;  /* 0x000e080001137983 */ /* 0x000ee80000300800 */
[----:B------:R-:W3:Y:S01]  /*27690*/  LDL.LU R18, [R1+0x578] ;  /* 0x0005780001127983 */ /* 0x000ee20000300800 */
[----:B------:R-:W-:Y:S02]  /*276a0*/  IMAD.MOV.U32 R11, RZ, RZ, R10 ;  /* 0x000000ffff0b7224 */ /* 0x000fe400078e000a */
[----:B------:R-:W-:-:S02]  /*276b0*/  IMAD.MOV.U32 R10, RZ, RZ, R5 ;  /* 0x000000ffff0a7224 */ /* 0x000fc400078e0005 */
[----:B------:R-:W3:Y:S01]  /*276c0*/  LDL.LU R5, [R1+0xe0c] ;  /* 0x000e0c0001057983 */ /* 0x000ee20000300800 */
[----:B------:R-:W-:-:S03]  /*276d0*/  IMAD.MOV.U32 R17, RZ, RZ, R4 ;  /* 0x000000ffff117224 */ /* 0x000fc600078e0004 */
[----:B------:R-:W3:Y:S01]  /*276e0*/  LDL.LU R4, [R1+0x580] ;  /* 0x0005800001047983 */ /* 0x000ee20000300800 */
[----:B------:R-:W-:Y:S02]  /*276f0*/  IMAD.MOV.U32 R16, RZ, RZ, R3 ;  /* 0x000000ffff107224 */ /* 0x000fe400078e0003 */
[----:B------:R-:W-:Y:S01]  /*27700*/  IMAD.MOV.U32 R3, RZ, RZ, R2 ;  /* 0x000000ffff037224 */ /* 0x000fe200078e0002 */
[----:B--2---:R-:W-:Y:S02]  /*27710*/  MOV R2, R0 ;  /* 0x0000000000027202 */ /* 0x004fe40000000f00 */
        /* <DEDUP_REMOVED lines=9> */
[----:B------:R-:W-:-:S02]  /*277b0*/  IMAD.MOV.U32 R75, RZ, RZ, R15 ;  /* 0x000000ffff4b7224 */ /* 0x000fc400078e000f */
[----:B------:R-:W-:Y:S02]  /*277c0*/  IMAD.MOV.U32 R74, RZ, RZ, R14 ;  /* 0x000000ffff4a7224 */ /* 0x000fe400078e000e */
[----:B------:R-:W-:Y:S02]  /*277d0*/  IMAD.MOV.U32 R15, RZ, RZ, R13 ;  /* 0x000000ffff0f7224 */ /* 0x000fe400078e000d */
        /* <DEDUP_REMOVED lines=11> */
[----:B0-----:R-:W2:Y:S04]  /*27890*/  LDL.LU R3, [R1+0x5a0] ;  /* 0x0005a00001037983 */ /* 0x001ea80000300800 */
[----:B------:R-:W2:Y:S04]  /*278a0*/  LDL.LU R2, [R1+0xe20] ;  /* 0x000e200001027983 */ /* 0x000ea80000300800 */
[----:B------:R-:W-:Y:S04]  /*278b0*/  STL.64 [R1+0x548], R74 ;  /* 0x0005484a01007387 */ /* 0x000fe80000100a00 */
[----:B------:R-:W-:Y:S04]  /*278c0*/  STL.64 [R1+0x1ba0], R74 ;  /* 0x001ba04a01007387 */ /* 0x000fe80000100a00 */
[----:B------:R-:W-:Y:S04]  /*278d0*/  STL.64 [R1+0x550], R14 ;  /* 0x0005500e01007387 */ /* 0x000fe80000100a00 */
[----:B------:R0:W-:Y:S04]  /*278e0*/  STL.64 [R1+0x1ba8], R14 ;  /* 0x001ba80e01007387 */ /* 0x0001e80000100a00 */
[----:B------:R-:W-:Y:S04]  /*278f0*/  STL.64 [R1+0x558], R68 ;  /* 0x0005584401007387 */ /* 0x000fe80000100a00 */
[----:B------:R1:W-:Y:S04]  /*27900*/  STL.64 [R1+0x1bb0], R68 ;  /* 0x001bb04401007387 */ /* 0x0003e80000100a00 */
[----:B------:R-:W-:Y:S04]  /*27910*/  STL.64 [R1+0x560], R90 ;  /* 0x0005605a01007387 */ /* 0x000fe80000100a00 */
[----:B------:R0:W-:Y:S01]  /*27920*/  STL.64 [R1+0x1bb8], R90 ;  /* 0x001bb85a01007387 */ /* 0x0001e20000100a00 */
[----:B------:R-:W-:-:S02]  /*27930*/  IMAD.MOV.U32 R93, RZ, RZ, R22 ;  /* 0x000000ffff5d7224 */ /* 0x000fc400078e0016 */
[----:B----4-:R-:W-:Y:S02]  /*27940*/  IMAD.MOV.U32 R77, RZ, RZ, R20 ;  /* 0x000000ffff4d7224 */ /* 0x010fe400078e0014 */
[----:B------:R-:W4:Y:S01]  /*27950*/  LDL.LU R20, [R1+0x5a8] ;  /* 0x0005a80001147983 */ /* 0x000f220000300800 */
[----:B---3--:R-:W-:-:S03]  /*27960*/  IMAD.MOV.U32 R76, RZ, RZ, R19 ;  /* 0x000000ffff4c7224 */ /* 0x008fc600078e0013 */
[----:B------:R-:W3:Y:S01]  /*27970*/  LDL.LU R19, [R1+0xe24] ;  /* 0x000e240001137983 */ /* 0x000ee20000300800 */
[----:B------:R-:W-:-:S03]  /*27980*/  IMAD.MOV.U32 R71, RZ, RZ, R18 ;  /* 0x000000ffff477224 */ /* 0x000fc600078e0012 */
[----:B------:R-:W3:Y:S01]  /*27990*/  LDL.LU R18, [R1+0x5b0] ;  /* 0x0005b00001127983 */ /* 0x000ee20000300800 */
[----:B------:R-:W-:-:S03]  /*279a0*/  IMAD.MOV.U32 R92, RZ, RZ, R21 ;  /* 0x000000ffff5c7224 */ /* 0x000fc600078e0015 */
[----:B------:R-:W3:Y:S04]  /*279b0*/  LDL.LU R17, [R1+0xe28] ;  /* 0x000e280001117983 */ /* 0x000ee80000300800 */
[----:B------:R-:W3:Y:S04]  /*279c0*/  LDL.LU R11, [R1+0x5b8] ;  /* 0x0005b800010b7983 */ /* 0x000ee80000300800 */
[----:B------:R-:W3:Y:S04]  /*279d0*/  LDL.LU R10, [R1+0xe2c] ;  /* 0x000e2c00010a7983 */ /* 0x000ee80000300800 */
[----:B------:R-:W3:Y:S01]  /*279e0*/  LDL.LU R16, [R1+0x5c0] ;  /* 0x0005c00001107983 */ /* 0x000ee20000300800 */
[----:B------:R-:W-:Y:S01]  /*279f0*/  MOV R70, R5 ;  /* 0x0000000500467202 */ /* 0x000fe20000000f00 */
[----:B------:R-:W-:-:S02]  /*27a00*/  IMAD.MOV.U32 R5, RZ, RZ, R4 ;  /* 0x000000ffff057224 */ /* 0x000fc400078e0004 */
[----:B--2---:R-:W-:Y:S02]  /*27a10*/  IMAD.MOV.U32 R4, RZ, RZ, R0 ;  /* 0x000000ffff047224 */ /* 0x004fe400078e0000 */
[----:B------:R-:W2:Y:S04]  /*27a20*/  LDL.LU R0, [R1+0xe30] ;  /* 0x000e300001007983 */ /* 0x000ea80000300800 */
[----:B------:R-:W-:Y:S04]  /*27a30*/  STL.64 [R1+0x568], R92 ;  /* 0x0005685c01007387 */ /* 0x000fe80000100a00 */
[----:B------:R0:W-:Y:S04]  /*27a40*/  STL.64 [R1+0x1bc0], R92 ;  /* 0x001bc05c01007387 */ /* 0x0001e80000100a00 */
[----:B------:R-:W-:Y:S04]  /*27a50*/  STL.64 [R1+0x570], R76 ;  /* 0x0005704c01007387 */ /* 0x000fe80000100a00 */
[----:B------:R0:W-:Y:S04]  /*27a60*/  STL.64 [R1+0x1bc8], R76 ;  /* 0x001bc84c01007387 */ /* 0x0001e80000100a00 */
[----:B------:R-:W-:Y:S04]  /*27a70*/  STL.64 [R1+0x578], R70 ;  /* 0x0005784601007387 */ /* 0x000fe80000100a00 */
[----:B------:R-:W-:Y:S04]  /*27a80*/  STL.64 [R1+0x580], R4 ;  /* 0x0005800401007387 */ /* 0x000fe80000100a00 */
[----:B0-----:R-:W2:Y:S04]  /*27a90*/  LDL.LU R15, [R1+0x5c8] ;  /* 0x0005c800010f7983 */ /* 0x001ea80000300800 */
[----:B------:R-:W2:Y:S01]  /*27aa0*/  LDL.LU R14, [R1+0xe34] ;  /* 0x000e3400010e7983 */ /* 0x000ea20000300800 */
[----:B------:R-:W-:-:S03]  /*27ab0*/  IMAD.MOV.U32 R35, RZ, RZ, R9 ;  /* 0x000000ffff237224 */ /* 0x000fc600078e0009 */
[----:B------:R-:W2:Y:S01]  /*27ac0*/  LDL.LU R9, [R1+0x5d0] ;  /* 0x0005d00001097983 */ /* 0x000ea20000300800 */
[----:B------:R-:W-:-:S03]  /*27ad0*/  IMAD.MOV.U32 R34, RZ, RZ, R8 ;  /* 0x000000ffff227224 */ /* 0x000fc600078e0008 */
[----:B------:R-:W2:Y:S01]  /*27ae0*/  LDL.LU R8, [R1+0xe38] ;  /* 0x000e380001087983 */ /* 0x000ea20000300800 */
[----:B------:R-:W-:Y:S02]  /*27af0*/  IMAD.MOV.U32 R23, RZ, RZ, R7 ;  /* 0x000000ffff177224 */ /* 0x000fe400078e0007 */
[----:B------:R-:W-:Y:S02]  /*27b00*/  IMAD.MOV.U32 R39, RZ, RZ, R3 ;  /* 0x000000ffff277224 */ /* 0x000fe400078e0003 */
[----:B------:R-:W2:Y:S01]  /*27b10*/  LDL.LU R3, [R1+0x5d8] ;  /* 0x0005d80001037983 */ /* 0x000ea20000300800 */
[----:B------:R-:W-:-:S03]  /*27b20*/  IMAD.MOV.U32 R38, RZ, RZ, R2 ;  /* 0x000000ffff267224 */ /* 0x000fc600078e0002 */
[----:B------:R-:W2:Y:S01]  /*27b30*/  LDL.LU R2, [R1+0xe3c] ;  /* 0x000e3c0001027983 */ /* 0x000ea20000300800 */
[----:B------:R-:W-:-:S03]  /*27b40*/  IMAD.MOV.U32 R22, RZ, RZ, R6 ;  /* 0x000000ffff167224 */ /* 0x000fc600078e0006 */
[----:B------:R-:W2:Y:S04]  /*27b50*/  LDL.LU R7, [R1+0x5e0] ;  /* 0x0005e00001077983 */ /* 0x000ea80000300800 */
[----:B------:R-:W2:Y:S01]  /*27b60*/  LDL.LU R6, [R1+0xe40] ;  /* 0x000e400001067983 */ /* 0x000ea20000300800 */
[----:B------:R-:W-:Y:S02]  /*27b70*/  IMAD.MOV.U32 R72, RZ, RZ, R12 ;  /* 0x000000ffff487224 */ /* 0x000fe400078e000c */
[----:B------:R-:W-:Y:S02]  /*27b80*/  IMAD.MOV.U32 R73, RZ, RZ, R13 ;  /* 0x000000ffff497224 */ /* 0x000fe400078e000d */
[----:B------:R-:W2:Y:S04]  /*27b90*/  LDL.LU R13, [R1+0x5e8] ;  /* 0x0005e800010d7983 */ /* 0x000ea80000300800 */
[----:B------:R-:W2:Y:S04]  /*27ba0*/  LDL.LU R12, [R1+0xe44] ;  /* 0x000e4400010c7983 */ /* 0x000ea80000300800 */
[----:B------:R-:W-:Y:S04]  /*27bb0*/  STL.64 [R1+0x588], R72 ;  /* 0x0005884801007387 */ /* 0x000fe80000100a00 */
[----:B------:R-:W-:Y:S04]  /*27bc0*/  STL.64 [R1+0x590], R34 ;  /* 0x0005902201007387 */ /* 0x000fe80000100a00 */
[----:B------:R-:W-:Y:S04]  /*27bd0*/  STL.64 [R1+0x598], R22 ;  /* 0x0005981601007387 */ /* 0x000fe80000100a00 */
[----:B------:R-:W-:Y:S04]  /*27be0*/  STL.64 [R1+0x5a0], R38 ;  /* 0x0005a02601007387 */ /* 0x000fe80000100a00 */
[----:B------:R-:W2:Y:S01]  /*27bf0*/  LDL.LU R21, [R1+0x5f0] ;  /* 0x0005f00001157983 */ /* 0x000ea20000300800 */
[----:B----4-:R-:W-:-:S03]  /*27c00*/  MOV R79, R20 ;  /* 0x00000014004f7202 */ /* 0x010fc60000000f00 */
[----:B------:R-:W4:Y:S01]  /*27c10*/  LDL.LU R20, [R1+0xe48] ;  /* 0x000e480001147983 */ /* 0x000f220000300800 */
[----:B---3--:R-:W-:-:S03]  /*27c20*/  IMAD.MOV.U32 R78, RZ, RZ, R19 ;  /* 0x000000ffff4e7224 */ /* 0x008fc600078e0013 */
[----:B------:R-:W3:Y:S01]  /*27c30*/  LDL.LU R27, [R1+0x5f8] ;  /* 0x0005f800011b7983 */ /* 0x000ee20000300800 */
[----:B------:R-:W-:-:S03]  /*27c40*/  IMAD.MOV.U32 R19, RZ, RZ, R18 ;  /* 0x000000ffff137224 */ /* 0x000fc600078e0012 */
[----:B------:R-:W3:Y:S01]  /*27c50*/  LDL.LU R26, [R1+0xe4c] ;  /* 0x000e4c00011a7983 */ /* 0x000ee20000300800 */
[----:B------:R-:W-:Y:S02]  /*27c60*/  IMAD.MOV.U32 R18, RZ, RZ, R17 ;  /* 0x000000ffff127224 */ /* 0x000fe400078e0011 */
[----:B------:R-:W-:Y:S02]  /*27c70*/  IMAD.MOV.U32 R41, RZ, RZ, R11 ;  /* 0x000000ffff297224 */ /* 0x000fe400078e000b */
[----:B------:R-:W3:Y:S01]  /*27c80*/  LDL.LU R11, [R1+0x600] ;  /* 0x00060000010b7983 */ /* 0x000ee20000300800 */
[----:B------:R-:W-:-:S03]  /*27c90*/  IMAD.MOV.U32 R40, RZ, RZ, R10 ;  /* 0x000000ffff287224 */ /* 0x000fc600078e000a */
[----:B------:R-:W3:Y:S01]  /*27ca0*/  LDL.LU R10, [R1+0xe50] ;  /* 0x000e5000010a7983 */ /* 0x000ee20000300800 */
[----:B------:R-:W-:-:S03]  /*27cb0*/  IMAD.MOV.U32 R51, RZ, RZ, R16 ;  /* 0x000000ffff337224 */ /* 0x000fc600078e0010 */
[----:B------:R-:W3:Y:S04]  /*27cc0*/  LDL.LU R28, [R1+0x608] ;  /* 0x00060800011c7983 */ /* 0x000ee80000300800 */
[----:B------:R-:W3:Y:S04]  /*27cd0*/  LDL.LU R17, [R1+0xe54] ;  /* 0x000e540001117983 */ /* 0x000ee80000300800 */
[----:B------:R-:W3:Y:S01]  /*27ce0*/  LDL.LU R16, [R1+0x610] ;  /* 0x0006100001107983 */ /* 0x000ee20000300800 */
[----:B--2---:R-:W-:-:S03]  /*27cf0*/  IMAD.MOV.U32 R50, RZ, RZ, R0 ;  /* 0x000000ffff327224 */ /* 0x004fc600078e0000 */
[----:B------:R-:W2:Y:S04]  /*27d00*/  LDL.LU R0, [R1+0xeb0] ;  /* 0x000eb00001007983 */ /* 0x000ea80000300800 */
[----:B------:R-:W-:Y:S04]  /*27d10*/  STL.64 [R1+0x5a8], R78 ;  /* 0x0005a84e01007387 */ /* 0x000fe80000100a00 */
[----:B------:R-:W-:Y:S04]  /*27d20*/  STL.64 [R1+0x5b0], R18 ;  /* 0x0005b01201007387 */ /* 0x000fe80000100a00 */
[----:B------:R-:W-:Y:S04]  /*27d30*/  STL.64 [R1+0x5b8], R40 ;  /* 0x0005b82801007387 */ /* 0x000fe80000100a00 */
[----:B------:R-:W-:Y:S01]  /*27d40*/  STL.64 [R1+0x5c0], R50 ;  /* 0x0005c03201007387 */ /* 0x000fe20000100a00 */
        /* <DEDUP_REMOVED lines=11> */
[----:B------:R-:W-:Y:S04]  /*27e00*/  STL.64 [R1+0x5d0], R32 ;  /* 0x0005d02001007387 */ /* 0x000fe80000100a00 */
[----:B------:R-:W-:Y:S04]  /*27e10*/  STL.64 [R1+0x5d8], R60 ;  /* 0x0005d83c01007387 */ /* 0x000fe80000100a00 */
[----:B------:R-:W-:Y:S04]  /*27e20*/  STL.64 [R1+0x5e0], R6 ;  /* 0x0005e00601007387 */ /* 0x000fe80000100a00 */
[----:B------:R-:W2:Y:S04]  /*27e30*/  LDL.LU R15, [R1+0x628] ;  /* 0x00062800010f7983 */ /* 0x000ea80000300800 */
[----:B------:R-:W2:Y:S01]  /*27e40*/  LDL.LU R14, [R1+0xebc] ;  /* 0x000ebc00010e7983 */ /* 0x000ea20000300800 */
[----:B------:R-:W-:-:S03]  /*27e50*/  IMAD.MOV.U32 R25, RZ, RZ, R21 ;  /* 0x000000ffff197224 */ /* 0x000fc600078e0015 */
[----:B------:R-:W2:Y:S01]  /*27e60*/  LDL.LU R21, [R1+0x630] ;  /* 0x0006300001157983 */ /* 0x000ea20000300800 */
[----:B----4-:R-:W-:-:S03]  /*27e70*/  MOV R24, R20 ;  /* 0x0000001400187202 */ /* 0x010fc60000000f00 */
[----:B------:R-:W4:Y:S01]  /*27e80*/  LDL.LU R20, [R1+0xec0] ;  /* 0x000ec00001147983 */ /* 0x000f220000300800 */
[----:B---3--:R-:W-:-:S03]  /*27e90*/  IMAD.MOV.U32 R83, RZ, RZ, R27 ;  /* 0x000000ffff537224 */ /* 0x008fc600078e001b */
[----:B------:R-:W3:Y:S01]  /*27ea0*/  LDL.LU R30, [R1+0x638] ;  /* 0x00063800011e7983 */ /* 0x000ee20000300800 */
[----:B------:R-:W-:-:S03]  /*27eb0*/  IMAD.MOV.U32 R82, RZ, RZ, R26 ;  /* 0x000000ffff527224 */ /* 0x000fc600078e001a */
[----:B------:R-:W4:Y:S01]  /*27ec0*/  LDL.LU R29, [R1+0xec4] ;  /* 0x000ec400011d7983 */ /* 0x000f220000300800 */
[----:B------:R-:W-:-:S03]  /*27ed0*/  IMAD.MOV.U32 R27, RZ, RZ, R11 ;  /* 0x000000ffff1b7224 */ /* 0x000fc600078e000b */
[----:B------:R-:W4:Y:S01]  /*27ee0*/  LDL.LU R11, [R1+0x640] ;  /* 0x00064000010b7983 */ /* 0x000f220000300800 */
[----:B------:R-:W-:-:S03]  /*27ef0*/  IMAD.MOV.U32 R26, RZ, RZ, R10 ;  /* 0x000000ffff1a7224 */ /* 0x000fc600078e000a */
[----:B------:R-:W4:Y:S04]  /*27f00*/  LDL.LU R10, [R1+0xec8] ;  /* 0x000ec800010a7983 */ /* 0x000f280000300800 */
[----:B------:R-:W-:Y:S04]  /*27f10*/  STL.64 [R1+0x5e8], R12 ;  /* 0x0005e80c01007387 */ /* 0x000fe80000100a00 */
[----:B------:R-:W-:Y:S01]  /*27f20*/  STL.64 [R1+0x5f0], R24 ;  /* 0x0005f01801007387 */ /* 0x000fe20000100a00 */
[----:B------:R-:W-:-:S03]  /*27f30*/  IMAD.MOV.U32 R89, RZ, RZ, R16 ;  /* 0x000000ffff597224 */ /* 0x000fc600078e0010 */
[----:B------:R-:W-:Y:S01]  /*27f40*/  STL.64 [R1+0x5f8], R82 ;  /* 0x0005f85201007387 */ /* 0x000fe20000100a00 */
[----:B------:R-:W-:-:S03]  /*27f50*/  IMAD.MOV.U32 R84, RZ, RZ, R17 ;  /* 0x000000ffff547224 */ /* 0x000fc600078e0011 */
[----:B------:R-:W-:Y:S01]  /*27f60*/  STL.64 [R1+0x600], R26 ;  /* 0x0006001a01007387 */ /* 0x000fe20000100a00 */
[----:B------:R-:W-:-:S03]  /*27f70*/  IMAD.MOV.U32 R85, RZ, RZ, R28 ;  /* 0x000000ffff557224 */ /* 0x000fc600078e001c */
[----:B------:R-:W4:Y:S01]  /*27f80*/  LDL.LU R16, [R1+0x648] ;  /* 0x0006480001107983 */ /* 0x000f220000300800 */
[----:B--2---:R-:W-:-:S03]  /*27f90*/  IMAD.MOV.U32 R88, RZ, RZ, R0 ;  /* 0x000000ffff587224 */ /* 0x004fc600078e0000 */
[----:B------:R-:W2:Y:S04]  /*27fa0*/  LDL.LU R0, [R1+0xecc] ;  /* 0x000ecc0001007983 */ /* 0x000ea80000300800 */
[----:B------:R-:W2:Y:S04]  /*27fb0*/  LDL.LU R28, [R1+0x650] ;  /* 0x00065000011c7983 */ /* 0x000ea80000300800 */
        /* <DEDUP_REMOVED lines=8> */
[----:B------:R-:W-:Y:S01]  /*28040*/  STL.64 [R1+0x620], R36 ;  /* 0x0006202401007387 */ /* 0x000fe20000100a00 */
[----:B------:R-:W-:-:S03]  /*28050*/  MOV R43, R15 ;  /* 0x0000000f002b7202 */ /* 0x000fc60000000f00 */
[----:B------:R-:W2:Y:S01]  /*28060*/  LDL.LU R15, [R1+0x660] ;  /* 0x00066000010f7983 */ /* 0x000ea20000300800 */
[----:B------:R-:W-:-:S03]  /*28070*/  IMAD.MOV.U32 R42, RZ, RZ, R14 ;  /* 0x000000ffff2a7224 */ /* 0x000fc600078e000e */
[----:B------:R-:W2:Y:S01]  /*28080*/  LDL.LU R14, [R1+0xed8] ;  /* 0x000ed800010e7983 */ /* 0x000ea20000300800 */
[----:B---3--:R-:W-:Y:S02]  /*28090*/  IMAD.MOV.U32 R45, RZ, RZ, R30 ;  /* 0x000000ffff2d7224 */ /* 0x008fe400078e001e */
[----:B----4-:R-:W-:Y:S02]  /*280a0*/  IMAD.MOV.U32 R44, RZ, RZ, R29 ;  /* 0x000000ffff2c7224 */ /* 0x010fe400078e001d */
[----:B------:R-:W-:Y:S02]  /*280b0*/  IMAD.MOV.U32 R49, RZ, RZ, R11 ;  /* 0x000000ffff317224 */ /* 0x000fe400078e000b */
[----:B------:R-:W3:Y:S01]  /*280c0*/  LDL.LU R11, [R1+0x668] ;  /* 0x00066800010b7983 */ /* 0x000ee20000300800 */
[----:B------:R-:W-:-:S03]  /*280d0*/  IMAD.MOV.U32 R48, RZ, RZ, R10 ;  /* 0x000000ffff307224 */ /* 0x000fc600078e000a */
[----:B------:R-:W3:Y:S04]  /*280e0*/  LDL.LU R10, [R1+0xedc] ;  /* 0x000edc00010a7983 */ /* 0x000ee80000300800 */
[----:B------:R-:W-:Y:S04]  /*280f0*/  STL.64 [R1+0x628], R42 ;  /* 0x0006282a01007387 */ /* 0x000fe80000100a00 */
[----:B------:R-:W-:Y:S04]  /*28100*/  STL.64 [R1+0x630], R20 ;  /* 0x0006301401007387 */ /* 0x000fe80000100a00 */
[----:B------:R-:W-:Y:S04]  /*28110*/  STL.64 [R1+0x638], R44 ;  /* 0x0006382c01007387 */ /* 0x000fe80000100a00 */
[----:B------:R-:W-:Y:S01]  /*28120*/  STL.64 [R1+0x640], R48 ;  /* 0x0006403001007387 */ /* 0x000fe20000100a00 */
[----:B------:R-:W-:-:S03]  /*28130*/  IMAD.MOV.U32 R55, RZ, RZ, R16 ;  /* 0x000000ffff377224 */ /* 0x000fc600078e0010 */
[----:B------:R-:W4:Y:S01]  /*28140*/  LDL.LU R16, [R1+0x670] ;  /* 0x0006700001107983 */ /* 0x000f220000300800 */
[----:B--2---:R-:W-:-:S03]  /*28150*/  IMAD.MOV.U32 R54, RZ, RZ, R0 ;  /* 0x000000ffff367224 */ /* 0x004fc600078e0000 */
[----:B------:R-:W2:Y:S01]  /*28160*/  LDL.LU R0, [R1+0xee0] ;  /* 0x000ee00001007983 */ /* 0x000ea20000300800 */
[----:B------:R-:W-:Y:S02]  /*28170*/  IMAD.MOV.U32 R31, RZ, RZ, R28 ;  /* 0x000000ffff1f7224 */ /* 0x000fe400078e001c */
[----:B------:R-:W-:Y:S02]  /*28180*/  IMAD.MOV.U32 R30, RZ, RZ, R17 ;  /* 0x000000ffff1e7224 */ /* 0x000fe400078e0011 */
[----:B------:R-:W-:Y:S02]  /*28190*/  IMAD.MOV.U32 R57, RZ, RZ, R3 ;  /* 0x000000ffff397224 */ /* 0x000fe400078e0003 */
[----:B------:R-:W3:Y:S01]  /*281a0*/  LDL.LU R3, [R1+0x678] ;  /* 0x0006780001037983 */ /* 0x000ee20000300800 */
[----:B------:R-:W-:-:S03]  /*281b0*/  IMAD.MOV.U32 R56, RZ, RZ, R2 ;  /* 0x000000ffff387224 */ /* 0x000fc600078e0002 */
[----:B------:R-:W3:Y:S04]  /*281c0*/  LDL.LU R2, [R1+0xee4] ;  /* 0x000ee40001027983 */ /* 0x000ee80000300800 */
[----:B------:R-:W3:Y:S04]  /*281d0*/  LDL.LU R52, [R1+0x680] ;  /* 0x0006800001347983 */ /* 0x000ee80000300800 */
        /* <DEDUP_REMOVED lines=8> */
[----:B------:R-:W-:Y:S04]  /*28260*/  STL.64 [R1+0x660], R86 ;  /* 0x0006605601007387 */ /* 0x000fe80000100a00 */
[----:B------:R-:W3:Y:S04]  /*28270*/  LDL.LU R53, [R1+0x690] ;  /* 0x0006900001357983 */ /* 0x000ee80000300800 */
[----:B------:R-:W1:Y:S04]  /*28280*/  LDL.LU R29, [R1+0xef0] ;  /* 0x000ef000011d7983 */ /* 0x000e680000300800 */
[----:B------:R-:W3:Y:S01]  /*28290*/  LDL.LU R47, [R1+0x698] ;  /* 0x00069800012f7983 */ /* 0x000ee20000300800 */
[----:B----4-:R-:W-:Y:S01]  /*282a0*/  MOV R17, R16 ;  /* 0x0000001000117202 */ /* 0x010fe20000000f00 */
[----:B--2---:R-:W-:-:S02]  /*282b0*/  IMAD.MOV.U32 R16, RZ, RZ, R0 ;  /* 0x000000ffff107224 */ /* 0x004fc400078e0000 */
[----:B------:R-:W2:Y:S04]  /*282c0*/  LDL.LU R0, [R1+0xef4] ;  /* 0x000ef40001007983 */ /* 0x000ea80000300800 */
[----:B------:R-:W4:Y:S04]  /*282d0*/  LDL R28, [R1+0x9c8] ;  /* 0x0009c800011c7983 */ /* 0x000f280000100800 */
[----:B---3--:R-:W-:Y:S04]  /*282e0*/  STL.64 [R1+0x668], R10 ;  /* 0x0006680a01007387 */ /* 0x008fe80000100a00 */
[----:B------:R-:W-:Y:S04]  /*282f0*/  STL.64 [R1+0x670], R16 ;  /* 0x0006701001007387 */ /* 0x000fe80000100a00 */
[----:B------:R-:W-:Y:S01]  /*28300*/  STL.64 [R1+0x678], R2 ;  /* 0x0006780201007387 */ /* 0x000fe20000100a00 */
[----:B------:R-:W-:-:S03]  /*28310*/  IMAD.MOV.U32 R75, RZ, RZ, R52 ;  /* 0x000000ffff4b7224 */ /* 0x000fc600078e0034 */
[----:B------:R-:W3:Y:S01]  /*28320*/  LDL.LU R52, [R1+0x6a0] ;  /* 0x0006a00001347983 */ /* 0x000ee20000300800 */
[----:B------:R-:W-:-:S03]  /*28330*/  IMAD.MOV.U32 R74, RZ, RZ, R46 ;  /* 0x000000ffff4a7224 */ /* 0x000fc600078e002e */
[----:B------:R-:W3:Y:S04]  /*28340*/  LDL.LU R63, [R1+0x6a8] ;  /* 0x0006a800013f7983 */ /* 0x000ee80000300800 */
[----:B------:R-:W3:Y:S04]  /*28350*/  LDL R62, [R1+0x9c4] ;  /* 0x0009c400013e7983 */ /* 0x000ee80000100800 */
[----:B------:R-:W3:Y:S01]  /*28360*/  LDL.LU R46, [R1+0xef8] ;  /* 0x000ef800012e7983 */ /* 0x000ee20000300800 */
[----:B-1----:R-:W-:-:S03]  /*28370*/  IMAD.MOV.U32 R68, RZ, RZ, R29 ;  /* 0x000000ffff447224 */ /* 0x002fc600078e001d */
[----:B------:R-:W4:Y:S01]  /*28380*/  LDL.LU R29, [R1+0xefc] ;  /* 0x000efc00011d7983 */ /* 0x000f220000300800 */
[----:B------:R-:W-:-:S03]  /*28390*/  ISETP.GT.AND P0, PT, R80, RZ, PT ;  /* 0x000000ff5000720c */ /* 0x000fc60003f04270 */
[----:B------:R-:W-:Y:S01]  /*283a0*/  STL.64 [R1+0x680], R74 ;  /* 0x0006804a01007387 */ /* 0x000fe20000100a00 */
[----:B------:R-:W-:-:S03]  /*283b0*/  IMAD.MOV.U32 R91, RZ, RZ, R47 ;  /* 0x000000ffff5b7224 */ /* 0x000fc600078e002f */
[----:B------:R-:W-:Y:S01]  /*283c0*/  STL.64 [R1+0x688], R14 ;  /* 0x0006880e01007387 */ /* 0x000fe20000100a00 */
[----:B------:R-:W-:-:S03]  /*283d0*/  IMAD.MOV.U32 R93, RZ, RZ, R64 ;  /* 0x000000ffff5d7224 */ /* 0x000fc600078e0040 */
[----:B------:R-:W4:Y:S01]  /*283e0*/  LDL R47, [R1+0x9c0] ;  /* 0x0009c000012f7983 */ /* 0x000f220000100800 */
[----:B------:R-:W-:Y:S02]  /*283f0*/  IMAD.MOV.U32 R77, RZ, RZ, R66 ;  /* 0x000000ffff4d7224 */ /* 0x000fe400078e0042 */
[----:B--2---:R-:W-:Y:S02]  /*28400*/  IMAD.MOV.U32 R90, RZ, RZ, R0 ;  /* 0x000000ffff5a7224 */ /* 0x004fe400078e0000 */
[----:B------:R-:W2:Y:S01]  /*28410*/  LDL R0, [R1+0x9bc] ;  /* 0x0009bc0001007983 */ /* 0x000ea20000100800 */
[----:B---3--:R-:W-:-:S05]  /*28420*/  IMAD.MOV.U32 R64, RZ, RZ, R46 ;  /* 0x000000ffff407224 */ /* 0x008fca00078e002e */
[----:B------:R-:W3:Y:S01]  /*28430*/  @P0 LDG.E.U16 R62, desc[UR20][R64.64] ;  /* 0x00000014403e0981 */ /* 0x000ee2000c1e1500 */
[----:B----4-:R-:W-:-:S05]  /*28440*/  MOV R66, R29 ;  /* 0x0000001d00427202 */ /* 0x010fca0000000f00 */
[----:B------:R-:W4:Y:S01]  /*28450*/  @P0 LDG.E.U16 R28, desc[UR20][R66.64] ;  /* 0x00000014421c0981 */ /* 0x000f22000c1e1500 */
[----:B------:R-:W-:Y:S01]  /*28460*/  IMAD.MOV.U32 R69, RZ, RZ, R53 ;  /* 0x000000ffff457224 */ /* 0x000fe200078e0035 */
[----:B------:R-:W-:Y:S01]  /*28470*/  ISETP.GT.AND P3, PT, R80, 0x1, PT ;  /* 0x000000015000780c */ /* 0x000fe20003f64270 */
[----:B------:R-:W-:Y:S01]  /*28480*/  IMAD.MOV.U32 R92, RZ, RZ, R52 ;  /* 0x000000ffff5c7224 */ /* 0x000fe200078e0034 */
[----:B------:R-:W4:Y:S01]  /*28490*/  LDL R53, [R1+0x9b8] ;  /* 0x0009b80001357983 */ /* 0x000f220000100800 */
[----:B------:R-:W-:-:S03]  /*284a0*/  IMAD.MOV.U32 R76, RZ, RZ, R63 ;  /* 0x000000ffff4c7224 */ /* 0x000fc600078e003f */
[----:B------:R-:W-:Y:S04]  /*284b0*/  STL.64 [R1+0x690], R68 ;  /* 0x0006904401007387 */ /* 0x000fe80000100a00 */
[----:B------:R-:W-:Y:S04]  /*284c0*/  STL.64 [R1+0x698], R90 ;  /* 0x0006985a01007387 */ /* 0x000fe80000100a00 */
[----:B------:R-:W4:Y:S04]  /*284d0*/  LDL R52, [R1+0x9b4] ;  /* 0x0009b40001347983 */ /* 0x000f280000100800 */
[----:B------:R-:W-:Y:S04]  /*284e0*/  STL.64 [R1+0x6a0], R92 ;  /* 0x0006a05c01007387 */ /* 0x000fe80000100a00 */
[----:B------:R-:W-:Y:S04]  /*284f0*/  STL.64 [R1+0x6a8], R76 ;  /* 0x0006a84c01007387 */ /* 0x000fe80000100a00 */
[----:B------:R-:W4:Y:S04]  /*28500*/  LDL R81, [R1+0x9b0] ;  /* 0x0009b00001517983 */ /* 0x000f280000100800 */
[----:B------:R-:W4:Y:S04]  /*28510*/  LDL R63, [R1+0x9ac] ;  /* 0x0009ac00013f7983 */ /* 0x000f280000100800 */
[----:B------:R-:W4:Y:S04]  /*28520*/  LDL R29, [R1+0x9a4] ;  /* 0x0009a400011d7983 */ /* 0x000f280000100800 */
[----:B------:R-:W-:Y:S04]  /*28530*/  STL [R1+0x1198], R66 ;  /* 0x0011984201007387 */ /* 0x000fe80000100800 */
[----:B------:R-:W4:Y:S04]  /*28540*/  @P3 LDG.E.U16 R47, desc[UR20][R76.64] ;  /* 0x000000144c2f3981 */ /* 0x000f28000c1e1500 */
[----:B------:R-:W-:Y:S04]  /*28550*/  STL [R1+0x141c], R66 ;  /* 0x00141c4201007387 */ /* 0x000fe80000100800 */
[----:B------:R-:W-:Y:S04]  /*28560*/  STL [R1+0x1194], R67 ;  /* 0x0011944301007387 */ /* 0x000fe80000100800 */
[----:B------:R0:W-:Y:S04]  /*28570*/  STL [R1+0x1420], R67 ;  /* 0x0014204301007387 */ /* 0x0001e80000100800 */
[----:B0-----:R-:W4:Y:S04]  /*28580*/  LDL R67, [R1+0x9a8] ;  /* 0x0009a80001437983 */ /* 0x001f280000100800 */
[----:B--2---:R-:W2:Y:S04]  /*28590*/  @P3 LDG.E.U16 R0, desc[UR20][R92.64] ;  /* 0x000000145c003981 */ /* 0x004ea8000c1e1500 */
[----:B---3--:R0:W-:Y:S04]  /*285a0*/  @P0 STL [R1+0x9c4], R62 ;  /* 0x0009c43e01000387 */ /* 0x0081e80000100800 */
[----:B------:R-:W3:Y:S04]  /*285b0*/  LDL R46, [R1+0x99c] ;  /* 0x00099c00012e7983 */ /* 0x000ee80000100800 */
[----:B0-----:R-:W3:Y:S04]  /*285c0*/  LDL R62, [R1+0x9a0] ;  /* 0x0009a000013e7983 */ /* 0x001ee80000100800 */
[----:B----4-:R0:W-:Y:S04]  /*285d0*/  @P0 STL [R1+0x9c8], R28 ;  /* 0x0009c81c01000387 */ /* 0x0101e80000100800 */
[----:B0-----:R-:W4:Y:S04]  /*285e0*/  LDL R28, [R1+0x998] ;  /* 0x00099800011c7983 */ /* 0x001f280000100800 */
[----:B------:R-:W-:Y:S04]  /*285f0*/  STL [R1+0x11a0], R64 ;  /* 0x0011a04001007387 */ /* 0x000fe80000100800 */
[----:B------:R-:W-:Y:S04]  /*28600*/  STL [R1+0x1424], R64 ;  /* 0x0014244001007387 */ /* 0x000fe80000100800 */
[----:B------:R-:W-:Y:S04]  /*28610*/  STL [R1+0x119c], R65 ;  /* 0x00119c4101007387 */ /* 0x000fe80000100800 */
[----:B------:R0:W-:Y:S04]  /*28620*/  STL [R1+0x1428], R65 ;  /* 0x0014284101007387 */ /* 0x0001e80000100800 */
[----:B0-----:R-:W4:Y:S01]  /*28630*/  LDL.LU R65, [R1+0x994] ;  /* 0x0009940001417983 */ /* 0x001f220000300800 */
[----:B------:R-:W-:-:S02]  /*28640*/  ISETP.GT.AND P4, PT, R80, 0x2, PT ;  /* 0x000000025000780c */ /* 0x000fc40003f84270 */
[C---:B------:R-:W-:Y:S01]  /*28650*/  ISETP.GT.AND P5, PT, R80.reuse, 0x3, PT ;  /* 0x000000035000780c */ /* 0x040fe20003fa4270 */
[----:B------:R-:W4:Y:S01]  /*28660*/  LDL.LU.64 R76, [R1+0x1bc8] ;  /* 0x001bc800014c7983 */ /* 0x000f220000300a00 */
[C---:B------:R-:W-:Y:S02]  /*28670*/  ISETP.GT.AND P6, PT, R80.reuse, 0x4, PT ;  /* 0x000000045000780c */ /* 0x040fe40003fc4270 */
[C---:B------:R-:W-:Y:S01]  /*28680*/  ISETP.GT.AND P0, PT, R80.reuse, 0x5, PT ;  /* 0x000000055000780c */ /* 0x040fe20003f04270 */
[----:B------:R-:W4:Y:S06]  /*28690*/  LDL.LU.64 R92, [R1+0x1bc0] ;  /* 0x001bc000015c7983 */ /* 0x000f2c0000300a00 */
[----:B------:R-:W4:Y:S04]  /*286a0*/  @P4 LDG.E.U16 R52, desc[UR20][R68.64] ;  /* 0x0000001444344981 */ /* 0x000f28000c1e1500 */
[----:B------:R-:W4:Y:S04]  /*286b0*/  @P4 LDG.E.U16 R53, desc[UR20][R90.64] ;  /* 0x000000145a354981 */ /* 0x000f28000c1e1500 */
[----:B------:R-:W4:Y:S04]  /*286c0*/  @P5 LDG.E.U16 R81, desc[UR20][R14.64] ;  /* 0x000000140e515981 */ /* 0x000f28000c1e1500 */
[----:B------:R-:W4:Y:S04]  /*286d0*/  @P5 LDG.E.U16 R63, desc[UR20][R74.64] ;  /* 0x000000144a3f5981 */ /* 0x000f28000c1e1500 */
[----:B------:R-:W4:Y:S04]  /*286e0*/  @P6 LDG.E.U16 R29, desc[UR20][R16.64] ;  /* 0x00000014101d6981 */ /* 0x000f28000c1e1500 */
[----:B------:R-:W4:Y:S04]  /*286f0*/  @P6 LDG.E.U16 R67, desc[UR20][R2.64] ;  /* 0x0000001402436981 */ /* 0x000f28000c1e1500 */
[----:B--2---:R0:W-:Y:S04]  /*28700*/  @P3 STL [R1+0x9bc], R0 ;  /* 0x0009bc0001003387 */ /* 0x0041e80000100800 */
[----:B0-----:R-:W2:Y:S04]  /*28710*/  LDL R0, [R1+0xeac] ;  /* 0x000eac0001007983 */ /* 0x001ea80000100800 */
[----:B------:R0:W-:Y:S01]  /*28720*/  @P3 STL [R1+0x9c0], R47 ;  /* 0x0009c02f01003387 */ /* 0x0001e20000100800 */
[----:B------:R-:W-:-:S03]  /*28730*/  ISETP.GT.AND P3, PT, R80, 0x6, PT ;  /* 0x000000065000780c */ /* 0x000fc60003f64270 */
[----:B------:R-:W2:Y:S04]  /*28740*/  LDL.LU.64 R90, [R1+0x1bb8] ;  /* 0x001bb800015a7983 */ /* 0x000ea80000300a00 */
[----:B0-----:R-:W2:Y:S04]  /*28750*/  LDL R47, [R1+0xea8] ;  /* 0x000ea800012f7983 */ /* 0x001ea80000100800 */
[----:B------:R-:W2:Y:S04]  /*28760*/  LDL.LU.64 R68, [R1+0x1bb0] ;  /* 0x001bb00001447983 */ /* 0x000ea80000300a00 */
[----:B---3--:R-:W3:Y:S04]  /*28770*/  @P0 LDG.E.U16 R46, desc[UR20][R86.64] ;  /* 0x00000014562e0981 */ /* 0x008ee8000c1e1500 */
[----:B------:R-:W3:Y:S04]  /*28780*/  @P0 LDG.E.U16 R62, desc[UR20][R10.64] ;  /* 0x000000140a3e0981 */ /* 0x000ee8000c1e1500 */
[----:B----4-:R-:W4:Y:S04]  /*28790*/  @P3 LDG.E.U16 R28, desc[UR20][R56.64] ;  /* 0x00000014381c3981 */ /* 0x010f28000c1e1500 */
[----:B------:R-:W4:Y:S04]  /*287a0*/  @P3 LDG.E.U16 R65, desc[UR20][R30.64] ;  /* 0x000000141e413981 */ /* 0x000f28000c1e1500 */
[----:B------:R0:W-:Y:S04]  /*287b0*/  @P4 STL [R1+0x9b4], R52 ;  /* 0x0009b43401004387 */ /* 0x0001e80000100800 */
[----:B------:R-:W4:Y:S04]  /*287c0*/  LDL R66, [R1+0x988] ;  /* 0x0009880001427983 */ /* 0x000f280000100800 */
[----:B0-----:R-:W4:Y:S04]  /*287d0*/  LDL R52, [R1+0x990] ;  /* 0x0009900001347983 */ /* 0x001f280000100800 */
[----:B------:R0:W-:Y:S04]  /*287e0*/  @P4 STL [R1+0x9b8], R53 ;  /* 0x0009b83501004387 */ /* 0x0001e80000100800 */
[----:B0-----:R-:W4:Y:S04]  /*287f0*/  LDL R53, [R1+0x984] ;  /* 0x0009840001357983 */ /* 0x001f280000100800 */
[----:B------:R-:W4:Y:S04]  /*28800*/  LDL.LU.64 R14, [R1+0x1ba8] ;  /* 0x001ba800010e7983 */ /* 0x000f280000300a00 */
[----:B------:R0:W-:Y:S04]  /*28810*/  @P5 STL [R1+0x9b0], R81 ;  /* 0x0009b05101005387 */ /* 0x0001e80000100800 */
[----:B0-----:R-:W4:Y:S04]  /*28820*/  LDL R81, [R1+0x980] ;  /* 0x0009800001517983 */ /* 0x001f280000100800 */
[----:B------:R-:W4:Y:S04]  /*28830*/  LDL.LU.64 R74, [R1+0x1ba0] ;  /* 0x001ba000014a7983 */ /* 0x000f280000300a00 */
[----:B------:R0:W-:Y:S04]  /*28840*/  @P5 STL [R1+0x9ac], R63 ;  /* 0x0009ac3f01005387 */ /* 0x0001e80000100800 */
[----:B0-----:R-:W4:Y:S04]  /*28850*/  LDL R63, [R1+0x97c] ;  /* 0x00097c00013f7983 */ /* 0x001f280000100800 */
[----:B------:R-:W4:Y:S04]  /*28860*/  LDL.LU.64 R2, [R1+0x1b98] ;  /* 0x001b980001027983 */ /* 0x000f280000300a00 */
[----:B------:R-:W4:Y:S04]  /*28870*/  LDL.LU.64 R16, [R1+0x1b90] ;  /* 0x001b900001107983 */ /* 0x000f280000300a00 */
[----:B------:R0:W-:Y:S04]  /*28880*/  @P6 STL [R1+0x9a4], R29 ;  /* 0x0009a41d01006387 */ /* 0x0001e80000100800 */
[----:B0-----:R-:W4:Y:S04]  /*28890*/  LDL R29, [R1+0x978] ;  /* 0x00097800011d7983 */ /* 0x001f280000100800 */
[----:B------:R-:W4:Y:S04]  /*288a0*/  LDL.LU R64, [R1+0x960] ;  /* 0x0009600001407983 */ /* 0x000f280000300800 */
[----:B------:R0:W-:Y:S04]  /*288b0*/  @P6 STL [R1+0x9a8], R67 ;  /* 0x0009a84301006387 */ /* 0x0001e80000100800 */
[----:B0-----:R-:W4:Y:S04]  /*288c0*/  LDL.LU R67, [R1+0x95c] ;  /* 0x00095c0001437983 */ /* 0x001f280000300800 */
[----:B------:R-:W4:Y:S01]  /*288d0*/  LDL.LU.64 R10, [R1+0x1b88] ;  /* 0x001b8800010a7983 */ /* 0x000f220000300a00 */
[----:B------:R-:W-:-:S13]  /*288e0*/  ISETP.GT.AND P4, PT, R80, 0x7, PT ;  /* 0x000000075000780c */ /* 0x000fda0003f84270 */
[----:B--2---:R-:W2:Y:S01]  /*288f0*/  @P4 LDG.E.U16 R0, desc[UR20][R54.64] ;  /* 0x0000001436004981 */ /* 0x004ea2000c1e1500 */
[C---:B------:R-:W-:Y:S02]  /*28900*/  ISETP.GT.AND P5, PT, R80.reuse, 0x8, PT ;  /* 0x000000085000780c */ /* 0x040fe40003fa4270 */
[C---:B------:R-:W-:Y:S01]  /*28910*/  ISETP.GT.AND P6, PT, R80.reuse, 0x9, PT ;  /* 0x000000095000780c */ /* 0x040fe20003fc4270 */
[----:B------:R-:W2:Y:S04]  /*28920*/  @P4 LDG.E.U16 R47, desc[UR20][R48.64] ;  /* 0x00000014302f4981 */ /* 0x000ea8000c1e1500 */
[----:B---3--:R0:W-:Y:S04]  /*28930*/  @P0 STL [R1+0x9a0], R62 ;  /* 0x0009a03e01000387 */ /* 0x0081e80000100800 */
[----:B0-----:R-:W3:Y:S04]  /*28940*/  LDL R62, [R1+0x974] ;  /* 0x00097400013e7983 */ /* 0x001ee80000100800 */
[----:B------:R-:W3:Y:S04]  /*28950*/  LDL.LU.64 R86, [R1+0x1b80] ;  /* 0x001b800001567983 */ /* 0x000ee80000300a00 */
[----:B------:R0:W-:Y:S04]  /*28960*/  @P0 STL [R1+0x99c], R46 ;  /* 0x00099c2e01000387 */ /* 0x0001e80000100800 */
[----:B0-----:R-:W3:Y:S04]  /*28970*/  LDL.LU R46, [R1+0x1b78] ;  /* 0x001b7800012e7983 */ /* 0x001ee80000300800 */
[----:B------:R-:W3:Y:S04]  /*28980*/  LDL.LU.64 R56, [R1+0x1b70] ;  /* 0x001b700001387983 */ /* 0x000ee80000300a00 */
[----:B------:R-:W3:Y:S04]  /*28990*/  LDL R30, [R1+0x970] ;  /* 0x00097000011e7983 */ /* 0x000ee80000100800 */
[----:B------:R-:W3:Y:S04]  /*289a0*/  LDL R31, [R1+0x96c] ;  /* 0x00096c00011f7983 */ /* 0x000ee80000100800 */
[----:B----4-:R0:W-:Y:S04]  /*289b0*/  STL [R1+0x142c], R65 ;  /* 0x00142c4101007387 */ /* 0x0101e80000100800 */
[----:B0-----:R-:W4:Y:S01]  /*289c0*/  LDL R65, [R1+0x98c] ;  /* 0x00098c0001417983 */ /* 0x001f220000100800 */
[----:B------:R-:W-:-:S03]  /*289d0*/  ISETP.GT.AND P0, PT, R80, 0xa, PT ;  /* 0x0000000a5000780c */ /* 0x000fc60003f04270 */
[----:B------:R-:W4:Y:S04]  /*289e0*/  @P6 LDG.E.U16 R66, desc[UR20][R42.64] ;  /* 0x000000142a426981 */ /* 0x000f28000c1e1500 */
[----:B------:R-:W4:Y:S04]  /*289f0*/  @P5 LDG.E.U16 R52, desc[UR20][R44.64] ;  /* 0x000000142c345981 */ /* 0x000f28000c1e1500 */
[----:B------:R0:W-:Y:S01]  /*28a00*/  @P3 STL [R1+0x998], R28 ;  /* 0x0009981c01003387 */ /* 0x0001e20000100800 */
[----:B------:R-:W-:-:S03]  /*28a10*/  ISETP.GT.AND P3, PT, R80, 0xb, PT ;  /* 0x0000000b5000780c */ /* 0x000fc60003f64270 */
[----:B------:R-:W4:Y:S04]  /*28a20*/  LDL.LU.64 R54, [R1+0x1b68] ;  /* 0x001b680001367983 */ /* 0x000f280000300a00 */
[----:B------:R-:W4:Y:S04]  /*28a30*/  @P6 LDG.E.U16 R53, desc[UR20][R36.64] ;  /* 0x0000001424356981 */ /* 0x000f28000c1e1500 */
[----:B0-----:R-:W4:Y:S04]  /*28a40*/  LDL R28, [R1+0x968] ;  /* 0x00096800011c7983 */ /* 0x001f280000100800 */
[----:B------:R-:W4:Y:S04]  /*28a50*/  @P0 LDG.E.U16 R81, desc[UR20][R8.64] ;  /* 0x0000001408510981 */ /* 0x000f28000c1e1500 */
[----:B------:R-:W4:Y:S04]  /*28a60*/  @P0 LDG.E.U16 R63, desc[UR20][R88.64] ;  /* 0x00000014583f0981 */ /* 0x000f28000c1e1500 */
[----:B------:R-:W4:Y:S04]  /*28a70*/  @P3 LDG.E.U16 R29, desc[UR20][R84.64] ;  /* 0x00000014541d3981 */ /* 0x000f28000c1e1500 */
[----:B--2---:R0:W-:Y:S04]  /*28a80*/  @P4 STL [R1+0xeac], R0 ;  /* 0x000eac0001004387 */ /* 0x0041e80000100800 */
[----:B0-----:R-:W2:Y:S04]  /*28a90*/  LDL R0, [R1+0x964] ;  /* 0x0009640001007983 */ /* 0x001ea80000100800 */
[----:B------:R-:W2:Y:S04]  /*28aa0*/  LDL.LU.64 R48, [R1+0x1b60] ;  /* 0x001b600001307983 */ /* 0x000ea80000300a00 */
[----:B---3--:R-:W3:Y:S04]  /*28ab0*/  @P3 LDG.E.U16 R62, desc[UR20][R26.64] ;  /* 0x000000141a3e3981 */ /* 0x008ee8000c1e1500 */
[----:B----4-:R-:W4:Y:S04]  /*28ac0*/  @P5 LDG.E.U16 R65, desc[UR20][R20.64] ;  /* 0x0000001414415981 */ /* 0x010f28000c1e1500 */
[----:B------:R0:W-:Y:S01]  /*28ad0*/  @P4 STL [R1+0xea8], R47 ;  /* 0x000ea82f01004387 */ /* 0x0001e20000100800 */
[----:B------:R-:W-:-:S03]  /*28ae0*/  ISETP.GT.AND P4, PT, R80, 0xc, PT ;  /* 0x0000000c5000780c */ /* 0x000fc60003f84270 */
[----:B0-----:R-:W2:Y:S04]  /*28af0*/  LDL.LU R47, [R1+0x1b58] ;  /* 0x001b5800012f7983 */ /* 0x001ea80000300800 */
[----:B------:R-:W2:Y:S04]  /*28b00*/  LDL.LU.64 R44, [R1+0x1b50] ;  /* 0x001b5000012c7983 */ /* 0x000ea80000300a00 */
[----:B------:R0:W-:Y:S04]  /*28b10*/  @P5 STL [R1+0x990], R52 ;  /* 0x0009903401005387 */ /* 0x0001e80000100800 */
[----:B------:R-:W2:Y:S04]  /*28b20*/  @P4 LDG.E.U16 R30, desc[UR20][R82.64] ;  /* 0x00000014521e4981 */ /* 0x000ea8000c1e1500 */
[----:B------:R-:W2:Y:S04]  /*28b30*/  @P4 LDG.E.U16 R31, desc[UR20][R24.64] ;  /* 0x00000014181f4981 */ /* 0x000ea8000c1e1500 */
[----:B0-----:R-:W2:Y:S04]  /*28b40*/  LDL.LU R52, [R1+0x1b48] ;  /* 0x001b480001347983 */ /* 0x001ea80000300800 */
[----:B------:R-:W2:Y:S04]  /*28b50*/  LDL.LU.64 R20, [R1+0x1b40] ;  /* 0x001b400001147983 */ /* 0x000ea80000300a00 */
[----:B----4-:R-:W-:Y:S01]  /*28b60*/  @P5 STL [R1+0x98c], R65 ;  /* 0x00098c4101005387 */ /* 0x010fe20000100800 */
[----:B------:R-:W-:-:S03]  /*28b70*/  ISETP.GT.AND P5, PT, R80, 0xd, PT ;  /* 0x0000000d5000780c */ /* 0x000fc60003fa4270 */
[----:B------:R-:W4:Y:S04]  /*28b80*/  LDL.LU.64 R42, [R1+0x1b38] ;  /* 0x001b3800012a7983 */ /* 0x000f280000300a00 */
[----:B------:R-:W4:Y:S04]  /*28b90*/  LDL.LU.64 R36, [R1+0x1b30] ;  /* 0x001b300001247983 */ /* 0x000f280000300a00 */
[----:B------:R0:W-:Y:S04]  /*28ba0*/  @P6 STL [R1+0x984], R53 ;  /* 0x0009843501006387 */ /* 0x0001e80000100800 */
[----:B------:R-:W-:Y:S04]  /*28bb0*/  @P6 STL [R1+0x988], R66 ;  /* 0x0009884201006387 */ /* 0x000fe80000100800 */
[----:B------:R-:W4:Y:S04]  /*28bc0*/  LDL R8, [R1+0xea0] ;  /* 0x000ea00001087983 */ /* 0x000f280000100800 */
[----:B0-----:R-:W4:Y:S04]  /*28bd0*/  LDL R53, [R1+0xea4] ;  /* 0x000ea40001357983 */ /* 0x001f280000100800 */
[----:B------:R-:W4:Y:S04]  /*28be0*/  LDL R9, [R1+0x958] ;  /* 0x0009580001097983 */ /* 0x000f280000100800 */
[----:B------:R-:W4:Y:S04]  /*28bf0*/  @P5 LDG.E.U16 R28, desc[UR20][R12.64] ;  /* 0x000000140c1c5981 */ /* 0x000f28000c1e1500 */
[----:B------:R0:W-:Y:S04]  /*28c00*/  @P0 STL [R1+0x97c], R63 ;  /* 0x00097c3f01000387 */ /* 0x0001e80000100800 */
[----:B--2---:R-:W2:Y:S04]  /*28c10*/  @P5 LDG.E.U16 R0, desc[UR20][R6.64] ;  /* 0x0000001406005981 */ /* 0x004ea8000c1e1500 */
[----:B------:R-:W2:Y:S04]  /*28c20*/  LDL R89, [R1+0x950] ;  /* 0x0009500001597983 */ /* 0x000ea80000100800 */
[----:B0-----:R-:W2:Y:S04]  /*28c30*/  LDL R63, [R1+0x954] ;  /* 0x00095400013f7983 */ /* 0x001ea80000100800 */
[----:B------:R0:W-:Y:S04]  /*28c40*/  @P0 STL [R1+0x980], R81 ;  /* 0x0009805101000387 */ /* 0x0001e80000100800 */
[----:B0-----:R-:W2:Y:S04]  /*28c50*/  LDL R81, [R1+0x94c] ;  /* 0x00094c0001517983 */ /* 0x001ea80000100800 */
[----:B------:R-:W2:Y:S04]  /*28c60*/  LDL.LU.64 R84, [R1+0x1b28] ;  /* 0x001b280001547983 */ /* 0x000ea80000300a00 */
[----:B------:R0:W-:Y:S04]  /*28c70*/  @P3 STL [R1+0x978], R29 ;  /* 0x0009781d01003387 */ /* 0x0001e80000100800 */
[----:B0-----:R-:W2:Y:S04]  /*28c80*/  LDL R29, [R1+0x948] ;  /* 0x00094800011d7983 */ /* 0x001ea80000100800 */
[----:B------:R-:W2:Y:S04]  /*28c90*/  LDL.LU.64 R26, [R1+0x1b20] ;  /* 0x001b2000011a7983 */ /* 0x000ea80000300a00 */
[----:B---3--:R0:W-:Y:S04]  /*28ca0*/  @P3 STL [R1+0x974], R62 ;  /* 0x0009743e01003387 */ /* 0x0081e80000100800 */
[----:B0-----:R-:W3:Y:S01]  /*28cb0*/  LDL R62, [R1+0x944] ;  /* 0x00094400013e7983 */ /* 0x001ee20000100800 */
[----:B------:R-:W-:-:S02]  /*28cc0*/  ISETP.GT.AND P6, PT, R80, 0xe, PT ;  /* 0x0000000e5000780c */ /* 0x000fc40003fc4270 */
[C---:B------:R-:W-:Y:S01]  /*28cd0*/  ISETP.GT.AND P0, PT, R80.reuse, 0xf, PT ;  /* 0x0000000f5000780c */ /* 0x040fe20003f04270 */
[----:B------:R-:W3:Y:S01]  /*28ce0*/  LDL.LU R65, [R1+0x92c] ;  /* 0x00092c0001417983 */ /* 0x000ee20000300800 */
[----:B------:R-:W-:-:S03]  /*28cf0*/  ISETP.GT.AND P3, PT, R80, 0x10, PT ;  /* 0x000000105000780c */ /* 0x000fc60003f64270 */
[----:B------:R-:W3:Y:S04]  /*28d00*/  LDL.LU R66, [R1+0x928] ;  /* 0x0009280001427983 */ /* 0x000ee80000300800 */
[----:B------:R-:W3:Y:S04]  /*28d10*/  LDL.LU.64 R82, [R1+0x1b18] ;  /* 0x001b180001527983 */ /* 0x000ee80000300a00 */
[----:B------:R-:W3:Y:S04]  /*28d20*/  LDL.LU.64 R24, [R1+0x1b10] ;  /* 0x001b100001187983 */ /* 0x000ee80000300a00 */
[----:B------:R-:W3:Y:S04]  /*28d30*/  @P6 LDG.E.U16 R64, desc[UR20][R60.64] ;  /* 0x000000143c406981 */ /* 0x000ee8000c1e1500 */
[----:B------:R0:W-:Y:S04]  /*28d40*/  @P4 STL [R1+0x970], R30 ;  /* 0x0009701e01004387 */ /* 0x0001e80000100800 */
[----:B------:R-:W3:Y:S04]  /*28d50*/  @P6 LDG.E.U16 R67, desc[UR20][R32.64] ;  /* 0x0000001420436981 */ /* 0x000ee8000c1e1500 */
[----:B0-----:R-:W3:Y:S04]  /*28d60*/  LDL R30, [R1+0x940] ;  /* 0x00094000011e7983 */ /* 0x001ee80000100800 */
[----:B------:R0:W-:Y:S01]  /*28d70*/  @P4 STL [R1+0x96c], R31 ;  /* 0x00096c1f01004387 */ /* 0x0001e20000100800 */
[----:B------:R-:W-:-:S03]  /*28d80*/  ISETP.GT.AND P4, PT, R80, 0x11, PT ;  /* 0x000000115000780c */ /* 0x000fc60003f84270 */
[----:B0-----:R-:W3:Y:S04]  /*28d90*/  LDL R31, [R1+0x93c] ;  /* 0x00093c00011f7983 */ /* 0x001ee80000100800 */
[----:B------:R-:W3:Y:S04]  /*28da0*/  LDL.LU.64 R12, [R1+0x1b08] ;  /* 0x001b0800010c7983 */ /* 0x000ee80000300a00 */
[----:B------:R-:W3:Y:S04]  /*28db0*/  LDL.LU.64 R6, [R1+0x1b00] ;  /* 0x001b000001067983 */ /* 0x000ee80000300a00 */
[----:B------:R-:W3:Y:S04]  /*28dc0*/  LDL R88, [R1+0x938] ;  /* 0x0009380001587983 */ /* 0x000ee80000100800 */
[----:B----4-:R-:W4:Y:S04]  /*28dd0*/  @P0 LDG.E.U16 R8, desc[UR20][R50.64] ;  /* 0x0000001432080981 */ /* 0x010f28000c1e1500 */
[----:B------:R-:W4:Y:S04]  /*28de0*/  @P0 LDG.E.U16 R53, desc[UR20][R58.64] ;  /* 0x000000143a350981 */ /* 0x000f28000c1e1500 */
[----:B------:R-:W4:Y:S04]  /*28df0*/  @P3 LDG.E.U16 R9, desc[UR20][R40.64] ;  /* 0x0000001428093981 */ /* 0x000f28000c1e1500 */
[----:B------:R0:W-:Y:S04]  /*28e00*/  @P5 STL [R1+0x968], R28 ;  /* 0x0009681c01005387 */ /* 0x0001e80000100800 */
[----:B0-----:R-:W4:Y:S04]  /*28e10*/  LDL R28, [R1+0x934] ;  /* 0x00093400011c7983 */ /* 0x001f280000100800 */
[----:B--2---:R0:W-:Y:S01]  /*28e20*/  @P5 STL [R1+0x964], R0 ;  /* 0x0009640001005387 */ /* 0x0041e20000100800 */
[----:B------:R-:W-:-:S03]  /*28e30*/  ISETP.GT.AND P5, PT, R80, 0x12, PT ;  /* 0x000000125000780c */ /* 0x000fc60003fa4270 */
[----:B------:R-:W2:Y:S04]  /*28e40*/  @P3 LDG.E.U16 R63, desc[UR20][R18.64] ;  /* 0x00000014123f3981 */ /* 0x000ea8000c1e1500 */
[----:B------:R-:W2:Y:S04]  /*28e50*/  @P4 LDG.E.U16 R89, desc[UR20][R78.64] ;  /* 0x000000144e594981 */ /* 0x000ea8000c1e1500 */
[----:B------:R-:W2:Y:S04]  /*28e60*/  LDL.LU.64 R60, [R1+0x1af8] ;  /* 0x001af800013c7983 */ /* 0x000ea80000300a00 */
[----:B------:R-:W2:Y:S04]  /*28e70*/  @P4 LDG.E.U16 R81, desc[UR20][R38.64] ;  /* 0x0000001426514981 */ /* 0x000ea8000c1e1500 */
[----:B0-----:R-:W2:Y:S01]  /*28e80*/  LDL R0, [R1+0x930] ;  /* 0x0009300001007983 */ /* 0x001ea20000100800 */
[----:B------:R-:W-:-:S03]  /*28e90*/  ISETP.GT.AND P6, PT, R80, 0x13, PT ;  /* 0x000000135000780c */ /* 0x000fc60003fc4270 */
[----:B------:R-:W2:Y:S04]  /*28ea0*/  @P5 LDG.E.U16 R29, desc[UR20][R22.64] ;  /* 0x00000014161d5981 */ /* 0x000ea8000c1e1500 */
[----:B---3--:R-:W3:Y:S04]  /*28eb0*/  @P5 LDG.E.U16 R62, desc[UR20][R34.64] ;  /* 0x00000014223e5981 */ /* 0x008ee8000c1e1500 */
[----:B------:R-:W-:Y:S04]  /*28ec0*/  STL [R1+0x1430], R64 ;  /* 0x0014304001007387 */ /* 0x000fe80000100800 */
[----:B------:R-:W3:Y:S04]  /*28ed0*/  LDL.LU.64 R32, [R1+0x1af0] ;  /* 0x001af00001207983 */ /* 0x000ee80000300a00 */
[----:B------:R-:W-:Y:S04]  /*28ee0*/  STL [R1+0x1434], R67 ;  /* 0x0014344301007387 */ /* 0x000fe80000100800 */
[----:B------:R-:W3:Y:S04]  /*28ef0*/  LDL.LU.64 R58, [R1+0x1ae8] ;  /* 0x001ae800013a7983 */ /* 0x000ee80000300a00 */
[----:B------:R-:W3:Y:S04]  /*28f00*/  @P6 LDG.E.U16 R30, desc[UR20][R72.64] ;  /* 0x00000014481e6981 */ /* 0x000ee8000c1e1500 */
[----:B------:R-:W3:Y:S04]  /*28f10*/  @P6 LDG.E.U16 R31, desc[UR20][R4.64] ;  /* 0x00000014041f6981 */ /* 0x000ee8000c1e1500 */
[----:B----4-:R0:W-:Y:S04]  /*28f20*/  @P0 STL [R1+0xea4], R53 ;  /* 0x000ea43501000387 */ /* 0x0101e80000100800 */
[----:B0-----:R-:W4:Y:S04]  /*28f30*/  LDL.LU R53, [R1+0x1ae0] ;  /* 0x001ae00001357983 */ /* 0x001f280000300800 */
[----:B------:R-:W4:Y:S04]  /*28f40*/  LDL.LU.64 R50, [R1+0x1ad8] ;  /* 0x001ad80001327983 */ /* 0x000f280000300a00 */
[----:B------:R0:W-:Y:S01]  /*28f50*/  @P0 STL [R1+0xea0], R8 ;  /* 0x000ea00801000387 */ /* 0x0001e20000100800 */
[----:B------:R-:W-:-:S03]  /*28f60*/  ISETP.GT.AND P0, PT, R80, 0x14, PT ;  /* 0x000000145000780c */ /* 0x000fc60003f04270 */
[----:B0-----:R-:W4:Y:S04]  /*28f70*/  LDL.LU R8, [R1+0x1ad0] ;  /* 0x001ad00001087983 */ /* 0x001f280000300800 */
[----:B------:R-:W4:Y:S04]  /*28f80*/  LDL.LU.64 R40, [R1+0x1ac8] ;  /* 0x001ac80001287983 */ /* 0x000f280000300a00 */
[----:B------:R0:W-:Y:S04]  /*28f90*/  @P3 STL [R1+0x958], R9 ;  /* 0x0009580901003387 */ /* 0x0001e80000100800 */
[----:B------:R-:W4:Y:S04]  /*28fa0*/  @P0 LDG.E.U16 R28, desc[UR20][R76.64] ;  /* 0x000000144c1c0981 */ /* 0x000f28000c1e1500 */
[----:B------:R-:W4:Y:S04]  /*28fb0*/  @P0 LDG.E.U16 R88, desc[UR20][R70.64] ;  /* 0x0000001446580981 */ /* 0x000f28000c1e1500 */
[----:B0-----:R-:W4:Y:S04]  /*28fc0*/  LDL.LU R9, [R1+0x1ac0] ;  /* 0x001ac00001097983 */ /* 0x001f280000300800 */
[----:B------:R-:W4:Y:S04]  /*28fd0*/  LDL.LU.64 R18, [R1+0x1ab8] ;  /* 0x001ab80001127983 */ /* 0x000f280000300a00 */
[----:B--2---:R0:W-:Y:S01]  /*28fe0*/  @P3 STL [R1+0x954], R63 ;  /* 0x0009543f01003387 */ /* 0x0041e20000100800 */
[----:B------:R-:W-:-:S03]  /*28ff0*/  ISETP.GT.AND P3, PT, R80, 0x15, PT ;  /* 0x000000155000780c */ /* 0x000fc60003f64270 */
[----:B0-----:R-:W2:Y:S04]  /*29000*/  LDL.LU R63, [R1+0x1ab0] ;  /* 0x001ab000013f7983 */ /* 0x001ea80000300800 */
[----:B------:R-:W2:Y:S04]  /*29010*/  LDL.LU.64 R78, [R1+0x1aa8] ;  /* 0x001aa800014e7983 */ /* 0x000ea80000300a00 */
[----:B------:R-:W2:Y:S04]  /*29020*/  LDL.LU.64 R38, [R1+0x1aa0] ;  /* 0x001aa00001267983 */ /* 0x000ea80000300a00 */
[----:B------:R0:W-:Y:S04]  /*29030*/  @P4 STL [R1+0x94c], R81 ;  /* 0x00094c5101004387 */ /* 0x0001e80000100800 */
[----:B------:R-:W-:Y:S04]  /*29040*/  @P4 STL [R1+0x950], R89 ;  /* 0x0009505901004387 */ /* 0x000fe80000100800 */
[----:B------:R-:W2:Y:S04]  /*29050*/  LDL R22, [R1+0xe9c] ;  /* 0x000e9c0001167983 */ /* 0x000ea80000100800 */
[----:B------:R-:W2:Y:S04]  /*29060*/  LDL R23, [R1+0xe98] ;  /* 0x000e980001177983 */ /* 0x000ea80000100800 */
[----:B------:R-:W2:Y:S04]  /*29070*/  LDL.LU.64 R34, [R1+0x1a98] ;  /* 0x001a980001227983 */ /* 0x000ea80000300a00 */
[----:B0-----:R-:W2:Y:S04]  /*29080*/  LDL R81, [R1+0x920] ;  /* 0x0009200001517983 */ /* 0x001ea80000100800 */
[----:B---3--:R0:W-:Y:S04]  /*29090*/  @P5 STL [R1+0x944], R62 ;  /* 0x0009443e01005387 */ /* 0x0081e80000100800 */
[----:B------:R-:W3:Y:S04]  /*290a0*/  @P3 LDG.E.U16 R65, desc[UR20][R90.64] ;  /* 0x000000145a413981 */ /* 0x000ee8000c1e1500 */
[----:B------:R-:W3:Y:S04]  /*290b0*/  @P3 LDG.E.U16 R0, desc[UR20][R92.64] ;  /* 0x000000145c003981 */ /* 0x000ee8000c1e1500 */
[----:B0-----:R-:W3:Y:S01]  /*290c0*/  LDL R62, [R1+0x91c] ;  /* 0x00091c00013e7983 */ /* 0x001ee20000100800 */
[----:B------:R-:W-:-:S03]  /*290d0*/  ISETP.GT.AND P4, PT, R80, 0x16, PT ;  /* 0x000000165000780c */ /* 0x000fc60003f84270 */
[----:B------:R-:W3:Y:S04]  /*290e0*/  LDL R89, [R1+0x918] ;  /* 0x0009180001597983 */ /* 0x000ee80000100800 */
[----:B------:R0:W-:Y:S01]  /*290f0*/  @P5 STL [R1+0x948], R29 ;  /* 0x0009481d01005387 */ /* 0x0001e20000100800 */
[----:B------:R-:W-:-:S05]  /*29100*/  ISETP.GT.AND P5, PT, R80, 0x17, PT ;  /* 0x000000175000780c */ /* 0x000fca0003fa4270 */
[----:B------:R-:W3:Y:S04]  /*29110*/  @P4 LDG.E.U16 R66, desc[UR20][R68.64] ;  /* 0x0000001444424981 */ /* 0x000ee8000c1e1500 */
[----:B0-----:R-:W3:Y:S04]  /*29120*/  LDL R29, [R1+0x914] ;  /* 0x00091400011d7983 */ /* 0x001ee80000100800 */
[----:B------:R-:W3:Y:S04]  /*29130*/  LDL.LU.64 R72, [R1+0x1a90] ;  /* 0x001a900001487983 */ /* 0x000ee80000300a00 */
[----:B------:R-:W3:Y:S04]  /*29140*/  LDL.LU.64 R4, [R1+0x1a88] ;  /* 0x001a880001047983 */ /* 0x000ee80000300a00 */
[----:B------:R0:W-:Y:S04]  /*29150*/  @P6 STL [R1+0x940], R30 ;  /* 0x0009401e01006387 */ /* 0x0001e80000100800 */
[----:B0-----:R-:W3:Y:S04]  /*29160*/  LDL R30, [R1+0x910] ;  /* 0x00091000011e7983 */ /* 0x001ee80000100800 */
[----:B------:R0:W-:Y:S01]  /*29170*/  @P6 STL [R1+0x93c], R31 ;  /* 0x00093c1f01006387 */ /* 0x0001e20000100800 */
[----:B------:R-:W-:-:S03]  /*29180*/  ISETP.GT.AND P6, PT, R80, 0x18, PT ;  /* 0x000000185000780c */ /* 0x000fc60003fc4270 */
[----:B0-----:R-:W3:Y:S04]  /*29190*/  LDL R31, [R1+0x90c] ;  /* 0x00090c00011f7983 */ /* 0x001ee80000100800 */
[----:B------:R-:W3:Y:S04]  /*291a0*/  LDL.LU.64 R70, [R1+0x1a80] ;  /* 0x001a800001467983 */ /* 0x000ee80000300a00 */
[----:B------:R-:W3:Y:S04]  /*291b0*/  LDL R76, [R1+0x904] ;  /* 0x00090400014c7983 */ /* 0x000ee80000100800 */
[----:B----4-:R-:W-:Y:S04]  /*291c0*/  @P0 STL [R1+0x934], R28 ;  /* 0x0009341c01000387 */ /* 0x010fe80000100800 */
[----:B------:R0:W-:Y:S04]  /*291d0*/  @P0 STL [R1+0x938], R88 ;  /* 0x0009385801000387 */ /* 0x0001e80000100800 */
[----:B------:R-:W4:Y:S04]  /*291e0*/  LDL.LU.64 R92, [R1+0x1a78] ;  /* 0x001a7800015c7983 */ /* 0x000f280000300a00 */
[----:B------:R-:W4:Y:S04]  /*291f0*/  LDL.LU.64 R90, [R1+0x1a70] ;  /* 0x001a7000015a7983 */ /* 0x000f280000300a00 */
[----:B0-----:R-:W4:Y:S04]  /*29200*/  LDL R88, [R1+0x900] ;  /* 0x0009000001587983 */ /* 0x001f280000100800 */
[----:B------:R-:W4:Y:S04]  /*29210*/  LDL R77, [R1+0x8fc] ;  /* 0x0008fc00014d7983 */ /* 0x000f280000100800 */
[----:B--2---:R-:W2:Y:S04]  /*29220*/  @P4 LDG.E.U16 R63, desc[UR20][R14.64] ;  /* 0x000000140e3f4981 */ /* 0x004ea8000c1e1500 */
[----:B------:R-:W4:Y:S04]  /*29230*/  @P5 LDG.E.U16 R22, desc[UR20][R74.64] ;  /* 0x000000144a165981 */ /* 0x000f28000c1e1500 */
[----:B------:R-:W4:Y:S04]  /*29240*/  @P5 LDG.E.U16 R23, desc[UR20][R2.64] ;  /* 0x0000001402175981 */ /* 0x000f28000c1e1500 */
[----:B------:R-:W4:Y:S04]  /*29250*/  @P6 LDG.E.U16 R81, desc[UR20][R16.64] ;  /* 0x0000001410516981 */ /* 0x000f28000c1e1500 */
[----:B---3--:R0:W-:Y:S04]  /*29260*/  STL [R1+0x148c], R65 ;  /* 0x00148c4101007387 */ /* 0x0081e80000100800 */
[----:B------:R-:W3:Y:S04]  /*29270*/  @P6 LDG.E.U16 R62, desc[UR20][R10.64] ;  /* 0x000000140a3e6981 */ /* 0x000ee8000c1e1500 */
[----:B0-----:R-:W3:Y:S04]  /*29280*/  LDL R65, [R1+0x908] ;  /* 0x0009080001417983 */ /* 0x001ee80000100800 */
[----:B------:R0:W-:Y:S04]  /*29290*/  @P3 STL [R1+0x930], R0 ;  /* 0x0009300001003387 */ /* 0x0001e80000100800 */
[----:B------:R-:W3:Y:S01]  /*292a0*/  LDL.LU.64 R68, [R1+0x1a68] ;  /* 0x001a680001447983 */ /* 0x000ee20000300a00 */
[----:B------:R-:W-:-:S02]  /*292b0*/  ISETP.GT.AND P0, PT, R80, 0x19, PT ;  /* 0x000000195000780c */ /* 0x000fc40003f04270 */
[C---:B------:R-:W-:Y:S01]  /*292c0*/  ISETP.GT.AND P3, PT, R80.reuse, 0x1a, PT ;  /* 0x0000001a5000780c */ /* 0x040fe20003f64270 */
[----:B------:R-:W3:Y:S04]  /*292d0*/  LDL R28, [R1+0x8f4] ;  /* 0x0008f400011c7983 */ /* 0x000ee80000100800 */
[----:B0-----:R-:W3:Y:S01]  /*292e0*/  LDL R0, [R1+0x8f8] ;  /* 0x0008f80001007983 */ /* 0x001ee20000100800 */
[----:B------:R-:W-:-:S03]  /*292f0*/  ISETP.GT.AND P4, PT, R80, 0x1b, PT ;  /* 0x0000001b5000780c */ /* 0x000fc60003f84270 */
[----:B------:R-:W-:Y:S04]  /*29300*/  STL [R1+0x1438], R66 ;  /* 0x0014384201007387 */ /* 0x000fe80000100800 */
[----:B------:R-:W3:Y:S04]  /*29310*/  LDL.LU.64 R14, [R1+0x1a60] ;  /* 0x001a6000010e7983 */ /* 0x000ee80000300a00 */
[----:B------:R-:W3:Y:S04]  /*29320*/  @P0 LDG.E.U16 R89, desc[UR20][R86.64] ;  /* 0x0000001456590981 */ /* 0x000ee8000c1e1500 */
[----:B------:R-:W3:Y:S04]  /*29330*/  @P0 LDG.E.U16 R29, desc[UR20][R56.64] ;  /* 0x00000014381d0981 */ /* 0x000ee8000c1e1500 */
[----:B------:R-:W3:Y:S04]  /*29340*/  @P3 LDG.E.U16 R30, desc[UR20][R54.64] ;  /* 0x00000014361e3981 */ /* 0x000ee8000c1e1500 */
[----:B------:R-:W3:Y:S04]  /*29350*/  @P3 LDG.E.U16 R31, desc[UR20][R48.64] ;  /* 0x00000014301f3981 */ /* 0x000ee8000c1e1500 */
[----:B------:R-:W3:Y:S04]  /*29360*/  @P4 LDG.E.U16 R76, desc[UR20][R44.64] ;  /* 0x000000142c4c4981 */ /* 0x000ee8000c1e1500 */
[----:B--2---:R-:W-:Y:S04]  /*29370*/  STL [R1+0x143c], R63 ;  /* 0x00143c3f01007387 */ /* 0x004fe80000100800 */
[----:B------:R-:W2:Y:S04]  /*29380*/  LDL.LU.64 R74, [R1+0x1a58] ;  /* 0x001a5800014a7983 */ /* 0x000ea80000300a00 */
[----:B----4-:R0:W-:Y:S04]  /*29390*/  @P5 STL [R1+0xe9c], R22 ;  /* 0x000e9c1601005387 */ /* 0x0101e80000100800 */
[----:B0-----:R-:W4:Y:S04]  /*293a0*/  LDL.LU R22, [R1+0x1a50] ;  /* 0x001a500001167983 */ /* 0x001f280000300800 */
[----:B------:R-:W2:Y:S04]  /*293b0*/  LDL.LU.64 R2, [R1+0x1a48] ;  /* 0x001a480001027983 */ /* 0x000ea80000300a00 */
[----:B------:R0:W-:Y:S01]  /*293c0*/  @P5 STL [R1+0xe98], R23 ;  /* 0x000e981701005387 */ /* 0x0001e20000100800 */
[----:B------:R-:W-:-:S03]  /*293d0*/  ISETP.GT.AND P5, PT, R80, 0x1c, PT ;  /* 0x0000001c5000780c */ /* 0x000fc60003fa4270 */
[----:B0-----:R-:W4:Y:S04]  /*293e0*/  LDL.LU R23, [R1+0x1a40] ;  /* 0x001a400001177983 */ /* 0x001f280000300800 */
[----:B------:R-:W2:Y:S04]  /*293f0*/  LDL.LU.64 R16, [R1+0x1a38] ;  /* 0x001a380001107983 */ /* 0x000ea80000300a00 */
[----:B------:R0:W-:Y:S04]  /*29400*/  @P6 STL [R1+0x920], R81 ;  /* 0x0009205101006387 */ /* 0x0001e80000100800 */
[----:B---3--:R-:W3:Y:S04]  /*29410*/  @P4 LDG.E.U16 R65, desc[UR20][R46.64] ;  /* 0x000000142e414981 */ /* 0x008ee8000c1e1500 */
[----:B------:R-:W2:Y:S04]  /*29420*/  @P5 LDG.E.U16 R77, desc[UR20][R42.64] ;  /* 0x000000142a4d5981 */ /* 0x000ea8000c1e1500 */
[----:B0-----:R-:W2:Y:S04]  /*29430*/  LDL.LU R81, [R1+0x1a30] ;  /* 0x001a300001517983 */ /* 0x001ea80000300800 */
[----:B------:R-:W2:Y:S04]  /*29440*/  LDL.LU.64 R10, [R1+0x1a28] ;  /* 0x001a2800010a7983 */ /* 0x000ea80000300a00 */
[----:B------:R0:W-:Y:S01]  /*29450*/  @P6 STL [R1+0x91c], R62 ;  /* 0x00091c3e01006387 */ /* 0x0001e20000100800 */
[----:B------:R-:W-:-:S03]  /*29460*/  ISETP.GT.AND P6, PT, R80, 0x1d, PT ;  /* 0x0000001d5000780c */ /* 0x000fc60003fc4270 */
[----:B------:R-:W2:Y:S04]  /*29470*/  @P5 LDG.E.U16 R88, desc[UR20][R20.64] ;  /* 0x0000001414585981 */ /* 0x000ea8000c1e1500 */
[----:B0-----:R-:W4:Y:S06]  /*29480*/  LDL.LU R62, [R1+0x1a20] ;  /* 0x001a2000013e7983 */ /* 0x001f2c0000300800 */
[----:B------:R-:W4:Y:S04]  /*29490*/  @P6 LDG.E.U16 R0, desc[UR20][R36.64] ;  /* 0x0000001424006981 */ /* 0x000f28000c1e1500 */
[----:B------:R-:W4:Y:S04]  /*294a0*/  LDL.LU.64 R86, [R1+0x1a18] ;  /* 0x001a180001567983 */ /* 0x000f280000300a00 */
[----:B------:R-:W4:Y:S04]  /*294b0*/  LDL.LU.64 R56, [R1+0x1a10] ;  /* 0x001a100001387983 */ /* 0x000f280000300a00 */
[----:B------:R0:W-:Y:S04]  /*294c0*/  @P0 STL [R1+0x918], R89 ;  /* 0x0009185901000387 */ /* 0x0001e80000100800 */
[----:B------:R-:W4:Y:S04]  /*294d0*/  @P6 LDG.E.U16 R28, desc[UR20][R84.64] ;  /* 0x00000014541c6981 */ /* 0x000f28000c1e1500 */
[----:B0-----:R-:W4:Y:S04]  /*294e0*/  LDL R89, [R1+0xe94] ;  /* 0x000e940001597983 */ /* 0x001f280000100800 */
[----:B------:R0:W-:Y:S04]  /*294f0*/  @P0 STL [R1+0x914], R29 ;  /* 0x0009141d01000387 */ /* 0x0001e80000100800 */
[----:B0-----:R-:W4:Y:S04]  /*29500*/  LDL R29, [R1+0xe90] ;  /* 0x000e9000011d7983 */ /* 0x001f280000100800 */
[----:B------:R-:W4:Y:S04]  /*29510*/  LDL.LU.64 R54, [R1+0x1a08] ;  /* 0x001a080001367983 */ /* 0x000f280000300a00 */
[----:B------:R-:W4:Y:S04]  /*29520*/  LDL.LU.64 R48, [R1+0x1a00] ;  /* 0x001a000001307983 */ /* 0x000f280000300a00 */
[----:B------:R0:W-:Y:S04]  /*29530*/  @P3 STL [R1+0x910], R30 ;  /* 0x0009101e01003387 */ /* 0x0001e80000100800 */
[----:B0-----:R-:W4:Y:S04]  /*29540*/  LDL R30, [R1+0x8e8] ;  /* 0x0008e800011e7983 */ /* 0x001f280000100800 */
[----:B------:R0:W-:Y:S04]  /*29550*/  @P3 STL [R1+0x90c], R31 ;  /* 0x00090c1f01003387 */ /* 0x0001e80000100800 */
[----:B0-----:R-:W4:Y:S04]  /*29560*/  LDL R31, [R1+0x8e4] ;  /* 0x0008e400011f7983 */ /* 0x001f280000100800 */
[----:B------:R-:W4:Y:S04]  /*29570*/  LDL.LU.64 R46, [R1+0x19f8] ;  /* 0x0019f800012e7983 */ /* 0x000f280000300a00 */
[----:B------:R-:W4:Y:S04]  /*29580*/  LDL.LU.64 R44, [R1+0x19f0] ;  /* 0x0019f000012c7983 */ /* 0x000f280000300a00 */
[----:B------:R0:W-:Y:S04]  /*29590*/  @P4 STL [R1+0x904], R76 ;  /* 0x0009044c01004387 */ /* 0x0001e80000100800 */
[----:B0-----:R-:W4:Y:S04]  /*295a0*/  LDL R76, [R1+0x8e0] ;  /* 0x0008e000014c7983 */ /* 0x001f280000100800 */
[----:B---3--:R0:W-:Y:S04]  /*295b0*/  @P4 STL [R1+0x908], R65 ;  /* 0x0009084101004387 */ /* 0x0081e80000100800 */
[----:B0-----:R-:W3:Y:S04]  /*295c0*/  LDL R65, [R1+0x8dc] ;  /* 0x0008dc0001417983 */ /* 0x001ee80000100800 */
[----:B------:R-:W3:Y:S04]  /*295d0*/  LDL.LU.64 R20, [R1+0x19e8] ;  /* 0x0019e80001147983 */ /* 0x000ee80000300a00 */
[----:B------:R-:W3:Y:S04]  /*295e0*/  LDL.LU.64 R42, [R1+0x19e0] ;  /* 0x0019e000012a7983 */ /* 0x000ee80000300a00 */
[----:B--2---:R0:W-:Y:S04]  /*295f0*/  @P5 STL [R1+0x8fc], R77 ;  /* 0x0008fc4d01005387 */ /* 0x0041e80000100800 */
[----:B0-----:R-:W2:Y:S04]  /*29600*/  LDL R77, [R1+0x8d8] ;  /* 0x0008d800014d7983 */ /* 0x001ea80000100800 */
[----:B------:R0:W-:Y:S04]  /*29610*/  @P5 STL [R1+0x900], R88 ;  /* 0x0009005801005387 */ /* 0x0001e80000100800 */
[----:B0-----:R-:W2:Y:S04]  /*29620*/  LDL R88, [R1+0x8d4] ;  /* 0x0008d40001587983 */ /* 0x001ea80000100800 */
[----:B------:R-:W2:Y:S04]  /*29630*/  LDL.LU.64 R36, [R1+0x19d8] ;  /* 0x0019d80001247983 */ /* 0x000ea80000300a00 */
[----:B----4-:R0:W-:Y:S04]  /*29640*/  @P6 STL [R1+0x8f8], R0 ;  /* 0x0008f80001006387 */ /* 0x0101e80000100800 */
[----:B0-----:R-:W4:Y:S01]  /*29650*/  LDL.LU R0, [R1+0x19d0] ;  /* 0x0019d00001007983 */ /* 0x001f220000300800 */
[----:B------:R-:W-:-:S02]  /*29660*/  ISETP.GT.AND P0, PT, R80, 0x1e, PT ;  /* 0x0000001e5000780c */ /* 0x000fc40003f04270 */
[C---:B------:R-:W-:Y:S02]  /*29670*/  ISETP.GT.AND P3, PT, R80.reuse, 0x1f, PT ;  /* 0x0000001f5000780c */ /* 0x040fe40003f64270 */
[----:B------:R-:W-:-:S09]  /*29680*/  ISETP.GT.AND P4, PT, R80, 0x20, PT ;  /* 0x000000205000780c */ /* 0x000fd20003f84270 */
[----:B------:R-:W4:Y:S04]  /*29690*/  @P0 LDG.E.U16 R62, desc[UR20][R82.64] ;  /* 0x00000014523e0981 */ /* 0x000f28000c1e1500 */
[----:B------:R-:W4:Y:S04]  /*296a0*/  @P3 LDG.E.U16 R89, desc[UR20][R24.64] ;  /* 0x0000001418593981 */ /* 0x000f28000c1e1500 */
[----:B------:R-:W4:Y:S01]  /*296b0*/  @P3 LDG.E.U16 R29, desc[UR20][R12.64] ;  /* 0x000000140c1d3981 */ /* 0x000f22000c1e1500 */
[----:B------:R-:W-:-:S03]  /*296c0*/  ISETP.GT.AND P5, PT, R80, 0x21, PT ;  /* 0x000000215000780c */ /* 0x000fc60003fa4270 */
[----:B------:R0:W-:Y:S04]  /*296d0*/  @P6 STL [R1+0x8f4], R28 ;  /* 0x0008f41c01006387 */ /* 0x0001e80000100800 */
[----:B------:R-:W4:Y:S04]  /*296e0*/  LDL R85, [R1+0x8cc] ;  /* 0x0008cc0001557983 */ /* 0x000f280000100800 */
[----:B------:R-:W4:Y:S04]  /*296f0*/  @P4 LDG.E.U16 R30, desc[UR20][R6.64] ;  /* 0x00000014061e4981 */ /* 0x000f28000c1e1500 */
[----:B0-----:R-:W4:Y:S01]  /*29700*/  LDL R28, [R1+0x8d0] ;  /* 0x0008d000011c7983 */ /* 0x001f220000100800 */
[----:B------:R-:W-:-:S03]  /*29710*/  ISETP.GT.AND P6, PT, R80, 0x22, PT ;  /* 0x000000225000780c */ /* 0x000fc60003fc4270 */
[----:B------:R-:W4:Y:S04]  /*29720*/  @P4 LDG.E.U16 R31, desc[UR20][R60.64] ;  /* 0x000000143c1f4981 */ /* 0x000f28000c1e1500 */
[----:B------:R-:W4:Y:S04]  /*29730*/  @P5 LDG.E.U16 R76, desc[UR20][R32.64] ;  /* 0x00000014204c5981 */ /* 0x000f28000c1e1500 */
[----:B---3--:R-:W3:Y:S04]  /*29740*/  @P5 LDG.E.U16 R65, desc[UR20][R58.64] ;  /* 0x000000143a415981 */ /* 0x008ee8000c1e1500 */
[----:B--2---:R-:W2:Y:S04]  /*29750*/  @P6 LDG.E.U16 R77, desc[UR20][R52.64] ;  /* 0x00000014344d6981 */ /* 0x004ea8000c1e1500 */
[----:B------:R-:W2:Y:S04]  /*29760*/  @P6 LDG.E.U16 R88, desc[UR20][R50.64] ;  /* 0x0000001432586981 */ /* 0x000ea8000c1e1500 */
[----:B----4-:R-:W4:Y:S04]  /*29770*/  @P0 LDG.E.U16 R0, desc[UR20][R26.64] ;  /* 0x000000141a000981 */ /* 0x010f28000c1e1500 */
[----:B------:R-:W2:Y:S04]  /*29780*/  LDL.LU.64 R26, [R1+0x19c8] ;  /* 0x0019c800011a7983 */ /* 0x000ea80000300a00 */
[----:B------:R-:W2:Y:S01]  /*29790*/  LDL R84, [R1+0x8c8] ;  /* 0x0008c80001547983 */ /* 0x000ea20000100800 */
[----:B------:R-:W-:-:S13]  /*297a0*/  ISETP.GT.AND P0, PT, R80, 0x23, PT ;  /* 0x000000235000780c */ /* 0x000fda0003f04270 */
[----:B------:R-:W2:Y:S04]  /*297b0*/  @P0 LDG.E.U16 R85, desc[UR20][R8.64] ;  /* 0x0000001408550981 */ /* 0x000ea8000c1e1500 */
[----:B------:R-:W2:Y:S04]  /*297c0*/  @P0 LDG.E.U16 R28, desc[UR20][R40.64] ;  /* 0x00000014281c0981 */ /* 0x000ea8000c1e1500 */
[----:B----4-:R-:W-:Y:S04]  /*297d0*/  STL [R1+0x1440], R0 ;  /* 0x0014400001007387 */ /* 0x010fe80000100800 */
[----:B------:R-:W4:Y:S04]  /*297e0*/  LDL R83, [R1+0x8c4] ;  /* 0x0008c40001537983 */ /* 0x000f280000100800 */
[----:B------:R-:W4:Y:S04]  /*297f0*/  LDL R82, [R1+0x8c0] ;  /* 0x0008c00001527983 */ /* 0x000f280000100800 */
[----:B------:R-:W-:Y:S04]  /*29800*/  STL [R1+0x1444], R62 ;  /* 0x0014443e01007387 */ /* 0x000fe80000100800 */
[----:B------:R-:W4:Y:S04]  /*29810*/  LDL.LU.64 R24, [R1+0x19c0] ;  /* 0x0019c00001187983 */ /* 0x000f280000300a00 */
[----:B------:R0:W-:Y:S04]  /*29820*/  @P3 STL [R1+0xe94], R89 ;  /* 0x000e945901003387 */ /* 0x0001e80000100800 */
[----:B0-----:R-:W4:Y:S04]  /*29830*/  LDL R89, [R1+0x8bc] ;  /* 0x0008bc0001597983 */ /* 0x001f280000100800 */
[----:B------:R-:W4:Y:S04]  /*29840*/  LDL.LU.64 R12, [R1+0x19b8] ;  /* 0x0019b800010c7983 */ /* 0x000f280000300a00 */
[----:B------:R0:W-:Y:S01]  /*29850*/  @P3 STL [R1+0xe90], R29 ;  /* 0x000e901d01003387 */ /* 0x0001e20000100800 */
[----:B------:R-:W-:-:S03]  /*29860*/  ISETP.GT.AND P3, PT, R80, 0x24, PT ;  /* 0x000000245000780c */ /* 0x000fc60003f64270 */
[----:B0-----:R-:W4:Y:S04]  /*29870*/  LDL R29, [R1+0xe8c] ;  /* 0x000e8c00011d7983 */ /* 0x001f280000100800 */
[----:B------:R-:W4:Y:S06]  /*29880*/  LDL.LU.64 R6, [R1+0x19b0] ;  /* 0x0019b00001067983 */ /* 0x000f2c0000300a00 */
[----:B--2---:R-:W2:Y:S04]  /*29890*/  @P3 LDG.E.U16 R84, desc[UR20][R18.64] ;  /* 0x0000001412543981 */ /* 0x004ea8000c1e1500 */
[----:B------:R0:W-:Y:S04]  /*298a0*/  @P4 STL [R1+0x8e8], R30 ;  /* 0x0008e81e01004387 */ /* 0x0001e80000100800 */
[----:B0-----:R-:W2:Y:S04]  /*298b0*/  LDL R30, [R1+0xe88] ;  /* 0x000e8800011e7983 */ /* 0x001ea80000100800 */
[----:B------:R-:W2:Y:S04]  /*298c0*/  LDL.LU.64 R60, [R1+0x19a8] ;  /* 0x0019a800013c7983 */ /* 0x000ea80000300a00 */
[----:B------:R0:W-:Y:S04]  /*298d0*/  @P4 STL [R1+0x8e4], R31 ;  /* 0x0008e41f01004387 */ /* 0x0001e80000100800 */
[----:B0-----:R-:W2:Y:S04]  /*298e0*/  LDL R31, [R1+0xe84] ;  /* 0x000e8400011f7983 */ /* 0x001ea80000100800 */
[----:B------:R-:W2:Y:S04]  /*298f0*/  LDL.LU.64 R32, [R1+0x19a0] ;  /* 0x0019a00001207983 */ /* 0x000ea80000300a00 */
[----:B------:R0:W-:Y:S04]  /*29900*/  @P5 STL [R1+0x8e0], R76 ;  /* 0x0008e04c01005387 */ /* 0x0001e80000100800 */
[----:B0-----:R-:W2:Y:S04]  /*29910*/  LDL R76, [R1+0xe80] ;  /* 0x000e8000014c7983 */ /* 0x001ea80000100800 */
[----:B------:R-:W2:Y:S04]  /*29920*/  LDL.LU.64 R58, [R1+0x1998] ;  /* 0x00199800013a7983 */ /* 0x000ea80000300a00 */
[----:B---3--:R0:W-:Y:S04]  /*29930*/  @P5 STL [R1+0x8dc], R65 ;  /* 0x0008dc4101005387 */ /* 0x0081e80000100800 */
[----:B0-----:R-:W3:Y:S04]  /*29940*/  LDL R65, [R1+0x8b8] ;  /* 0x0008b80001417983 */ /* 0x001ee80000100800 */
[----:B------:R-:W3:Y:S04]  /*29950*/  LDL.LU.64 R52, [R1+0x1990] ;  /* 0x0019900001347983 */ /* 0x000ee80000300a00 */
[----:B------:R0:W-:Y:S04]  /*29960*/  @P6 STL [R1+0x8d8], R77 ;  /* 0x0008d84d01006387 */ /* 0x0001e80000100800 */
[----:B0-----:R-:W3:Y:S01]  /*29970*/  LDL R77, [R1+0x8b4] ;  /* 0x0008b400014d7983 */ /* 0x001ee20000100800 */
[----:B------:R-:W-:-:S02]  /*29980*/  ISETP.GT.AND P4, PT, R80, 0x25, PT ;  /* 0x000000255000780c */ /* 0x000fc40003f84270 */
[C---:B------:R-:W-:Y:S01]  /*29990*/  ISETP.GT.AND P5, PT, R80.reuse, 0x26, PT ;  /* 0x000000265000780c */ /* 0x040fe20003fa4270 */
[----:B------:R-:W3:Y:S04]  /*299a0*/  LDL.LU.64 R50, [R1+0x1988] ;  /* 0x0019880001327983 */ /* 0x000ee80000300a00 */
[----:B------:R0:W-:Y:S01]  /*299b0*/  @P6 STL [R1+0x8d4], R88 ;  /* 0x0008d45801006387 */ /* 0x0001e20000100800 */
[----:B------:R-:W-:-:S03]  /*299c0*/  ISETP.GT.AND P6, PT, R80, 0x27, PT ;  /* 0x000000275000780c */ /* 0x000fc60003fc4270 */
[----:B0-----:R-:W3:Y:S04]  /*299d0*/  LDL R88, [R1+0x8b0] ;  /* 0x0008b00001587983 */ /* 0x001ee80000100800 */
[----:B------:R-:W3:Y:S04]  /*299e0*/  LDL.LU.64 R40, [R1+0x1980] ;  /* 0x0019800001287983 */ /* 0x000ee80000300a00 */
[----:B------:R0:W-:Y:S04]  /*299f0*/  @P0 STL [R1+0x8d0], R28 ;  /* 0x0008d01c01000387 */ /* 0x0001e80000100800 */
[----:B0-----:R-:W3:Y:S04]  /*29a00*/  LDL R28, [R1+0x8ac] ;  /* 0x0008ac00011c7983 */ /* 0x001ee80000100800 */
[----:B------:R-:W3:Y:S04]  /*29a10*/  LDL.LU.64 R8, [R1+0x1978] ;  /* 0x0019780001087983 */ /* 0x000ee80000300a00 */
[----:B------:R0:W-:Y:S01]  /*29a20*/  @P0 STL [R1+0x8cc], R85 ;  /* 0x0008cc5501000387 */ /* 0x0001e20000100800 */
[----:B------:R-:W-:-:S03]  /*29a30*/  ISETP.GT.AND P0, PT, R80, 0x28, PT ;  /* 0x000000285000780c */ /* 0x000fc60003f04270 */
[----:B0-----:R-:W3:Y:S04]  /*29a40*/  LDL R85, [R1+0x8a8] ;  /* 0x0008a80001557983 */ /* 0x001ee80000100800 */
[----:B------:R-:W3:Y:S04]  /*29a50*/  LDL.LU.64 R18, [R1+0x1970] ;  /* 0x0019700001127983 */ /* 0x000ee80000300a00 */
[----:B----4-:R-:W4:Y:S04]  /*29a60*/  @P3 LDG.E.U16 R83, desc[UR20][R78.64] ;  /* 0x000000144e533981 */ /* 0x010f28000c1e1500 */
[----:B------:R-:W4:Y:S04]  /*29a70*/  @P4 LDG.E.U16 R82, desc[UR20][R38.64] ;  /* 0x0000001426524981 */ /* 0x000f28000c1e1500 */
[----:B------:R-:W4:Y:S04]  /*29a80*/  @P4 LDG.E.U16 R89, desc[UR20][R34.64] ;  /* 0x0000001422594981 */ /* 0x000f28000c1e1500 */
[----:B------:R-:W4:Y:S04]  /*29a90*/  @P5 LDG.E.U16 R29, desc[UR20][R72.64] ;  /* 0x00000014481d5981 */ /* 0x000f28000c1e1500 */
[----:B--2---:R0:W-:Y:S04]  /*29aa0*/  @P3 STL [R1+0x8c8], R84 ;  /* 0x0008c85401003387 */ /* 0x0041e80000100800 */
[----:B0-----:R-:W2:Y:S04]  /*29ab0*/  LDL R84, [R1+0x8a4] ;  /* 0x0008a40001547983 */ /* 0x001ea80000100800 */
[----:B------:R-:W2:Y:S04]  /*29ac0*/  @P5 LDG.E.U16 R30, desc[UR20][R4.64] ;  /* 0x00000014041e5981 */ /* 0x000ea8000c1e1500 */
[----:B------:R-:W2:Y:S04]  /*29ad0*/  LDL.LU.64 R78, [R1+0x1968] ;  /* 0x00196800014e7983 */ /* 0x000ea80000300a00 */
[----:B------:R-:W2:Y:S04]  /*29ae0*/  @P6 LDG.E.U16 R31, desc[UR20][R70.64] ;  /* 0x00000014461f6981 */ /* 0x000ea8000c1e1500 */
[----:B------:R-:W2:Y:S04]  /*29af0*/  @P6 LDG.E.U16 R76, desc[UR20][R92.64] ;  /* 0x000000145c4c6981 */ /* 0x000ea8000c1e1500 */
[----:B---3--:R-:W3:Y:S04]  /*29b00*/  @P0 LDG.E.U16 R65, desc[UR20][R90.64] ;  /* 0x000000145a410981 */ /* 0x008ee8000c1e1500 */
[----:B------:R-:W3:Y:S04]  /*29b10*/  @P0 LDG.E.U16 R77, desc[UR20][R68.64] ;  /* 0x00000014444d0981 */ /* 0x000ee8000c1e1500 */
[----:B----4-:R0:W-:Y:S01]  /*29b20*/  @P3 STL [R1+0x8c4], R83 ;  /* 0x0008c45301003387 */ /* 0x0101e20000100800 */
[----:B------:R-:W-:-:S03]  /*29b30*/  ISETP.GT.AND P3, PT, R80, 0x29, PT ;  /* 0x000000295000780c */ /* 0x000fc60003f64270 */
[----:B0-----:R-:W4:Y:S04]  /*29b40*/  LDL R83, [R1+0x8a0] ;  /* 0x0008a00001537983 */ /* 0x001f280000100800 */
[----:B------:R-:W4:Y:S04]  /*29b50*/  LDL.LU.64 R38, [R1+0x1960] ;  /* 0x0019600001267983 */ /* 0x000f280000300a00 */
[----:B------:R0:W-:Y:S04]  /*29b60*/  @P4 STL [R1+0x8c0], R82 ;  /* 0x0008c05201004387 */ /* 0x0001e80000100800 */
[----:B------:R-:W4:Y:S04]  /*29b70*/  @P3 LDG.E.U16 R88, desc[UR20][R14.64] ;  /* 0x000000140e583981 */ /* 0x000f28000c1e1500 */
[----:B------:R-:W4:Y:S04]  /*29b80*/  @P3 LDG.E.U16 R28, desc[UR20][R74.64] ;  /* 0x000000144a1c3981 */ /* 0x000f28000c1e1500 */
[----:B0-----:R-:W4:Y:S04]  /*29b90*/  LDL R82, [R1+0x89c] ;  /* 0x00089c0001527983 */ /* 0x001f280000100800 */
[----:B------:R-:W4:Y:S04]  /*29ba0*/  LDL.LU.64 R34, [R1+0x1958] ;  /* 0x0019580001227983 */ /* 0x000f280000300a00 */
[----:B------:R0:W-:Y:S01]  /*29bb0*/  @P4 STL [R1+0x8bc], R89 ;  /* 0x0008bc5901004387 */ /* 0x0001e20000100800 */
[----:B------:R-:W-:-:S03]  /*29bc0*/  ISETP.GT.AND P4, PT, R80, 0x2a, PT ;  /* 0x0000002a5000780c */ /* 0x000fc60003f84270 */
[----:B0-----:R-:W4:Y:S04]  /*29bd0*/  LDL R89, [R1+0x898] ;  /* 0x0008980001597983 */ /* 0x001f280000100800 */
[----:B------:R-:W4:Y:S04]  /*29be0*/  LDL.LU.64 R72, [R1+0x1950] ;  /* 0x0019500001487983 */ /* 0x000f280000300a00 */
[----:B------:R0:W-:Y:S04]  /*29bf0*/  @P5 STL [R1+0xe8c], R29 ;  /* 0x000e8c1d01005387 */ /* 0x0001e80000100800 */
[----:B------:R-:W4:Y:S04]  /*29c00*/  @P4 LDG.E.U16 R85, desc[UR20][R2.64] ;  /* 0x0000001402554981 */ /* 0x000f28000c1e1500 */
[----:B--2---:R-:W2:Y:S04]  /*29c10*/  @P4 LDG.E.U16 R84, desc[UR20][R22.64] ;  /* 0x0000001416544981 */ /* 0x004ea8000c1e1500 */
        /* <DEDUP_REMOVED lines=18> */
[----:B------:R-:W3:Y:S01]  /*29d40*/  LDL.LU.64 R14, [R1+0x1920] ;  /* 0x00192000010e7983 */ /* 0x000ee20000300a00 */
[----:B------:R-:W-:-:S09]  /*29d50*/  ISETP.GT.AND P0, PT, R80, 0x2d, PT ;  /* 0x0000002d5000780c */ /* 0x000fd20003f04270 */
[----:B----4-:R-:W4:Y:S04]  /*29d60*/  @P5 LDG.E.U16 R83, desc[UR20][R16.64] ;  /* 0x0000001410535981 */ /* 0x010f28000c1e1500 */
[----:B------:R-:W4:Y:S04]  /*29d70*/  @P5 LDG.E.U16 R82, desc[UR20][R10.64] ;  /* 0x000000140a525981 */ /* 0x000f28000c1e1500 */
[----:B------:R0:W-:Y:S04]  /*29d80*/  @P3 STL [R1+0x8b0], R88 ;  /* 0x0008b05801003387 */ /* 0x0001e80000100800 */
[----:B0-----:R-:W4:Y:S04]  /*29d90*/  LDL R88, [R1+0xe70] ;  /* 0x000e700001587983 */ /* 0x001f280000100800 */
[----:B------:R-:W4:Y:S04]  /*29da0*/  @P6 LDG.E.U16 R89, desc[UR20][R86.64] ;  /* 0x0000001456596981 */ /* 0x000f28000c1e1500 */
[----:B------:R-:W4:Y:S04]  /*29db0*/  LDL.LU.64 R74, [R1+0x1918] ;  /* 0x00191800014a7983 */ /* 0x000f280000300a00 */
[----:B------:R0:W-:Y:S01]  /*29dc0*/  @P3 STL [R1+0x8ac], R28 ;  /* 0x0008ac1c01003387 */ /* 0x0001e20000100800 */
[----:B------:R-:W-:-:S03]  /*29dd0*/  ISETP.GT.AND P3, PT, R80, 0x2e, PT ;  /* 0x0000002e5000780c */ /* 0x000fc60003f64270 */
[----:B0-----:R-:W4:Y:S04]  /*29de0*/  LDL R28, [R1+0x888] ;  /* 0x00088800011c7983 */ /* 0x001f280000100800 */
[----:B--2---:R-:W2:Y:S04]  /*29df0*/  @P6 LDG.E.U16 R29, desc[UR20][R56.64] ;  /* 0x00000014381d6981 */ /* 0x004ea8000c1e1500 */
[----:B------:R-:W2:Y:S04]  /*29e00*/  LDL.LU.64 R2, [R1+0x1910] ;  /* 0x0019100001027983 */ /* 0x000ea80000300a00 */
[----:B------:R0:W-:Y:S04]  /*29e10*/  @P4 STL [R1+0x8a8], R85 ;  /* 0x0008a85501004387 */ /* 0x0001e80000100800 */
[----:B------:R-:W2:Y:S04]  /*29e20*/  @P0 LDG.E.U16 R30, desc[UR20][R54.64] ;  /* 0x00000014361e0981 */ /* 0x000ea8000c1e1500 */
[----:B0-----:R-:W2:Y:S04]  /*29e30*/  LDL R85, [R1+0x884] ;  /* 0x0008840001557983 */ /* 0x001ea80000100800 */
[----:B------:R-:W2:Y:S04]  /*29e40*/  LDL.LU.64 R22, [R1+0x1908] ;  /* 0x0019080001167983 */ /* 0x000ea80000300a00 */
[----:B------:R0:W-:Y:S01]  /*29e50*/  @P4 STL [R1+0x8a4], R84 ;  /* 0x0008a45401004387 */ /* 0x0001e20000100800 */
[----:B------:R-:W-:-:S03]  /*29e60*/  ISETP.GT.AND P4, PT, R80, 0x2f, PT ;  /* 0x0000002f5000780c */ /* 0x000fc60003f84270 */
[----:B------:R-:W2:Y:S04]  /*29e70*/  @P0 LDG.E.U16 R31, desc[UR20][R48.64] ;  /* 0x00000014301f0981 */ /* 0x000ea8000c1e1500 */
[----:B0-----:R-:W2:Y:S04]  /*29e80*/  LDL R84, [R1+0x880] ;  /* 0x0008800001547983 */ /* 0x001ea80000100800 */
[----:B------:R-:W2:Y:S04]  /*29e90*/  LDL.LU.64 R16, [R1+0x1900] ;  /* 0x0019000001107983 */ /* 0x000ea80000300a00 */
[----:B------:R-:W2:Y:S04]  /*29ea0*/  @P3 LDG.E.U16 R76, desc[UR20][R46.64] ;  /* 0x000000142e4c3981 */ /* 0x000ea8000c1e1500 */
[----:B---3--:R-:W3:Y:S04]  /*29eb0*/  @P3 LDG.E.U16 R65, desc[UR20][R44.64] ;  /* 0x000000142c413981 */ /* 0x008ee8000c1e1500 */
[----:B------:R-:W3:Y:S04]  /*29ec0*/  @P4 LDG.E.U16 R77, desc[UR20][R20.64] ;  /* 0x00000014144d4981 */ /* 0x000ee8000c1e1500 */
[----:B----4-:R0:W-:Y:S04]  /*29ed0*/  @P5 STL [R1+0x8a0], R83 ;  /* 0x0008a05301005387 */ /* 0x0101e80000100800 */
        /* <DEDUP_REMOVED lines=8> */
[----:B0-----:R-:W4:Y:S04]  /*29f60*/  LDL R89, [R1+0x874] ;  /* 0x0008740001597983 */ /* 0x001f280000100800 */
[----:B------:R-:W4:Y:S04]  /*29f70*/  LDL.LU.64 R56, [R1+0x18e8] ;  /* 0x0018e80001387983 */ /* 0x000f280000300a00 */
[----:B------:R-:W4:Y:S04]  /*29f80*/  @P5 LDG.E.U16 R28, desc[UR20][R36.64] ;  /* 0x00000014241c5981 */ /* 0x000f28000c1e1500 */
[----:B--2---:R0:W-:Y:S01]  /*29f90*/  @P6 STL [R1+0x894], R29 ;  /* 0x0008941d01006387 */ /* 0x0041e20000100800 */
[----:B------:R-:W-:-:S03]  /*29fa0*/  ISETP.GT.AND P6, PT, R80, 0x31, PT ;  /* 0x000000315000780c */ /* 0x000fc60003fc4270 */
[----:B0-----:R-:W2:Y:S04]  /*29fb0*/  LDL R29, [R1+0x870] ;  /* 0x00087000011d7983 */ /* 0x001ea80000100800 */
[----:B------:R-:W2:Y:S04]  /*29fc0*/  LDL.LU.64 R54, [R1+0x18e0] ;  /* 0x0018e00001367983 */ /* 0x000ea80000300a00 */
[----:B------:R-:W2:Y:S04]  /*29fd0*/  @P5 LDG.E.U16 R85, desc[UR20][R26.64] ;  /* 0x000000141a555981 */ /* 0x000ea8000c1e1500 */
[----:B------:R0:W-:Y:S04]  /*29fe0*/  @P0 STL [R1+0x890], R30 ;  /* 0x0008901e01000387 */ /* 0x0001e80000100800 */
[----:B0-----:R-:W2:Y:S04]  /*29ff0*/  LDL R30, [R1+0x86c] ;  /* 0x00086c00011e7983 */ /* 0x001ea80000100800 */
[----:B------:R-:W2:Y:S04]  /*2a000*/  @P6 LDG.E.U16 R84, desc[UR20][R24.64] ;  /* 0x0000001418546981 */ /* 0x000ea8000c1e1500 */
[----:B------:R-:W2:Y:S04]  /*2a010*/  LDL.LU.64 R48, [R1+0x18d8] ;  /* 0x0018d80001307983 */ /* 0x000ea80000300a00 */
[----:B------:R0:W-:Y:S04]  /*2a020*/  @P0 STL [R1+0x88c], R31 ;  /* 0x00088c1f01000387 */ /* 0x0001e80000100800 */
[----:B0-----:R-:W2:Y:S04]  /*2a030*/  LDL R31, [R1+0x868] ;  /* 0x00086800011f7983 */ /* 0x001ea80000100800 */
[----:B------:R-:W2:Y:S04]  /*2a040*/  LDL.LU.64 R46, [R1+0x18d0] ;  /* 0x0018d000012e7983 */ /* 0x000ea80000300a00 */
[----:B------:R0:W-:Y:S04]  /*2a050*/  @P3 STL [R1+0xe7c], R76 ;  /* 0x000e7c4c01003387 */ /* 0x0001e80000100800 */
[----:B0-----:R-:W2:Y:S04]  /*2a060*/  LDL R76, [R1+0x864] ;  /* 0x00086400014c7983 */ /* 0x001ea80000100800 */
[----:B------:R-:W2:Y:S04]  /*2a070*/  LDL.LU.64 R44, [R1+0x18c8] ;  /* 0x0018c800012c7983 */ /* 0x000ea80000300a00 */
[----:B---3--:R-:W-:Y:S04]  /*2a080*/  @P3 STL [R1+0xe78], R65 ;  /* 0x000e784101003387 */ /* 0x008fe80000100800 */
[----:B------:R-:W3:Y:S04]  /*2a090*/  LDL.LU R20, [R1+0x18c0] ;  /* 0x0018c00001147983 */ /* 0x000ee80000300800 */
[----:B------:R-:W3:Y:S04]  /*2a0a0*/  LDL R21, [R1+0x860] ;  /* 0x0008600001157983 */ /* 0x000ee80000100800 */
[----:B------:R0:W-:Y:S04]  /*2a0b0*/  @P4 STL [R1+0xe74], R77 ;  /* 0x000e744d01004387 */ /* 0x0001e80000100800 */
[----:B0-----:R-:W3:Y:S01]  /*2a0c0*/  LDL R77, [R1+0x85c] ;  /* 0x00085c00014d7983 */ /* 0x001ee20000100800 */
[----:B------:R-:W-:-:S02]  /*2a0d0*/  ISETP.GT.AND P0, PT, R80, 0x32, PT ;  /* 0x000000325000780c */ /* 0x000fc40003f04270 */
[C---:B------:R-:W-:Y:S01]  /*2a0e0*/  ISETP.GT.AND P3, PT, R80.reuse, 0x33, PT ;  /* 0x000000335000780c */ /* 0x040fe20003f64270 */
[----:B------:R-:W3:Y:S04]  /*2a0f0*/  LDL.LU.64 R42, [R1+0x18b8] ;  /* 0x0018b800012a7983 */ /* 0x000ee80000300a00 */
[----:B----4-:R-:W4:Y:S06]  /*2a100*/  @P6 LDG.E.U16 R83, desc[UR20][R12.64] ;  /* 0x000000140c536981 */ /* 0x010f2c000c1e1500 */
[----:B------:R-:W4:Y:S04]  /*2a110*/  @P0 LDG.E.U16 R82, desc[UR20][R6.64] ;  /* 0x0000001406520981 */ /* 0x000f28000c1e1500 */
[----:B------:R0:W-:Y:S04]  /*2a120*/  @P4 STL [R1+0xe70], R88 ;  /* 0x000e705801004387 */ /* 0x0001e80000100800 */
[----:B------:R-:W4:Y:S01]  /*2a130*/  @P0 LDG.E.U16 R89, desc[UR20][R60.64] ;  /* 0x000000143c590981 */ /* 0x000f22000c1e1500 */
[----:B------:R-:W-:-:S03]  /*2a140*/  ISETP.GT.AND P4, PT, R80, 0x34, PT ;  /* 0x000000345000780c */ /* 0x000fc60003f84270 */
[----:B------:R-:W4:Y:S04]  /*2a150*/  LDL.LU.64 R36, [R1+0x18b0] ;  /* 0x0018b00001247983 */ /* 0x000f280000300a00 */
[----:B0-----:R-:W4:Y:S04]  /*2a160*/  LDL R88, [R1+0xe6c] ;  /* 0x000e6c0001587983 */ /* 0x001f280000100800 */
[----:B------:R0:W-:Y:S04]  /*2a170*/  @P5 STL [R1+0x888], R28 ;  /* 0x0008881c01005387 */ /* 0x0001e80000100800 */
[----:B0-----:R-:W4:Y:S04]  /*2a180*/  LDL R28, [R1+0xe68] ;  /* 0x000e6800011c7983 */ /* 0x001f280000100800 */
[----:B------:R-:W4:Y:S04]  /*2a190*/  LDL.LU.64 R26, [R1+0x18a8] ;  /* 0x0018a800011a7983 */ /* 0x000f280000300a00 */
[----:B--2---:R-:W2:Y:S04]  /*2a1a0*/  @P3 LDG.E.U16 R29, desc[UR20][R32.64] ;  /* 0x00000014201d3981 */ /* 0x004ea8000c1e1500 */
[----:B------:R0:W-:Y:S01]  /*2a1b0*/  @P5 STL [R1+0x884], R85 ;  /* 0x0008845501005387 */ /* 0x0001e20000100800 */
[----:B------:R-:W-:-:S03]  /*2a1c0*/  ISETP.GT.AND P5, PT, R80, 0x35, PT ;  /* 0x000000355000780c */ /* 0x000fc60003fa4270 */
[----:B------:R-:W2:Y:S04]  /*2a1d0*/  LDL.LU.64 R24, [R1+0x18a0] ;  /* 0x0018a00001187983 */ /* 0x000ea80000300a00 */
[----:B0-----:R-:W2:Y:S04]  /*2a1e0*/  LDL R85, [R1+0xe64] ;  /* 0x000e640001557983 */ /* 0x001ea80000100800 */
[----:B------:R-:W2:Y:S04]  /*2a1f0*/  @P3 LDG.E.U16 R30, desc[UR20][R58.64] ;  /* 0x000000143a1e3981 */ /* 0x000ea8000c1e1500 */
[----:B------:R0:W-:Y:S04]  /*2a200*/  @P6 STL [R1+0x880], R84 ;  /* 0x0008805401006387 */ /* 0x0001e80000100800 */
[----:B0-----:R-:W2:Y:S04]  /*2a210*/  LDL R84, [R1+0xe60] ;  /* 0x000e600001547983 */ /* 0x001ea80000100800 */
[----:B------:R-:W2:Y:S04]  /*2a220*/  LDL.LU.64 R12, [R1+0x1898] ;  /* 0x00189800010c7983 */ /* 0x000ea80000300a00 */
[----:B------:R-:W2:Y:S04]  /*2a230*/  @P4 LDG.E.U16 R31, desc[UR20][R52.64] ;  /* 0x00000014341f4981 */ /* 0x000ea8000c1e1500 */
[----:B------:R-:W2:Y:S04]  /*2a240*/  @P4 LDG.E.U16 R76, desc[UR20][R50.64] ;  /* 0x00000014324c4981 */ /* 0x000ea8000c1e1500 */
[----:B---3--:R-:W3:Y:S04]  /*2a250*/  @P5 LDG.E.U16 R21, desc[UR20][R40.64] ;  /* 0x0000001428155981 */ /* 0x008ee8000c1e1500 */
[----:B------:R-:W3:Y:S04]  /*2a260*/  @P5 LDG.E.U16 R77, desc[UR20][R8.64] ;  /* 0x00000014084d5981 */ /* 0x000ee8000c1e1500 */
[----:B----4-:R0:W-:Y:S01]  /*2a270*/  @P6 STL [R1+0x87c], R83 ;  /* 0x00087c5301006387 */ /* 0x0101e20000100800 */
[----:B------:R-:W-:-:S03]  /*2a280*/  ISETP.GT.AND P6, PT, R80, 0x36, PT ;  /* 0x000000365000780c */ /* 0x000fc60003fc4270 */
[----:B------:R-:W4:Y:S04]  /*2a290*/  LDL.LU.64 R6, [R1+0x1890] ;  /* 0x0018900001067983 */ /* 0x000f280000300a00 */
[----:B0-----:R-:W4:Y:S04]  /*2a2a0*/  LDL R83, [R1+0x858] ;  /* 0x0008580001537983 */ /* 0x001f280000100800 */
[----:B------:R0:W-:Y:S04]  /*2a2b0*/  @P0 STL [R1+0x878], R82 ;  /* 0x0008785201000387 */ /* 0x0001e80000100800 */
[----:B0-----:R-:W4:Y:S04]  /*2a2c0*/  LDL R82, [R1+0x854] ;  /* 0x0008540001527983 */ /* 0x001f280000100800 */
[----:B------:R-:W4:Y:S04]  /*2a2d0*/  LDL.LU.64 R60, [R1+0x1888] ;  /* 0x00188800013c7983 */ /* 0x000f280000300a00 */
[----:B------:R-:W-:Y:S01]  /*2a2e0*/  @P0 STL [R1+0x874], R89 ;  /* 0x0008745901000387 */ /* 0x000fe20000100800 */
[----:B------:R-:W-:-:S03]  /*2a2f0*/  ISETP.GT.AND P0, PT, R80, 0x37, PT ;  /* 0x000000375000780c */ /* 0x000fc60003f04270 */
[----:B------:R-:W4:Y:S04]  /*2a300*/  LDL.LU.64 R32, [R1+0x1880] ;  /* 0x0018800001207983 */ /* 0x000f280000300a00 */
[----:B------:R-:W4:Y:S04]  /*2a310*/  @P6 LDG.E.U16 R88, desc[UR20][R18.64] ;  /* 0x0000001412586981 */ /* 0x000f28000c1e1500 */
[----:B------:R-:W4:Y:S04]  /*2a320*/  LDL R65, [R1+0x850] ;  /* 0x0008500001417983 */ /* 0x000f280000100800 */
[----:B------:R-:W4:Y:S04]  /*2a330*/  @P6 LDG.E.U16 R28, desc[UR20][R78.64] ;  /* 0x000000144e1c6981 */ /* 0x000f28000c1e1500 */
[----:B--2---:R0:W-:Y:S04]  /*2a340*/  @P3 STL [R1+0x870], R29 ;  /* 0x0008701d01003387 */ /* 0x0041e80000100800 */
[----:B0-----:R-:W2:Y:S04]  /*2a350*/  LDL R29, [R1+0x84c] ;  /* 0x00084c00011d7983 */ /* 0x001ea80000100800 */
[----:B------:R-:W2:Y:S04]  /*2a360*/  @P0 LDG.E.U16 R85, desc[UR20][R38.64] ;  /* 0x0000001426550981 */ /* 0x000ea8000c1e1500 */
[----:B------:R-:W2:Y:S04]  /*2a370*/  LDL.LU.64 R58, [R1+0x1878] ;  /* 0x00187800013a7983 */ /* 0x000ea80000300a00 */
[----:B------:R0:W-:Y:S04]  /*2a380*/  @P3 STL [R1+0x86c], R30 ;  /* 0x00086c1e01003387 */ /* 0x0001e80000100800 */
[----:B------:R-:W2:Y:S04]  /*2a390*/  @P0 LDG.E.U16 R84, desc[UR20][R34.64] ;  /* 0x0000001422540981 */ /* 0x000ea8000c1e1500 */
[----:B0-----:R-:W2:Y:S04]  /*2a3a0*/  LDL R30, [R1+0x848] ;  /* 0x00084800011e7983 */ /* 0x001ea80000100800 */
[----:B------:R-:W2:Y:S04]  /*2a3b0*/  LDL.LU.64 R52, [R1+0x1870] ;  /* 0x0018700001347983 */ /* 0x000ea80000300a00 */
[----:B------:R0:W-:Y:S04]  /*2a3c0*/  @P4 STL [R1+0x868], R31 ;  /* 0x0008681f01004387 */ /* 0x0001e80000100800 */
[----:B0-----:R-:W2:Y:S04]  /*2a3d0*/  LDL R31, [R1+0x844] ;  /* 0x00084400011f7983 */ /* 0x001ea80000100800 */
[----:B------:R-:W2:Y:S04]  /*2a3e0*/  LDL.LU.64 R50, [R1+0x1868] ;  /* 0x0018680001327983 */ /* 0x000ea80000300a00 */
[----:B------:R-:W2:Y:S04]  /*2a3f0*/  LDL R89, [R1+0x840] ;  /* 0x0008400001597983 */ /* 0x000ea80000100800 */
[----:B------:R0:W-:Y:S04]  /*2a400*/  @P4 STL [R1+0x864], R76 ;  /* 0x0008644c01004387 */ /* 0x0001e80000100800 */
[----:B0-----:R-:W2:Y:S04]  /*2a410*/  LDL R76, [R1+0x83c] ;  /* 0x00083c00014c7983 */ /* 0x001ea80000100800 */
[----:B------:R-:W2:Y:S04]  /*2a420*/  LDL.LU.64 R40, [R1+0x1860] ;  /* 0x0018600001287983 */ /* 0x000ea80000300a00 */
[----:B---3--:R0:W-:Y:S04]  /*2a430*/  @P5 STL [R1+0x860], R21 ;  /* 0x0008601501005387 */ /* 0x0081e80000100800 */
[----:B0-----:R-:W3:Y:S04]  /*2a440*/  LDL.LU R21, [R1+0x185c] ;  /* 0x00185c0001157983 */ /* 0x001ee80000300800 */
[----:B------:R-:W3:Y:S04]  /*2a450*/  LDL.LU R8, [R1+0x1858] ;  /* 0x0018580001087983 */ /* 0x000ee80000300800 */
[----:B------:R-:W3:Y:S04]  /*2a460*/  LDL R9, [R1+0x838] ;  /* 0x0008380001097983 */ /* 0x000ee80000100800 */
[----:B------:R0:W-:Y:S04]  /*2a470*/  @P5 STL [R1+0x85c], R77 ;  /* 0x00085c4d01005387 */ /* 0x0001e80000100800 */
[----:B0-----:R-:W3:Y:S01]  /*2a480*/  LDL R77, [R1+0x834] ;  /* 0x00083400014d7983 */ /* 0x001ee20000100800 */
[----:B------:R-:W-:-:S02]  /*2a490*/  ISETP.GT.AND P3, PT, R80, 0x38, PT ;  /* 0x000000385000780c */ /* 0x000fc40003f64270 */
[C---:B------:R-:W-:Y:S01]  /*2a4a0*/  ISETP.GT.AND P4, PT, R80.reuse, 0x39, PT ;  /* 0x000000395000780c */ /* 0x040fe20003f84270 */
[----:B------:R-:W3:Y:S01]  /*2a4b0*/  LDL.LU.64 R18, [R1+0x1850] ;  /* 0x0018500001127983 */ /* 0x000ee20000300a00 */
[----:B------:R-:W-:-:S03]  /*2a4c0*/  ISETP.GT.AND P5, PT, R80, 0x3a, PT ;  /* 0x0000003a5000780c */ /* 0x000fc60003fa4270 */
[----:B------:R-:W3:Y:S06]  /*2a4d0*/  LDL.LU.64 R78, [R1+0x1848] ;  /* 0x00184800014e7983 */ /* 0x000eec0000300a00 */
[----:B----4-:R-:W4:Y:S04]  /*2a4e0*/  @P3 LDG.E.U16 R83, desc[UR20][R72.64] ;  /* 0x0000001448533981 */ /* 0x010f28000c1e1500 */
[----:B------:R-:W4:Y:S04]  /*2a4f0*/  @P3 LDG.E.U16 R82, desc[UR20][R4.64] ;  /* 0x0000001404523981 */ /* 0x000f28000c1e1500 */
[----:B------:R0:W-:Y:S04]  /*2a500*/  @P6 STL [R1+0xe6c], R88 ;  /* 0x000e6c5801006387 */ /* 0x0001e80000100800 */
[----:B------:R-:W4:Y:S04]  /*2a510*/  @P4 LDG.E.U16 R65, desc[UR20][R70.64] ;  /* 0x0000001446414981 */ /* 0x000f28000c1e1500 */
[----:B0-----:R-:W4:Y:S04]  /*2a520*/  LDL R88, [R1+0x830] ;  /* 0x0008300001587983 */ /* 0x001f280000100800 */
[----:B------:R0:W-:Y:S01]  /*2a530*/  @P6 STL [R1+0xe68], R28 ;  /* 0x000e681c01006387 */ /* 0x0001e20000100800 */
[----:B------:R-:W-:-:S03]  /*2a540*/  ISETP.GT.AND P6, PT, R80, 0x3b, PT ;  /* 0x0000003b5000780c */ /* 0x000fc60003fc4270 */
[----:B0-----:R-:W4:Y:S04]  /*2a550*/  LDL R28, [R1+0x82c] ;  /* 0x00082c00011c7983 */ /* 0x001f280000100800 */
[----:B------:R-:W4:Y:S04]  /*2a560*/  LDL.LU.64 R38, [R1+0x1840] ;  /* 0x0018400001267983 */ /* 0x000f280000300a00 */
[----:B------:R-:W4:Y:S04]  /*2a570*/  LDL.LU.64 R34, [R1+0x1838] ;  /* 0x0018380001227983 */ /* 0x000f280000300a00 */
[----:B--2---:R0:W-:Y:S04]  /*2a580*/  @P0 STL [R1+0xe64], R85 ;  /* 0x000e645501000387 */ /* 0x0041e80000100800 */
[----:B------:R-:W2:Y:S04]  /*2a590*/  @P4 LDG.E.U16 R29, desc[UR20][R90.64] ;  /* 0x000000145a1d4981 */ /* 0x000ea8000c1e1500 */
[----:B0-----:R-:W2:Y:S04]  /*2a5a0*/  LDL R85, [R1+0xe5c] ;  /* 0x000e5c0001557983 */ /* 0x001ea80000100800 */
[----:B------:R0:W-:Y:S01]  /*2a5b0*/  @P0 STL [R1+0xe60], R84 ;  /* 0x000e605401000387 */ /* 0x0001e20000100800 */
[----:B------:R-:W-:-:S03]  /*2a5c0*/  ISETP.GT.AND P0, PT, R80, 0x3c, PT ;  /* 0x0000003c5000780c */ /* 0x000fc60003f04270 */
[----:B------:R-:W2:Y:S04]  /*2a5d0*/  @P5 LDG.E.U16 R30, desc[UR20][R68.64] ;  /* 0x00000014441e5981 */ /* 0x000ea8000c1e1500 */
[----:B0-----:R-:W2:Y:S04]  /*2a5e0*/  LDL R84, [R1+0xe58] ;  /* 0x000e580001547983 */ /* 0x001ea80000100800 */
[----:B------:R-:W2:Y:S04]  /*2a5f0*/  LDL.LU.64 R72, [R1+0x1830] ;  /* 0x0018300001487983 */ /* 0x000ea80000300a00 */
[----:B------:R-:W2:Y:S04]  /*2a600*/  LDL.LU.64 R4, [R1+0x1828] ;  /* 0x0018280001047983 */ /* 0x000ea80000300a00 */
[----:B------:R-:W2:Y:S04]  /*2a610*/  @P5 LDG.E.U16 R31, desc[UR20][R14.64] ;  /* 0x000000140e1f5981 */ /* 0x000ea8000c1e1500 */
[----:B------:R-:W2:Y:S04]  /*2a620*/  @P6 LDG.E.U16 R89, desc[UR20][R74.64] ;  /* 0x000000144a596981 */ /* 0x000ea8000c1e1500 */
[----:B------:R-:W2:Y:S04]  /*2a630*/  @P6 LDG.E.U16 R76, desc[UR20][R2.64] ;  /* 0x00000014024c6981 */ /* 0x000ea8000c1e1500 */
[----:B---3--:R-:W3:Y:S04]  /*2a640*/  @P0 LDG.E.U16 R9, desc[UR20][R22.64] ;  /* 0x0000001416090981 */ /* 0x008ee8000c1e1500 */
[----:B------:R-:W3:Y:S04]  /*2a650*/  @P0 LDG.E.U16 R77, desc[UR20][R16.64] ;  /* 0x00000014104d0981 */ /* 0x000ee8000c1e1500 */
[----:B----4-:R0:W-:Y:S04]  /*2a660*/  @P3 STL [R1+0x858], R83 ;  /* 0x0008585301003387 */ /* 0x0101e80000100800 */
[----:B0-----:R-:W4:Y:S04]  /*2a670*/  LDL R83, [R1+0x828] ;  /* 0x0008280001537983 */ /* 0x001f280000100800 */
[----:B------:R0:W-:Y:S01]  /*2a680*/  @P3 STL [R1+0x854], R82 ;  /* 0x0008545201003387 */ /* 0x0001e20000100800 */
[----:B------:R-:W-:-:S03]  /*2a690*/  ISETP.GT.AND P3, PT, R80, 0x3d, PT ;  /* 0x0000003d5000780c */ /* 0x000fc60003f64270 */
[----:B0-----:R-:W4:Y:S04]  /*2a6a0*/  LDL R82, [R1+0x824] ;  /* 0x0008240001527983 */ /* 0x001f280000100800 */
[----:B------:R-:W4:Y:S06]  /*2a6b0*/  LDL.LU.64 R70, [R1+0x1820] ;  /* 0x0018200001467983 */ /* 0x000f2c0000300a00 */
[----:B------:R-:W4:Y:S04]  /*2a6c0*/  @P3 LDG.E.U16 R88, desc[UR20][R10.64] ;  /* 0x000000140a583981 */ /* 0x000f28000c1e1500 */
[----:B------:R-:W4:Y:S04]  /*2a6d0*/  @P3 LDG.E.U16 R28, desc[UR20][R56.64] ;  /* 0x00000014381c3981 */ /* 0x000f28000c1e1500 */
[----:B--2---:R0:W-:Y:S04]  /*2a6e0*/  @P4 STL [R1+0x84c], R29 ;  /* 0x00084c1d01004387 */ /* 0x0041e80000100800 */
[----:B0-----:R-:W2:Y:S04]  /*2a6f0*/  LDL R29, [R1+0x820] ;  /* 0x00082000011d7983 */ /* 0x001ea80000100800 */
[----:B------:R-:W-:Y:S04]  /*2a700*/  @P4 STL [R1+0x850], R65 ;  /* 0x0008504101004387 */ /* 0x000fe80000100800 */
[----:B------:R-:W2:Y:S04]  /*2a710*/  LDL.LU.64 R68, [R1+0x1818] ;  /* 0x0018180001447983 */ /* 0x000ea80000300a00 */
[----:B------:R0:W-:Y:S04]  /*2a720*/  @P5 STL [R1+0x848], R30 ;  /* 0x0008481e01005387 */ /* 0x0001e80000100800 */
[----:B0-----:R-:W2:Y:S04]  /*2a730*/  LDL R30, [R1+0x81c] ;  /* 0x00081c00011e7983 */ /* 0x001ea80000100800 */
[----:B------:R-:W2:Y:S04]  /*2a740*/  LDL.LU.64 R14, [R1+0x1810] ;  /* 0x00181000010e7983 */ /* 0x000ea80000300a00 */
[----:B------:R0:W-:Y:S04]  /*2a750*/  @P5 STL [R1+0x844], R31 ;  /* 0x0008441f01005387 */ /* 0x0001e80000100800 */
[----:B0-----:R-:W2:Y:S04]  /*2a760*/  LDL R31, [R1+0x818] ;  /* 0x00081800011f7983 */ /* 0x001ea80000100800 */
[----:B------:R-:W2:Y:S04]  /*2a770*/  LDL.LU.64 R74, [R1+0x1808] ;  /* 0x00180800014a7983 */ /* 0x000ea80000300a00 */
[----:B------:R-:W2:Y:S04]  /*2a780*/  LDL.LU.64 R2, [R1+0x1800] ;  /* 0x0018000001027983 */ /* 0x000ea80000300a00 */
[----:B------:R0:W-:Y:S04]  /*2a790*/  @P6 STL [R1+0x83c], R76 ;  /* 0x00083c4c01006387 */ /* 0x0001e80000100800 */
[----:B0-----:R-:W2:Y:S04]  /*2a7a0*/  LDL R76, [R1+0x814] ;  /* 0x00081400014c7983 */ /* 0x001ea80000100800 */
[----:B------:R-:W-:Y:S04]  /*2a7b0*/  @P6 STL [R1+0x840], R89 ;  /* 0x0008405901006387 */ /* 0x000fe80000100800 */
[----:B------:R-:W2:Y:S04]  /*2a7c0*/  LDL.LU.64 R22, [R1+0x17f8] ;  /* 0x0017f80001167983 */ /* 0x000ea80000300a00 */
[----:B------:R-:W2:Y:S04]  /*2a7d0*/  LDL.LU.64 R16, [R1+0x17f0] ;  /* 0x0017f00001107983 */ /* 0x000ea80000300a00 */
[----:B---3--:R0:W-:Y:S04]  /*2a7e0*/  @P0 STL [R1+0x838], R9 ;  /* 0x0008380901000387 */ /* 0x0081e80000100800 */
[----:B0-----:R-:W3:Y:S04]  /*2a7f0*/  LDL R9, [R1+0x810] ;  /* 0x0008100001097983 */ /* 0x001ee80000100800 */
[----:B------:R0:W-:Y:S04]  /*2a800*/  @P0 STL [R1+0x834], R77 ;  /* 0x0008344d01000387 */ /* 0x0001e80000100800 */
[----:B0-----:R-:W3:Y:S01]  /*2a810*/  LDL R77, [R1+0x80c] ;  /* 0x00080c00014d7983 */ /* 0x001ee20000100800 */
[----:B------:R-:W-:-:S02]  /*2a820*/  ISETP.GT.AND P4, PT, R80, 0x3e, PT ;  /* 0x0000003e5000780c */ /* 0x000fc40003f84270 */
[C---:B------:R-:W-:Y:S01]  /*2a830*/  ISETP.GT.AND P5, PT, R80.reuse, 0x40, PT ;  /* 0x000000405000780c */ /* 0x040fe20003fa4270 */
[----:B------:R-:W3:Y:S01]  /*2a840*/  LDL.LU.64 R10, [R1+0x17e8] ;  /* 0x0017e800010a7983 */ /* 0x000ee20000300a00 */
[C---:B------:R-:W-:Y:S02]  /*2a850*/  ISETP.GT.AND P6, PT, R80.reuse, 0x41, PT ;  /* 0x000000415000780c */ /* 0x040fe40003fc4270 */
[C---:B------:R-:W-:Y:S01]  /*2a860*/  ISETP.GT.AND P0, PT, R80.reuse, 0x42, PT ;  /* 0x000000425000780c */ /* 0x040fe20003f04270 */
[----:B------:R-:W3:Y:S04]  /*2a870*/  LDL.LU.64 R56, [R1+0x17e0] ;  /* 0x0017e00001387983 */ /* 0x000ee80000300a00 */
[----:B------:R-:W3:Y:S04]  /*2a880*/  LDL R65, [R1+0x808] ;  /* 0x0008080001417983 */ /* 0x000ee80000100800 */
[----:B------:R-:W3:Y:S04]  /*2a890*/  @P4 LDG.E.U16 R84, desc[UR20][R48.64] ;  /* 0x0000001430544981 */ /* 0x000ee8000c1e1500 */
[----:B------:R-:W3:Y:S04]  /*2a8a0*/  @P4 LDG.E.U16 R85, desc[UR20][R54.64] ;  /* 0x0000001436554981 */ /* 0x000ee8000c1e1500 */
[----:B----4-:R-:W4:Y:S04]  /*2a8b0*/  @P5 LDG.E.U16 R83, desc[UR20][R46.64] ;  /* 0x000000142e535981 */ /* 0x010f28000c1e1500 */
[----:B------:R-:W4:Y:S04]  /*2a8c0*/  @P5 LDG.E.U16 R82, desc[UR20][R44.64] ;  /* 0x000000142c525981 */ /* 0x000f28000c1e1500 */
[----:B------:R0:W-:Y:S04]  /*2a8d0*/  @P3 STL [R1+0x82c], R28 ;  /* 0x00082c1c01003387 */ /* 0x0001e80000100800 */
[----:B0-----:R-:W4:Y:S04]  /*2a8e0*/  LDL R28, [R1+0x804] ;  /* 0x00080400011c7983 */ /* 0x001f280000100800 */
[----:B------:R-:W-:Y:S01]  /*2a8f0*/  @P3 STL [R1+0x830], R88 ;  /* 0x0008305801003387 */ /* 0x000fe20000100800 */
[----:B------:R-:W-:-:S03]  /*2a900*/  ISETP.GT.AND P3, PT, R80, 0x43, PT ;  /* 0x000000435000780c */ /* 0x000fc60003f64270 */
[----:B------:R-:W4:Y:S04]  /*2a910*/  LDL.LU.64 R54, [R1+0x17d8] ;  /* 0x0017d80001367983 */ /* 0x000f280000300a00 */
[----:B------:R-:W4:Y:S04]  /*2a920*/  LDL.LU.64 R48, [R1+0x17d0] ;  /* 0x0017d00001307983 */ /* 0x000f280000300a00 */
[----:B--2---:R-:W2:Y:S04]  /*2a930*/  @P6 LDG.E.U16 R29, desc[UR20][R42.64] ;  /* 0x000000142a1d6981 */ /* 0x004ea8000c1e1500 */
[----:B------:R-:W2:Y:S04]  /*2a940*/  LDL R91, [R1+0x800] ;  /* 0x00080000015b7983 */ /* 0x000ea80000100800 */
[----:B------:R-:W2:Y:S04]  /*2a950*/  LDL R90, [R1+0x7fc] ;  /* 0x0007fc00015a7983 */ /* 0x000ea80000100800 */
[----:B------:R-:W2:Y:S04]  /*2a960*/  @P6 LDG.E.U16 R30, desc[UR20][R36.64] ;  /* 0x00000014241e6981 */ /* 0x000ea8000c1e1500 */
[----:B------:R-:W2:Y:S04]  /*2a970*/  @P0 LDG.E.U16 R31, desc[UR20][R26.64] ;  /* 0x000000141a1f0981 */ /* 0x000ea8000c1e1500 */
[----:B------:R-:W2:Y:S04]  /*2a980*/  @P0 LDG.E.U16 R76, desc[UR20][R24.64] ;  /* 0x00000014184c0981 */ /* 0x000ea8000c1e1500 */
[----:B---3--:R-:W3:Y:S04]  /*2a990*/  @P3 LDG.E.U16 R9, desc[UR20][R12.64] ;  /* 0x000000140c093981 */ /* 0x008ee8000c1e1500 */
[----:B------:R-:W3:Y:S04]  /*2a9a0*/  @P3 LDG.E.U16 R77, desc[UR20][R6.64] ;  /* 0x00000014064d3981 */ /* 0x000ee8000c1e1500 */
[----:B------:R-:W-:Y:S04]  /*2a9b0*/  @P4 STL [R1+0xe58], R84 ;  /* 0x000e585401004387 */ /* 0x000fe80000100800 */
[----:B------:R-:W-:Y:S01]  /*2a9c0*/  @P4 STL [R1+0xe5c], R85 ;  /* 0x000e5c5501004387 */ /* 0x000fe20000100800 */
[----:B------:R-:W-:-:S03]  /*2a9d0*/  ISETP.GT.AND P4, PT, R80, 0x44, PT ;  /* 0x000000445000780c */ /* 0x000fc60003f84270 */
[----:B------:R-:W3:Y:S10]  /*2a9e0*/  LDL.LU.64 R46, [R1+0x17c8] ;  /* 0x0017c800012e7983 */ /* 0x000ef40000300a00 */
[----:B------:R-:W3:Y:S04]  /*2a9f0*/  @P4 LDG.E.U16 R65, desc[UR20][R60.64] ;  /* 0x000000143c414981 */ /* 0x000ee8000c1e1500 */
[----:B----4-:R0:W-:Y:S04]  /*2aa00*/  @P5 STL [R1+0x828], R83 ;  /* 0x0008285301005387 */ /* 0x0101e80000100800 */
[----:B0-----:R-:W4:Y:S04]  /*2aa10*/  LDL R83, [R1+0x7f8] ;  /* 0x0007f80001537983 */ /* 0x001f280000100800 */
[----:B------:R-:W4:Y:S04]  /*2aa20*/  LDL.LU.64 R44, [R1+0x17c0] ;  /* 0x0017c000012c7983 */ /* 0x000f280000300a00 */
[----:B------:R-:W4:Y:S04]  /*2aa30*/  LDL R89, [R1+0x7f4] ;  /* 0x0007f40001597983 */ /* 0x000f280000100800 */
[----:B------:R-:W-:Y:S04]  /*2aa40*/  @P5 STL [R1+0x824], R82 ;  /* 0x0008245201005387 */ /* 0x000fe80000100800 */
[----:B------:R-:W4:Y:S04]  /*2aa50*/  LDL.LU.64 R42, [R1+0x17b8] ;  /* 0x0017b800012a7983 */ /* 0x000f280000300a00 */
[----:B------:R-:W4:Y:S04]  /*2aa60*/  LDL R88, [R1+0x7c8] ;  /* 0x0007c80001587983 */ /* 0x000f280000100800 */
[----:B------:R-:W4:Y:S04]  /*2aa70*/  @P4 LDG.E.U16 R28, desc[UR20][R32.64] ;  /* 0x00000014201c4981 */ /* 0x000f28000c1e1500 */
[----:B--2---:R0:W-:Y:S04]  /*2aa80*/  @P6 STL [R1+0x820], R29 ;  /* 0x0008201d01006387 */ /* 0x0041e80000100800 */
        /* <DEDUP_REMOVED lines=9> */
[----:B------:R-:W2:Y:S04]  /*2ab20*/  LDL R84, [R1+0x764] ;  /* 0x0007640001547983 */ /* 0x000ea80000100800 */
[----:B------:R-:W2:Y:S04]  /*2ab30*/  LDL R82, [R1+0x738] ;  /* 0x0007380001527983 */ /* 0x000ea80000100800 */
[----:B------:R0:W-:Y:S04]  /*2ab40*/  @P0 STL [R1+0x814], R76 ;  /* 0x0008144c01000387 */ /* 0x0001e80000100800 */
[----:B0-----:R-:W2:Y:S04]  /*2ab50*/  LDL R76, [R1+0x734] ;  /* 0x00073400014c7983 */ /* 0x001ea80000100800 */
[----:B------:R-:W2:Y:S04]  /*2ab60*/  LDL.LU.64 R12, [R1+0x1798] ;  /* 0x00179800010c7983 */ /* 0x000ea80000300a00 */
[----:B---3--:R0:W-:Y:S04]  /*2ab70*/  @P3 STL [R1+0x810], R9 ;  /* 0x0008100901003387 */ /* 0x0081e80000100800 */
[----:B0-----:R-:W3:Y:S04]  /*2ab80*/  LDL.LU R9, [R1+0x1790] ;  /* 0x0017900001097983 */ /* 0x001ee80000300800 */
[----:B------:R-:W3:Y:S04]  /*2ab90*/  LDL.LU.64 R6, [R1+0x1788] ;  /* 0x0017880001067983 */ /* 0x000ee80000300a00 */
[----:B------:R0:W-:Y:S04]  /*2aba0*/  @P3 STL [R1+0x80c], R77 ;  /* 0x00080c4d01003387 */ /* 0x0001e80000100800 */
[----:B0-----:R-:W3:Y:S04]  /*2abb0*/  LDL R77, [R1+0x708] ;  /* 0x00070800014d7983 */ /* 0x001ee80000100800 */
[----:B------:R-:W3:Y:S01]  /*2abc0*/  LDL.LU.64 R60, [R1+0x1780] ;  /* 0x00178000013c7983 */ /* 0x000ee20000300a00 */
[----:B------:R-:W-:-:S02]  /*2abd0*/  ISETP.GT.AND P5, PT, R80, 0x45, PT ;  /* 0x000000455000780c */ /* 0x000fc40003fa4270 */
[C---:B------:R-:W-:Y:S01]  /*2abe0*/  ISETP.GT.AND P6, PT, R80.reuse, 0x48, PT ;  /* 0x000000485000780c */ /* 0x040fe20003fc4270 */
[----:B------:R-:W3:Y:S01]  /*2abf0*/  LDL.LU R33, [R1+0xf30] ;  /* 0x000f300001217983 */ /* 0x000ee20000300800 */
[C---:B------:R-:W-:Y:S02]  /*2ac00*/  ISETP.GT.AND P0, PT, R80.reuse, 0x50, PT ;  /* 0x000000505000780c */ /* 0x040fe40003f04270 */
[C---:B------:R-:W-:Y:S01]  /*2ac10*/  ISETP.GT.AND P3, PT, R80.reuse, 0x58, PT ;  /* 0x000000585000780c */ /* 0x040fe20003f64270 */
[----:B------:R-:W3:Y:S06]  /*2ac20*/  LDL.LU R32, [R1+0xf38] ;  /* 0x000f380001207983 */ /* 0x000eec0000300800 */
[----:B------:R-:W3:Y:S04]  /*2ac30*/  @P5 LDG.E.U16 R90, desc[UR20][R52.64] ;  /* 0x00000014345a5981 */ /* 0x000ee8000c1e1500 */
[----:B------:R-:W3:Y:S04]  /*2ac40*/  @P5 LDG.E.U16 R91, desc[UR20][R58.64] ;  /* 0x000000143a5b5981 */ /* 0x000ee8000c1e1500 */
[----:B----4-:R-:W4:Y:S04]  /*2ac50*/  @P6 LDG.E.U16 R83, desc[UR20][R50.64] ;  /* 0x0000001432536981 */ /* 0x010f28000c1e1500 */
[----:B------:R-:W4:Y:S04]  /*2ac60*/  @P6 LDG.E.U16 R89, desc[UR20][R40.64] ;  /* 0x0000001428596981 */ /* 0x000f28000c1e1500 */
        /* <DEDUP_REMOVED lines=8> */
[----:B------:R-:W2:Y:S04]  /*2acf0*/  @P3 LDG.E.U16 R30, desc[UR20][R56.64] ;  /* 0x00000014381e3981 */ /* 0x000ea8000c1e1500 */
[----:B------:R-:W2:Y:S04]  /*2ad00*/  @P3 LDG.E.U16 R85, desc[UR20][R54.64] ;  /* 0x0000001436553981 */ /* 0x000ea8000c1e1500 */
[----:B---3--:R-:W3:Y:S04]  /*2ad10*/  @P4 LDG.E.U16 R31, desc[UR20][R60.64] ;  /* 0x000000143c1f4981 */ /* 0x008ee8000c1e1500 */
[----:B------:R-:W-:Y:S04]  /*2ad20*/  @P5 STL [R1+0x7fc], R90 ;  /* 0x0007fc5a01005387 */ /* 0x000fe80000100800 */
[----:B------:R-:W-:Y:S04]  /*2ad30*/  @P5 STL [R1+0x800], R91 ;  /* 0x0008005b01005387 */ /* 0x000fe80000100800 */
[----:B------:R-:W3:Y:S04]  /*2ad40*/  LDL.LU.64 R50, [R1+0x1768] ;  /* 0x0017680001327983 */ /* 0x000ee80000300a00 */
[----:B----4-:R0:W-:Y:S04]  /*2ad50*/  @P6 STL [R1+0x7f8], R83 ;  /* 0x0007f85301006387 */ /* 0x0101e80000100800 */
[----:B0-----:R-:W4:Y:S04]  /*2ad60*/  LDL.LU R83, [R1+0xf34] ;  /* 0x000f340001537983 */ /* 0x001f280000300800 */
[----:B------:R-:W4:Y:S04]  /*2ad70*/  LDL.LU R65, [R1+0xf3c] ;  /* 0x000f3c0001417983 */ /* 0x000f280000300800 */
[----:B------:R-:W4:Y:S04]  /*2ad80*/  LDL.LU.64 R40, [R1+0x1760] ;  /* 0x0017600001287983 */ /* 0x000f280000300a00 */
[----:B------:R-:W-:Y:S04]  /*2ad90*/  @P6 STL [R1+0x7f4], R89 ;  /* 0x0007f45901006387 */ /* 0x000fe80000100800 */
[----:B------:R-:W4:Y:S04]  /*2ada0*/  LDL.LU.64 R38, [R1+0x1758] ;  /* 0x0017580001267983 */ /* 0x000f280000300a00 */
[----:B------:R-:W4:Y:S04]  /*2adb0*/  LDL.LU.64 R34, [R1+0x1750] ;  /* 0x0017500001227983 */ /* 0x000f280000300a00 */
        /* <DEDUP_REMOVED lines=8> */
[----:B------:R-:W-:Y:S04]  /*2ae40*/  @P3 STL [R1+0x794], R85 ;  /* 0x0007945501003387 */ /* 0x000fe80000100800 */
[----:B------:R-:W2:Y:S04]  /*2ae50*/  LDL.LU.64 R60, [R1+0x1738] ;  /* 0x00173800013c7983 */ /* 0x000ea80000300a00 */
[----:B---3--:R0:W-:Y:S04]  /*2ae60*/  @P4 STL [R1+0x768], R31 ;  /* 0x0007681f01004387 */ /* 0x0081e80000100800 */
[----:B0-----:R-:W3:Y:S04]  /*2ae70*/  LDL R31, [R1+0x6d4] ;  /* 0x0006d400011f7983 */ /* 0x001ee80000100800 */
[----:B------:R-:W3:Y:S01]  /*2ae80*/  LDL.LU.64 R58, [R1+0x1730] ;  /* 0x00173000013a7983 */ /* 0x000ee20000300a00 */
[----:B------:R-:W-:-:S02]  /*2ae90*/  ISETP.GT.AND P5, PT, R80, 0x68, PT ;  /* 0x000000685000780c */ /* 0x000fc40003fa4270 */
[C---:B------:R-:W-:Y:S01]  /*2aea0*/  ISETP.GT.AND P6, PT, R80.reuse, 0x70, PT ;  /* 0x000000705000780c */ /* 0x040fe20003fc4270 */
[----:B----4-:R0:W-:Y:S04]  /*2aeb0*/  @P4 STL [R1+0x764], R84 ;  /* 0x0007645401004387 */ /* 0x0101e80000100800 */
[----:B------:R-:W-:Y:S06]  /*2aec0*/  STL.64 [R1+0x218], R32 ;  /* 0x0002182001007387 */ /* 0x000fec0000100a00 */
[----:B--2---:R-:W2:Y:S04]  /*2aed0*/  @P5 LDG.E.U16 R82, desc[UR20][R56.64] ;  /* 0x0000001438525981 */ /* 0x004ea8000c1e1500 */
[----:B------:R-:W4:Y:S04]  /*2aee0*/  LDL.LU.64 R56, [R1+0x1728] ;  /* 0x0017280001387983 */ /* 0x000f280000300a00 */
[----:B------:R-:W2:Y:S01]  /*2aef0*/  @P5 LDG.E.U16 R76, desc[UR20][R54.64] ;  /* 0x00000014364c5981 */ /* 0x000ea2000c1e1500 */
[C---:B------:R-:W-:Y:S01]  /*2af00*/  ISETP.GT.AND P0, PT, R80.reuse, 0x49, PT ;  /* 0x000000495000780c */ /* 0x040fe20003f04270 */
[----:B------:R-:W-:Y:S01]  /*2af10*/  IMAD.MOV.U32 R85, RZ, RZ, R83 ;  /* 0x000000ffff557224 */ /* 0x000fe200078e0053 */
[----:B------:R-:W-:Y:S01]  /*2af20*/  ISETP.GT.AND P3, PT, R80, 0x78, PT ;  /* 0x000000785000780c */ /* 0x000fe20003f64270 */
[----:B------:R-:W2:Y:S04]  /*2af30*/  @P6 LDG.E.U16 R77, desc[UR20][R60.64] ;  /* 0x000000143c4d6981 */ /* 0x000ea8000c1e1500 */
[----:B------:R-:W2:Y:S04]  /*2af40*/  LDL.LU.64 R54, [R1+0x1720] ;  /* 0x0017200001367983 */ /* 0x000ea80000300a00 */
[----:B---3--:R-:W3:Y:S01]  /*2af50*/  @P6 LDG.E.U16 R28, desc[UR20][R58.64] ;  /* 0x000000143a1c6981 */ /* 0x008ee2000c1e1500 */
[----:B0-----:R-:W-:-:S05]  /*2af60*/  IMAD.MOV.U32 R84, RZ, RZ, R65 ;  /* 0x000000ffff547224 */ /* 0x001fca00078e0041 */
[----:B------:R-:W3:Y:S04]  /*2af70*/  @P0 LDG.E.U16 R29, desc[UR20][R84.64] ;  /* 0x00000014541d0981 */ /* 0x000ee8000c1e1500 */
[----:B----4-:R-:W4:Y:S04]  /*2af80*/  @P3 LDG.E.U16 R30, desc[UR20][R56.64] ;  /* 0x00000014381e3981 */ /* 0x010f28000c1e1500 */
[----:B--2---:R-:W-:Y:S04]  /*2af90*/  @P5 STL [R1+0x734], R76 ;  /* 0x0007344c01005387 */ /* 0x004fe80000100800 */
[----:B------:R-:W-:Y:S04]  /*2afa0*/  @P5 STL [R1+0x738], R82 ;  /* 0x0007385201005387 */ /* 0x000fe80000100800 */
[----:B------:R-:W-:Y:S04]  /*2afb0*/  STL.64 [R1+0x220], R84 ;  /* 0x0002205401007387 */ /* 0x000fe80000100a00 */
[----:B------:R-:W-:Y:S04]  /*2afc0*/  STL [R1+0x11a8], R60 ;  /* 0x0011a83c01007387 */ /* 0x000fe80000100800 */
[----:B------:R-:W-:Y:S04]  /*2afd0*/  STL [R1+0x1448], R60 ;  /* 0x0014483c01007387 */ /* 0x000fe80000100800 */
[----:B------:R-:W-:Y:S04]  /*2afe0*/  STL [R1+0x11a4], R61 ;  /* 0x0011a43d01007387 */ /* 0x000fe80000100800 */
[----:B------:R-:W-:Y:S04]  /*2aff0*/  STL [R1+0x144c], R61 ;  /* 0x00144c3d01007387 */ /* 0x000fe80000100800 */
[----:B------:R-:W2:Y:S04]  /*2b000*/  @P3 LDG.E.U16 R31, desc[UR20][R54.64] ;  /* 0x00000014361f3981 */ /* 0x000ea8000c1e1500 */
[----:B---3--:R0:W-:Y:S04]  /*2b010*/  @P6 STL [R1+0x704], R28 ;  /* 0x0007041c01006387 */ /* 0x0081e80000100800 */
[----:B------:R-:W3:Y:S04]  /*2b020*/  LDL R88, [R1+0x7e8] ;  /* 0x0007e80001587983 */ /* 0x000ee80000100800 */
[----:B------:R-:W3:Y:S04]  /*2b030*/  LDL R83, [R1+0x7e4] ;  /* 0x0007e40001537983 */ /* 0x000ee80000100800 */
[----:B0-----:R-:W3:Y:S04]  /*2b040*/  LDL R28, [R1+0x7ec] ;  /* 0x0007ec00011c7983 */ /* 0x001ee80000100800 */
[----:B------:R-:W3:Y:S04]  /*2b050*/  LDL R90, [R1+0x7e0] ;  /* 0x0007e000015a7983 */ /* 0x000ee80000100800 */
[----:B------:R-:W3:Y:S04]  /*2b060*/  LDL R76, [R1+0x7dc] ;  /* 0x0007dc00014c7983 */ /* 0x000ee80000100800 */
[----:B------:R-:W-:Y:S04]  /*2b070*/  STL [R1+0x11b0], R58 ;  /* 0x0011b03a01007387 */ /* 0x000fe80000100800 */
[----:B------:R-:W-:Y:S04]  /*2b080*/  STL [R1+0x1450], R58 ;  /* 0x0014503a01007387 */ /* 0x000fe80000100800 */
[----:B------:R-:W-:Y:S04]  /*2b090*/  STL [R1+0x11ac], R59 ;  /* 0x0011ac3b01007387 */ /* 0x000fe80000100800 */
[----:B------:R-:W-:Y:S04]  /*2b0a0*/  STL [R1+0x1454], R59 ;  /* 0x0014543b01007387 */ /* 0x000fe80000100800 */
[----:B------:R-:W-:Y:S04]  /*2b0b0*/  @P6 STL [R1+0x708], R77 ;  /* 0x0007084d01006387 */ /* 0x000fe80000100800 */
[----:B------:R0:W-:Y:S04]  /*2b0c0*/  @P0 STL [R1+0x7f0], R29 ;  /* 0x0007f01d01000387 */ /* 0x0001e80000100800 */
[----:B0-----:R-:W3:Y:S04]  /*2b0d0*/  LDL R29, [R1+0x7c0] ;  /* 0x0007c000011d7983 */ /* 0x001ee80000100800 */
[----:B------:R-:W-:Y:S04]  /*2b0e0*/  STL [R1+0x11b8], R56 ;  /* 0x0011b83801007387 */ /* 0x000fe80000100800 */
[----:B------:R-:W-:Y:S04]  /*2b0f0*/  STL [R1+0x1458], R56 ;  /* 0x0014583801007387 */ /* 0x000fe80000100800 */
[----:B------:R-:W-:Y:S04]  /*2b100*/  STL [R1+0x11b4], R57 ;  /* 0x0011b43901007387 */ /* 0x000fe80000100800 */
[----:B------:R-:W-:Y:S04]  /*2b110*/  STL [R1+0x145c], R57 ;  /* 0x00145c3901007387 */ /* 0x000fe80000100800 */
[----:B------:R-:W3:Y:S04]  /*2b120*/  LDL.LU R82, [R1+0xf84] ;  /* 0x000f840001527983 */ /* 0x000ee80000300800 */
[----:B------:R-:W3:Y:S04]  /*2b130*/  LDL.LU R65, [R1+0x10ec] ;  /* 0x0010ec0001417983 */ /* 0x000ee80000300800 */
[----:B------:R-:W3:Y:S04]  /*2b140*/  LDL.LU R59, [R1+0xf48] ;  /* 0x000f4800013b7983 */ /* 0x000ee80000300800 */
[----:B----4-:R0:W-:Y:S04]  /*2b150*/  @P3 STL [R1+0x6d8], R30 ;  /* 0x0006d81e01003387 */ /* 0x0101e80000100800 */
[----:B0-----:R-:W4:Y:S04]  /*2b160*/  LDL.LU R30, [R1+0xf58] ;  /* 0x000f5800011e7983 */ /* 0x001f280000300800 */
[----:B------:R-:W4:Y:S04]  /*2b170*/  LDL.LU R57, [R1+0xf4c] ;  /* 0x000f4c0001397983 */ /* 0x000f280000300800 */
[----:B------:R-:W4:Y:S04]  /*2b180*/  LDL.LU R56, [R1+0xf5c] ;  /* 0x000f5c0001387983 */ /* 0x000f280000300800 */
[----:B--2---:R0:W-:Y:S04]  /*2b190*/  @P3 STL [R1+0x6d4], R31 ;  /* 0x0006d41f01003387 */ /* 0x0041e80000100800 */
[----:B---3--:R-:W2:Y:S04]  /*2b1a0*/  @P0 LDG.E.U16 R28, desc[UR20][R32.64] ;  /* 0x00000014201c0981 */ /* 0x008ea8000c1e1500 */
[----:B0-----:R-:W3:Y:S01]  /*2b1b0*/  LDL R31, [R1+0x7bc] ;  /* 0x0007bc00011f7983 */ /* 0x001ee20000100800 */
[----:B------:R-:W-:-:S02]  /*2b1c0*/  ISETP.GT.AND P4, PT, R80, 0x4a, PT ;  /* 0x0000004a5000780c */ /* 0x000fc40003f84270 */
[C---:B------:R-:W-:Y:S01]  /*2b1d0*/  ISETP.GT.AND P5, PT, R80.reuse, 0x4b, PT ;  /* 0x0000004b5000780c */ /* 0x040fe20003fa4270 */
[----:B------:R-:W3:Y:S01]  /*2b1e0*/  LDL R85, [R1+0x790] ;  /* 0x0007900001557983 */ /* 0x000ee20000100800 */
[----:B------:R-:W-:-:S03]  /*2b1f0*/  ISETP.GT.AND P6, PT, R80, 0x51, PT ;  /* 0x000000515000780c */ /* 0x000fc60003fc4270 */
[----:B------:R-:W3:Y:S04]  /*2b200*/  LDL R84, [R1+0x78c] ;  /* 0x00078c0001547983 */ /* 0x000ee80000100800 */
[----:B------:R-:W-:Y:S04]  /*2b210*/  STL [R1+0x11c0], R54 ;  /* 0x0011c03601007387 */ /* 0x000fe80000100800 */
[----:B------:R-:W-:Y:S04]  /*2b220*/  STL [R1+0x1460], R54 ;  /* 0x0014603601007387 */ /* 0x000fe80000100800 */
[----:B------:R-:W3:Y:S04]  /*2b230*/  @P4 LDG.E.U16 R83, desc[UR20][R18.64] ;  /* 0x0000001412534981 */ /* 0x000ee8000c1e1500 */
[----:B------:R-:W-:Y:S04]  /*2b240*/  STL [R1+0x11bc], R55 ;  /* 0x0011bc3701007387 */ /* 0x000fe80000100800 */
[----:B------:R0:W-:Y:S04]  /*2b250*/  STL [R1+0x1464], R55 ;  /* 0x0014643701007387 */ /* 0x0001e80000100800 */
[----:B------:R-:W3:Y:S04]  /*2b260*/  @P4 LDG.E.U16 R88, desc[UR20][R20.64] ;  /* 0x0000001414584981 */ /* 0x000ee8000c1e1500 */
[----:B------:R-:W3:Y:S04]  /*2b270*/  LDL.LU.64 R32, [R1+0x1718] ;  /* 0x0017180001207983 */ /* 0x000ee80000300a00 */
[----:B------:R-:W3:Y:S04]  /*2b280*/  LDL R77, [R1+0x760] ;  /* 0x00076000014d7983 */ /* 0x000ee80000100800 */
[----:B------:R-:W3:Y:S01]  /*2b290*/  @P6 LDG.E.U16 R29, desc[UR20][R72.64] ;  /* 0x00000014481d6981 */ /* 0x000ee2000c1e1500 */
[----:B0-----:R-:W-:-:S02]  /*2b2a0*/  IMAD.MOV.U32 R55, RZ, RZ, R59 ;  /* 0x000000ffff377224 */ /* 0x001fc400078e003b */
[----:B----4-:R-:W-:-:S05]  /*2b2b0*/  IMAD.MOV.U32 R54, RZ, RZ, R30 ;  /* 0x000000ffff367224 */ /* 0x010fca00078e001e */
[----:B------:R-:W4:Y:S04]  /*2b2c0*/  @P5 LDG.E.U16 R76, desc[UR20][R54.64] ;  /* 0x00000014364c5981 */ /* 0x000f28000c1e1500 */
[----:B------:R-:W4:Y:S04]  /*2b2d0*/  @P5 LDG.E.U16 R90, desc[UR20][R56.64] ;  /* 0x00000014385a5981 */ /* 0x000f28000c1e1500 */
[----:B--2---:R0:W-:Y:S04]  /*2b2e0*/  @P0 STL [R1+0x7ec], R28 ;  /* 0x0007ec1c01000387 */ /* 0x0041e80000100800 */
[----:B---3--:R-:W2:Y:S04]  /*2b2f0*/  @P6 LDG.E.U16 R31, desc[UR20][R4.64] ;  /* 0x00000014041f6981 */ /* 0x008ea8000c1e1500 */
[----:B0-----:R-:W3:Y:S01]  /*2b300*/  LDL R28, [R1+0x75c] ;  /* 0x00075c00011c7983 */ /* 0x001ee20000100800 */
[----:B------:R-:W-:-:S03]  /*2b310*/  ISETP.GT.AND P0, PT, R80, 0x59, PT ;  /* 0x000000595000780c */ /* 0x000fc60003f04270 */
[----:B------:R-:W3:Y:S04]  /*2b320*/  LDL.LU.64 R20, [R1+0x1710] ;  /* 0x0017100001147983 */ /* 0x000ee80000300a00 */
[----:B------:R-:W3:Y:S01]  /*2b330*/  LDL R89, [R1+0x730] ;  /* 0x0007300001597983 */ /* 0x000ee20000100800 */
[----:B------:R-:W-:-:S03]  /*2b340*/  ISETP.GT.AND P3, PT, R80, 0x61, PT ;  /* 0x000000615000780c */ /* 0x000fc60003f64270 */
[----:B------:R-:W3:Y:S04]  /*2b350*/  LDL.LU.64 R18, [R1+0x1708] ;  /* 0x0017080001127983 */ /* 0x000ee80000300a00 */
[----:B------:R0:W-:Y:S04]  /*2b360*/  @P4 STL [R1+0x7e4], R83 ;  /* 0x0007e45301004387 */ /* 0x0001e80000100800 */
[----:B------:R-:W3:Y:S04]  /*2b370*/  @P0 LDG.E.U16 R84, desc[UR20][R46.64] ;  /* 0x000000142e540981 */ /* 0x000ee8000c1e1500 */
[----:B------:R-:W3:Y:S01]  /*2b380*/  @P0 LDG.E.U16 R85, desc[UR20][R48.64] ;  /* 0x0000001430550981 */ /* 0x000ee2000c1e1500 */
[----:B0-----:R-:W-:-:S02]  /*2b390*/  IMAD.MOV.U32 R83, RZ, RZ, R82 ;  /* 0x000000ffff537224 */ /* 0x001fc400078e0052 */
[----:B------:R-:W-:Y:S01]  /*2b3a0*/  IMAD.MOV.U32 R82, RZ, RZ, R65 ;  /* 0x000000ffff527224 */ /* 0x000fe200078e0041 */
[----:B------:R0:W-:Y:S04]  /*2b3b0*/  @P4 STL [R1+0x7e8], R88 ;  /* 0x0007e85801004387 */ /* 0x0001e80000100800 */
[----:B------:R-:W3:Y:S04]  /*2b3c0*/  LDL R30, [R1+0x700] ;  /* 0x00070000011e7983 */ /* 0x000ee80000100800 */
[----:B------:R-:W3:Y:S04]  /*2b3d0*/  @P3 LDG.E.U16 R77, desc[UR20][R52.64] ;  /* 0x00000014344d3981 */ /* 0x000ee8000c1e1500 */
[----:B0-----:R-:W3:Y:S04]  /*2b3e0*/  LDL R88, [R1+0x72c] ;  /* 0x00072c0001587983 */ /* 0x001ee80000100800 */
[----:B------:R-:W-:Y:S04]  /*2b3f0*/  STL.64 [R1+0x200], R56 ;  /* 0x0002003801007387 */ /* 0x000fe80000100a00 */
[----:B------:R-:W-:Y:S04]  /*2b400*/  STL.64 [R1+0x1f8], R54 ;  /* 0x0001f83601007387 */ /* 0x000fe80000100a00 */
[----:B------:R-:W-:Y:S04]  /*2b410*/  STL.64 [R1+0x1c0], R82 ;  /* 0x0001c05201007387 */ /* 0x000fe80000100a00 */
[----:B----4-:R0:W-:Y:S04]  /*2b420*/  @P5 STL [R1+0x7dc], R76 ;  /* 0x0007dc4c01005387 */ /* 0x0101e80000100800 */
[----:B0-----:R-:W4:Y:S04]  /*2b430*/  LDL.LU R76, [R1+0xf88] ;  /* 0x000f8800014c7983 */ /* 0x001f280000300800 */
[----:B------:R-:W4:Y:S04]  /*2b440*/  LDL.LU R73, [R1+0x10f0] ;  /* 0x0010f00001497983 */ /* 0x000f280000300800 */
[----:B------:R-:W4:Y:S04]  /*2b450*/  LDL.LU R72, [R1+0xf60] ;  /* 0x000f600001487983 */ /* 0x000f280000300800 */
[----:B------:R-:W4:Y:S04]  /*2b460*/  LDL.LU R57, [R1+0xf98] ;  /* 0x000f980001397983 */ /* 0x000f280000300800 */
[----:B------:R-:W4:Y:S04]  /*2b470*/  LDL.LU R54, [R1+0xf64] ;  /* 0x000f640001367983 */ /* 0x000f280000300800 */
[----:B------:R0:W-:Y:S04]  /*2b480*/  @P6 STL [R1+0x7c0], R29 ;  /* 0x0007c01d01006387 */ /* 0x0001e80000100800 */
[----:B0-----:R-:W4:Y:S04]  /*2b490*/  LDL.LU R29, [R1+0xf9c] ;  /* 0x000f9c00011d7983 */ /* 0x001f280000300800 */
[----:B------:R-:W4:Y:S04]  /*2b4a0*/  LDL.LU.64 R4, [R1+0x1700] ;  /* 0x0017000001047983 */ /* 0x000f280000300a00 */
[----:B--2---:R0:W-:Y:S04]  /*2b4b0*/  @P6 STL [R1+0x7bc], R31 ;  /* 0x0007bc1f01006387 */ /* 0x0041e80000100800 */
[----:B---3--:R-:W2:Y:S04]  /*2b4c0*/  @P3 LDG.E.U16 R28, desc[UR20][R50.64] ;  /* 0x00000014321c3981 */ /* 0x008ea8000c1e1500 */
[----:B0-----:R-:W3:Y:S04]  /*2b4d0*/  LDL R31, [R1+0x6fc] ;  /* 0x0006fc00011f7983 */ /* 0x001ee80000100800 */
[----:B------:R-:W-:Y:S04]  /*2b4e0*/  @P5 STL [R1+0x7e0], R90 ;  /* 0x0007e05a01005387 */ /* 0x000fe80000100800 */
[----:B------:R-:W3:Y:S04]  /*2b4f0*/  LDL.LU.64 R48, [R1+0x16f8] ;  /* 0x0016f80001307983 */ /* 0x000ee80000300a00 */
[----:B------:R-:W3:Y:S01]  /*2b500*/  LDL.LU.64 R46, [R1+0x16f0] ;  /* 0x0016f000012e7983 */ /* 0x000ee20000300a00 */
[----:B------:R-:W-:-:S03]  /*2b510*/  ISETP.GT.AND P4, PT, R80, 0x69, PT ;  /* 0x000000695000780c */ /* 0x000fc60003f84270 */
[----:B------:R-:W3:Y:S04]  /*2b520*/  LDL.LU R56, [R1+0x7d0] ;  /* 0x0007d00001387983 */ /* 0x000ee80000300800 */
[----:B------:R-:W3:Y:S04]  /*2b530*/  LDL.LU R59, [R1+0x7cc] ;  /* 0x0007cc00013b7983 */ /* 0x000ee80000300800 */
[----:B------:R-:W-:Y:S04]  /*2b540*/  @P0 STL [R1+0x78c], R84 ;  /* 0x00078c5401000387 */ /* 0x000fe80000100800 */
[----:B------:R4:W-:Y:S04]  /*2b550*/  @P0 STL [R1+0x790], R85 ;  /* 0x0007905501000387 */ /* 0x0009e80000100800 */
[----:B------:R-:W3:Y:S04]  /*2b560*/  LDL.LU.64 R52, [R1+0x16e8] ;  /* 0x0016e80001347983 */ /* 0x000ee80000300a00 */
[----:B------:R-:W3:Y:S01]  /*2b570*/  LDL.LU.64 R50, [R1+0x16e0] ;  /* 0x0016e00001327983 */ /* 0x000ee20000300a00 */
[----:B----4-:R-:W-:-:S02]  /*2b580*/  IMAD.MOV.U32 R85, RZ, RZ, R76 ;  /* 0x000000ffff557224 */ /* 0x010fc400078e004c */
[----:B------:R-:W-:Y:S02]  /*2b590*/  IMAD.MOV.U32 R84, RZ, RZ, R73 ;  /* 0x000000ffff547224 */ /* 0x000fe400078e0049 */
[----:B------:R-:W-:Y:S02]  /*2b5a0*/  IMAD.MOV.U32 R73, RZ, RZ, R72 ;  /* 0x000000ffff497224 */ /* 0x000fe400078e0048 */
[----:B------:R-:W-:Y:S02]  /*2b5b0*/  IMAD.MOV.U32 R72, RZ, RZ, R57 ;  /* 0x000000ffff487224 */ /* 0x000fe400078e0039 */
[----:B------:R-:W-:Y:S01]  /*2b5c0*/  IMAD.MOV.U32 R76, RZ, RZ, R29 ;  /* 0x000000ffff4c7224 */ /* 0x000fe200078e001d */
[----:B--2---:R0:W-:Y:S04]  /*2b5d0*/  @P3 STL [R1+0x75c], R28 ;  /* 0x00075c1c01003387 */ /* 0x0041e80000100800 */
[----:B0-----:R-:W2:Y:S04]  /*2b5e0*/  LDL R28, [R1+0x6d0] ;  /* 0x0006d000011c7983 */ /* 0x001ea80000100800 */
[----:B------:R-:W4:Y:S04]  /*2b5f0*/  LDL.LU R55, [R1+0x7d8] ;  /* 0x0007d80001377983 */ /* 0x000f280000300800 */
[----:B------:R-:W2:Y:S04]  /*2b600*/  LDL.LU R65, [R1+0x7d4] ;  /* 0x0007d40001417983 */ /* 0x000ea80000300800 */
[----:B------:R0:W-:Y:S04]  /*2b610*/  @P3 STL [R1+0x760], R77 ;  /* 0x0007604d01003387 */ /* 0x0001e80000100800 */
[----:B------:R-:W2:Y:S04]  /*2b620*/  LDL R29, [R1+0x6cc] ;  /* 0x0006cc00011d7983 */ /* 0x000ea80000100800 */
[----:B---3--:R-:W3:Y:S01]  /*2b630*/  @P4 LDG.E.U16 R89, desc[UR20][R48.64] ;  /* 0x0000001430594981 */ /* 0x008ee2000c1e1500 */
[----:B0-----:R-:W-:-:S03]  /*2b640*/  IMAD.MOV.U32 R77, RZ, RZ, R54 ;  /* 0x000000ffff4d7224 */ /* 0x001fc600078e0036 */
[----:B------:R-:W3:Y:S04]  /*2b650*/  @P4 LDG.E.U16 R88, desc[UR20][R46.64] ;  /* 0x000000142e584981 */ /* 0x000ee8000c1e1500 */
[----:B------:R-:W3:Y:S04]  /*2b660*/  LDL.LU.64 R48, [R1+0x16d8] ;  /* 0x0016d80001307983 */ /* 0x000ee80000300a00 */
[----:B------:R-:W-:Y:S04]  /*2b670*/  STL.64 [R1+0x1c8], R84 ;  /* 0x0001c85401007387 */ /* 0x000fe80000100a00 */
[----:B------:R-:W-:Y:S04]  /*2b680*/  STL.64 [R1+0x1e8], R72 ;  /* 0x0001e84801007387 */ /* 0x000fe80000100a00 */
[----:B------:R-:W-:Y:S04]  /*2b690*/  STL.64 [R1+0x1f0], R76 ;  /* 0x0001f04c01007387 */ /* 0x000fe80000100a00 */
[----:B------:R-:W3:Y:S01]  /*2b6a0*/  LDL.LU.64 R46, [R1+0x16d0] ;  /* 0x0016d000012e7983 */ /* 0x000ee20000300a00 */
[----:B------:R-:W-:-:S02]  /*2b6b0*/  ISETP.GT.AND P5, PT, R80, 0x71, PT ;  /* 0x000000715000780c */ /* 0x000fc40003fa4270 */
[----:B------:R-:W-:-:S11]  /*2b6c0*/  ISETP.GT.AND P0, PT, R80, 0x79, PT ;  /* 0x000000795000780c */ /* 0x000fd60003f04270 */
[----:B------:R-:W3:Y:S04]  /*2b6d0*/  @P5 LDG.E.U16 R31, desc[UR20][R50.64] ;  /* 0x00000014321f5981 */ /* 0x000ee8000c1e1500 */
[----:B------:R-:W3:Y:S01]  /*2b6e0*/  @P5 LDG.E.U16 R30, desc[UR20][R52.64] ;  /* 0x00000014341e5981 */ /* 0x000ee2000c1e1500 */
[----:B------:R-:W-:-:S13]  /*2b6f0*/  ISETP.GT.AND P3, PT, R80, 0x4c, PT ;  /* 0x0000004c5000780c */ /* 0x000fda0003f64270 */
[----:B----4-:R-:W4:Y:S01]  /*2b700*/  @P3 LDG.E.U16 R55, desc[UR20][R76.64] ;  /* 0x000000144c373981 */ /* 0x010f22000c1e1500 */
[----:B------:R-:W-:-:S03]  /*2b710*/  ISETP.GT.AND P6, PT, R80, 0x52, PT ;  /* 0x000000525000780c */ /* 0x000fc60003fc4270 */
[----:B--2---:R-:W2:Y:S04]  /*2b720*/  @P3 LDG.E.U16 R65, desc[UR20][R72.64] ;  /* 0x0000001448413981 */ /* 0x004ea8000c1e1500 */
[----:B---3--:R-:W3:Y:S04]  /*2b730*/  @P0 LDG.E.U16 R28, desc[UR20][R48.64] ;  /* 0x00000014301c0981 */ /* 0x008ee8000c1e1500 */
[----:B------:R-:W2:Y:S04]  /*2b740*/  @P0 LDG.E.U16 R29, desc[UR20][R46.64] ;  /* 0x000000142e1d0981 */ /* 0x000ea8000c1e1500 */
[----:B------:R-:W-:Y:S04]  /*2b750*/  @P4 STL [R1+0x72c], R88 ;  /* 0x00072c5801004387 */ /* 0x000fe80000100800 */
[----:B------:R-:W-:Y:S04]  /*2b760*/  @P4 STL [R1+0x730], R89 ;  /* 0x0007305901004387 */ /* 0x000fe80000100800 */
[----:B------:R-:W2:Y:S04]  /*2b770*/  LDL.LU R57, [R1+0xf8c] ;  /* 0x000f8c0001397983 */ /* 0x000ea80000300800 */
[----:B------:R-:W4:Y:S04]  /*2b780*/  LDL.LU R54, [R1+0x10f4] ;  /* 0x0010f40001367983 */ /* 0x000f280000300800 */
[----:B------:R-:W-:Y:S04]  /*2b790*/  STL [R1+0x11c8], R52 ;  /* 0x0011c83401007387 */ /* 0x000fe80000100800 */
[----:B------:R-:W-:Y:S04]  /*2b7a0*/  STL [R1+0x1468], R52 ;  /* 0x0014683401007387 */ /* 0x000fe80000100800 */
[----:B------:R-:W-:Y:S04]  /*2b7b0*/  STL [R1+0x11c4], R53 ;  /* 0x0011c43501007387 */ /* 0x000fe80000100800 */
[----:B------:R0:W-:Y:S04]  /*2b7c0*/  STL [R1+0x146c], R53 ;  /* 0x00146c3501007387 */ /* 0x0001e80000100800 */
[----:B0-----:R-:W4:Y:S04]  /*2b7d0*/  LDL.LU R53, [R1+0x7ac] ;  /* 0x0007ac0001357983 */ /* 0x001f280000300800 */
[----:B------:R0:W-:Y:S04]  /*2b7e0*/  @P5 STL [R1+0x6fc], R31 ;  /* 0x0006fc1f01005387 */ /* 0x0001e80000100800 */
[----:B0-----:R-:W4:Y:S04]  /*2b7f0*/  LDL.LU R31, [R1+0xf90] ;  /* 0x000f9000011f7983 */ /* 0x001f280000300800 */
[----:B------:R0:W-:Y:S04]  /*2b800*/  @P5 STL [R1+0x700], R30 ;  /* 0x0007001e01005387 */ /* 0x0001e80000100800 */
[----:B0-----:R-:W4:Y:S04]  /*2b810*/  LDL.LU R30, [R1+0x10f8] ;  /* 0x0010f800011e7983 */ /* 0x001f280000300800 */
[----:B------:R-:W-:Y:S04]  /*2b820*/  STL [R1+0x11d0], R50 ;  /* 0x0011d03201007387 */ /* 0x000fe80000100800 */
[----:B------:R0:W-:Y:S04]  /*2b830*/  STL [R1+0x1470], R50 ;  /* 0x0014703201007387 */ /* 0x0001e80000100800 */
[----:B0-----:R-:W4:Y:S04]  /*2b840*/  LDL.LU R50, [R1+0x7b0] ;  /* 0x0007b00001327983 */ /* 0x001f280000300800 */
[----:B------:R-:W-:Y:S04]  /*2b850*/  STL [R1+0x11cc], R51 ;  /* 0x0011cc3301007387 */ /* 0x000fe80000100800 */
[----:B------:R-:W-:Y:S04]  /*2b860*/  STL [R1+0x1474], R51 ;  /* 0x0014743301007387 */ /* 0x000fe80000100800 */
[----:B---3--:R0:W-:Y:S04]  /*2b870*/  @P0 STL [R1+0x6d0], R28 ;  /* 0x0006d01c01000387 */ /* 0x0081e80000100800 */
[----:B0-----:R-:W3:Y:S04]  /*2b880*/  LDL.LU R28, [R1+0x10fc] ;  /* 0x0010fc00011c7983 */ /* 0x001ee80000300800 */
[----:B------:R-:W-:Y:S04]  /*2b890*/  STL [R1+0x11d8], R48 ;  /* 0x0011d83001007387 */ /* 0x000fe80000100800 */
[----:B------:R-:W-:Y:S04]  /*2b8a0*/  STL [R1+0x1478], R48 ;  /* 0x0014783001007387 */ /* 0x000fe80000100800 */
[----:B------:R-:W-:Y:S04]  /*2b8b0*/  STL [R1+0x11d4], R49 ;  /* 0x0011d43101007387 */ /* 0x000fe80000100800 */
[----:B------:R-:W-:Y:S04]  /*2b8c0*/  STL [R1+0x147c], R49 ;  /* 0x00147c3101007387 */ /* 0x000fe80000100800 */
[----:B--2---:R0:W-:Y:S04]  /*2b8d0*/  @P0 STL [R1+0x6cc], R29 ;  /* 0x0006cc1d01000387 */ /* 0x0041e80000100800 */
[----:B0-----:R-:W2:Y:S04]  /*2b8e0*/  LDL.LU R29, [R1+0xf94] ;  /* 0x000f9400011d7983 */ /* 0x001ea80000300800 */
[----:B------:R-:W-:Y:S04]  /*2b8f0*/  STL [R1+0x11e0], R46 ;  /* 0x0011e02e01007387 */ /* 0x000fe80000100800 */
[----:B------:R0:W-:Y:S04]  /*2b900*/  STL [R1+0x1480], R46 ;  /* 0x0014802e01007387 */ /* 0x0001e80000100800 */
[----:B0-----:R-:W2:Y:S04]  /*2b910*/  LDL.LU R46, [R1+0x788] ;  /* 0x00078800012e7983 */ /* 0x001ea80000300800 */
[----:B------:R-:W-:Y:S04]  /*2b920*/  STL [R1+0x11dc], R47 ;  /* 0x0011dc2f01007387 */ /* 0x000fe80000100800 */
[----:B------:R0:W-:Y:S04]  /*2b930*/  STL [R1+0x1484], R47 ;  /* 0x0014842f01007387 */ /* 0x0001e80000100800 */
[----:B0-----:R-:W2:Y:S04]  /*2b940*/  LDL.LU R47, [R1+0x7b4] ;  /* 0x0007b400012f7983 */ /* 0x001ea80000300800 */
[----:B----4-:R0:W-:Y:S04]  /*2b950*/  STL [R1+0x14c4], R55 ;  /* 0x0014c43701007387 */ /* 0x0101e80000100800 */
[----:B0-----:R-:W4:Y:S01]  /*2b960*/  LDL.LU R55, [R1+0x7b8] ;  /* 0x0007b80001377983 */ /* 0x001f220000300800 */
[----:B------:R-:W-:Y:S01]  /*2b970*/  ISETP.GT.AND P4, PT, R80, 0x4d, PT ;  /* 0x0000004d5000780c */ /* 0x000fe20003f84270 */
[----:B------:R-:W-:-:S02]  /*2b980*/  IMAD.MOV.U32 R90, RZ, RZ, R30 ;  /* 0x000000ffff5a7224 */ /* 0x000fc400078e001e */
[----:B------:R-:W-:Y:S01]  /*2b990*/  IMAD.MOV.U32 R91, RZ, RZ, R31 ;  /* 0x000000ffff5b7224 */ /* 0x000fe200078e001f */
[----:B------:R-:W-:-:S09]  /*2b9a0*/  ISETP.GT.AND P5, PT, R80, 0x53, PT ;  /* 0x000000535000780c */ /* 0x000fd20003fa4270 */
[----:B------:R-:W4:Y:S04]  /*2b9b0*/  @P4 LDG.E.U16 R59, desc[UR20][R90.64] ;  /* 0x000000145a3b4981 */ /* 0x000f28000c1e1500 */
[----:B------:R-:W4:Y:S04]  /*2b9c0*/  @P5 LDG.E.U16 R50, desc[UR20][R14.64] ;  /* 0x000000140e325981 */ /* 0x000f28000c1e1500 */
[----:B------:R-:W4:Y:S01]  /*2b9d0*/  @P5 LDG.E.U16 R53, desc[UR20][R74.64] ;  /* 0x000000144a355981 */ /* 0x000f22000c1e1500 */
[----:B---3--:R-:W-:Y:S02]  /*2b9e0*/  IMAD.MOV.U32 R30, RZ, RZ, R28 ;  /* 0x000000ffff1e7224 */ /* 0x008fe400078e001c */
[----:B--2---:R-:W-:-:S05]  /*2b9f0*/  IMAD.MOV.U32 R31, RZ, RZ, R29 ;  /* 0x000000ffff1f7224 */ /* 0x004fca00078e001d */
[----:B------:R-:W2:Y:S04]  /*2ba00*/  @P4 LDG.E.U16 R56, desc[UR20][R30.64] ;  /* 0x000000141e384981 */ /* 0x000ea8000c1e1500 */
[----:B------:R-:W3:Y:S04]  /*2ba10*/  @P6 LDG.E.U16 R47, desc[UR20][R68.64] ;  /* 0x00000014442f6981 */ /* 0x000ee8000c1e1500 */
[----:B----4-:R-:W4:Y:S01]  /*2ba20*/  @P6 LDG.E.U16 R55, desc[UR20][R70.64] ;  /* 0x0000001446376981 */ /* 0x010f22000c1e1500 */
[----:B------:R-:W-:Y:S01]  /*2ba30*/  MOV R88, R54 ;  /* 0x0000003600587202 */ /* 0x000fe20000000f00 */
[----:B------:R-:W-:-:S02]  /*2ba40*/  IMAD.MOV.U32 R89, RZ, RZ, R57 ;  /* 0x000000ffff597224 */ /* 0x000fc400078e0039 */
[----:B------:R-:W-:Y:S04]  /*2ba50*/  STL [R1+0x14c8], R65 ;  /* 0x0014c84101007387 */ /* 0x000fe80000100800 */
[----:B------:R-:W3:Y:S04]  /*2ba60*/  LDL R73, [R1+0x758] ;  /* 0x0007580001497983 */ /* 0x000ee80000100800 */
[----:B------:R-:W3:Y:S04]  /*2ba70*/  LDL.LU R49, [R1+0x728] ;  /* 0x0007280001317983 */ /* 0x000ee80000300800 */
[----:B------:R-:W3:Y:S04]  /*2ba80*/  LDL.LU R48, [R1+0x724] ;  /* 0x0007240001307983 */ /* 0x000ee80000300800 */
[----:B------:R-:W3:Y:S04]  /*2ba90*/  LDL R77, [R1+0x784] ;  /* 0x00078400014d7983 */ /* 0x000ee80000100800 */
[----:B------:R-:W-:Y:S04]  /*2baa0*/  STL.64 [R1+0x1d0], R88 ;  /* 0x0001d05801007387 */ /* 0x000fe80000100a00 */
[----:B------:R-:W-:Y:S01]  /*2bab0*/  STL.64 [R1+0x1d8], R90 ;  /* 0x0001d85a01007387 */ /* 0x000fe20000100a00 */
[----:B------:R-:W-:-:S03]  /*2bac0*/  ISETP.GT.AND P0, PT, R80, 0x5a, PT ;  /* 0x0000005a5000780c */ /* 0x000fc60003f04270 */
[----:B------:R-:W3:Y:S04]  /*2bad0*/  LDL R29, [R1+0x754] ;  /* 0x00075400011d7983 */ /* 0x000ee80000100800 */
[----:B------:R-:W3:Y:S04]  /*2bae0*/  LDL.LU R51, [R1+0x6f8] ;  /* 0x0006f80001337983 */ /* 0x000ee80000300800 */
[----:B------:R0:W-:Y:S04]  /*2baf0*/  STL.64 [R1+0x1e0], R30 ;  /* 0x0001e01e01007387 */ /* 0x0001e80000100a00 */
[----:B------:R-:W3:Y:S04]  /*2bb00*/  @P0 LDG.E.U16 R46, desc[UR20][R44.64] ;  /* 0x000000142c2e0981 */ /* 0x000ee8000c1e1500 */
[----:B0-----:R-:W3:Y:S04]  /*2bb10*/  LDL.LU.64 R30, [R1+0x16c8] ;  /* 0x0016c800011e7983 */ /* 0x001ee80000300a00 */
[----:B--2---:R-:W-:Y:S04]  /*2bb20*/  STL [R1+0x1488], R56 ;  /* 0x0014883801007387 */ /* 0x004fe80000100800 */
[----:B------:R-:W-:Y:S04]  /*2bb30*/  STL [R1+0x1490], R59 ;  /* 0x0014903b01007387 */ /* 0x000fe80000100800 */
[----:B----4-:R-:W-:Y:S04]  /*2bb40*/  STL [R1+0x14fc], R55 ;  /* 0x0014fc3701007387 */ /* 0x010fe80000100800 */
[----:B------:R-:W2:Y:S04]  /*2bb50*/  LDL.LU R70, [R1+0xfa0] ;  /* 0x000fa00001467983 */ /* 0x000ea80000300800 */
[----:B------:R-:W4:Y:S04]  /*2bb60*/  LDL.LU R69, [R1+0x1100] ;  /* 0x0011000001457983 */ /* 0x000f280000300800 */
[----:B------:R-:W2:Y:S04]  /*2bb70*/  LDL.LU R68, [R1+0xfa4] ;  /* 0x000fa40001447983 */ /* 0x000ea80000300800 */
[----:B------:R-:W2:Y:S04]  /*2bb80*/  LDL.LU R57, [R1+0x1104] ;  /* 0x0011040001397983 */ /* 0x000ea80000300800 */
[----:B------:R-:W2:Y:S04]  /*2bb90*/  LDL.LU R54, [R1+0xfa8] ;  /* 0x000fa80001367983 */ /* 0x000ea80000300800 */
[----:B------:R-:W2:Y:S04]  /*2bba0*/  LDL.LU R52, [R1+0x1108] ;  /* 0x0011080001347983 */ /* 0x000ea80000300800 */
[----:B---3--:R-:W-:Y:S04]  /*2bbb0*/  STL [R1+0x1500], R47 ;  /* 0x0015002f01007387 */ /* 0x008fe80000100800 */
[----:B------:R-:W3:Y:S04]  /*2bbc0*/  LDL.LU.64 R14, [R1+0x16c0] ;  /* 0x0016c000010e7983 */ /* 0x000ee80000300a00 */
[----:B------:R-:W-:Y:S04]  /*2bbd0*/  STL [R1+0x14f0], R50 ;  /* 0x0014f03201007387 */ /* 0x000fe80000100800 */
[----:B------:R-:W2:Y:S04]  /*2bbe0*/  LDL R28, [R1+0x6f4] ;  /* 0x0006f400011c7983 */ /* 0x000ea80000100800 */
[----:B------:R0:W-:Y:S01]  /*2bbf0*/  STL [R1+0x14f4], R53 ;  /* 0x0014f43501007387 */ /* 0x0001e20000100800 */
[----:B------:R-:W-:-:S02]  /*2bc00*/  ISETP.GT.AND P3, PT, R80, 0x62, PT ;  /* 0x000000625000780c */ /* 0x000fc40003f64270 */
[C---:B------:R-:W-:Y:S01]  /*2bc10*/  ISETP.GT.AND P4, PT, R80.reuse, 0x6a, PT ;  /* 0x0000006a5000780c */ /* 0x040fe20003f84270 */
[----:B------:R-:W2:Y:S04]  /*2bc20*/  @P0 LDG.E.U16 R77, desc[UR20][R42.64] ;  /* 0x000000142a4d0981 */ /* 0x000ea8000c1e1500 */
[----:B0-----:R-:W2:Y:S04]  /*2bc30*/  LDL.LU R53, [R1+0x6c8] ;  /* 0x0006c80001357983 */ /* 0x001ea80000300800 */
[----:B------:R-:W2:Y:S01]  /*2bc40*/  LDL.LU.64 R44, [R1+0x16b8] ;  /* 0x0016b800012c7983 */ /* 0x000ea20000300a00 */
[----:B------:R-:W-:-:S03]  /*2bc50*/  ISETP.GT.AND P5, PT, R80, 0x72, PT ;  /* 0x000000725000780c */ /* 0x000fc60003fa4270 */
[----:B------:R-:W4:Y:S04]  /*2bc60*/  @P3 LDG.E.U16 R29, desc[UR20][R38.64] ;  /* 0x00000014261d3981 */ /* 0x000f28000c1e1500 */
[----:B------:R-:W4:Y:S04]  /*2bc70*/  @P3 LDG.E.U16 R73, desc[UR20][R40.64] ;  /* 0x0000001428493981 */ /* 0x000f28000c1e1500 */
[----:B------:R-:W4:Y:S04]  /*2bc80*/  @P4 LDG.E.U16 R49, desc[UR20][R30.64] ;  /* 0x000000141e314981 */ /* 0x000f28000c1e1500 */
[----:B------:R-:W-:Y:S04]  /*2bc90*/  STL [R1+0x1504], R46 ;  /* 0x0015042e01007387 */ /* 0x000fe80000100800 */
[----:B------:R-:W4:Y:S04]  /*2bca0*/  LDL.LU R50, [R1+0x6c4] ;  /* 0x0006c40001327983 */ /* 0x000f280000300800 */
[----:B------:R-:W4:Y:S04]  /*2bcb0*/  LDL.LU.64 R42, [R1+0x16b0] ;  /* 0x0016b000012a7983 */ /* 0x000f280000300a00 */
[----:B---3--:R-:W3:Y:S04]  /*2bcc0*/  @P4 LDG.E.U16 R48, desc[UR20][R14.64] ;  /* 0x000000140e304981 */ /* 0x008ee8000c1e1500 */
[----:B--2---:R-:W2:Y:S01]  /*2bcd0*/  @P5 LDG.E.U16 R51, desc[UR20][R44.64] ;  /* 0x000000142c335981 */ /* 0x004ea2000c1e1500 */
[----:B----4-:R-:W-:-:S02]  /*2bce0*/  IMAD.MOV.U32 R90, RZ, RZ, R69 ;  /* 0x000000ffff5a7224 */ /* 0x010fc400078e0045 */
[----:B------:R-:W-:Y:S01]  /*2bcf0*/  IMAD.MOV.U32 R91, RZ, RZ, R70 ;  /* 0x000000ffff5b7224 */ /* 0x000fe200078e0046 */
[----:B------:R0:W-:Y:S01]  /*2bd00*/  @P0 STL [R1+0x784], R77 ;  /* 0x0007844d01000387 */ /* 0x0001e20000100800 */
[----:B------:R-:W-:Y:S02]  /*2bd10*/  IMAD.MOV.U32 R76, RZ, RZ, R57 ;  /* 0x000000ffff4c7224 */ /* 0x000fe400078e0039 */
[----:B------:R-:W-:Y:S01]  /*2bd20*/  IMAD.MOV.U32 R74, RZ, RZ, R52 ;  /* 0x000000ffff4a7224 */ /* 0x000fe200078e0034 */
[----:B------:R-:W4:Y:S01]  /*2bd30*/  LDL.LU.64 R40, [R1+0x16a8] ;  /* 0x0016a80001287983 */ /* 0x000f220000300a00 */
[----:B------:R-:W-:Y:S02]  /*2bd40*/  IMAD.MOV.U32 R75, RZ, RZ, R54 ;  /* 0x000000ffff4b7224 */ /* 0x000fe400078e0036 */
[----:B0-----:R-:W-:Y:S01]  /*2bd50*/  IMAD.MOV.U32 R77, RZ, RZ, R68 ;  /* 0x000000ffff4d7224 */ /* 0x001fe200078e0044 */
[----:B------:R-:W-:Y:S04]  /*2bd60*/  STL.64 [R1+0x238], R90 ;  /* 0x0002385a01007387 */ /* 0x000fe80000100a00 */
[----:B------:R-:W-:Y:S04]  /*2bd70*/  STL.64 [R1+0x240], R76 ;  /* 0x0002404c01007387 */ /* 0x000fe80000100a00 */
[----:B------:R-:W-:Y:S04]  /*2bd80*/  STL.64 [R1+0x248], R74 ;  /* 0x0002484a01007387 */ /* 0x000fe80000100a00 */
[----:B------:R-:W4:Y:S04]  /*2bd90*/  LDL.LU.64 R38, [R1+0x16a0] ;  /* 0x0016a00001267983 */ /* 0x000f280000300a00 */
[----:B------:R-:W4:Y:S04]  /*2bda0*/  LDL.LU R54, [R1+0x7a8] ;  /* 0x0007a80001367983 */ /* 0x000f280000300800 */
[----:B------:R-:W4:Y:S04]  /*2bdb0*/  LDL.LU R57, [R1+0x7a4] ;  /* 0x0007a40001397983 */ /* 0x000f280000300800 */
[----:B------:R-:W-:Y:S04]  /*2bdc0*/  @P3 STL [R1+0x754], R29 ;  /* 0x0007541d01003387 */ /* 0x000fe80000100800 */
[----:B------:R0:W-:Y:S04]  /*2bdd0*/  @P3 STL [R1+0x758], R73 ;  /* 0x0007584901003387 */ /* 0x0001e80000100800 */
[----:B------:R-:W-:Y:S04]  /*2bde0*/  STL [R1+0x14f8], R49 ;  /* 0x0014f83101007387 */ /* 0x000fe80000100800 */
[----:B------:R-:W4:Y:S04]  /*2bdf0*/  LDL.LU R70, [R1+0x110c] ;  /* 0x00110c0001467983 */ /* 0x000f280000300800 */
[----:B------:R-:W4:Y:S04]  /*2be00*/  @P5 LDG.E.U16 R28, desc[UR20][R42.64] ;  /* 0x000000142a1c5981 */ /* 0x000f28000c1e1500 */
[----:B---3--:R-:W-:Y:S04]  /*2be10*/  STL [R1+0x1508], R48 ;  /* 0x0015083001007387 */ /* 0x008fe80000100800 */
[----:B------:R-:W3:Y:S04]  /*2be20*/  LDL.LU R52, [R1+0x780] ;  /* 0x0007800001347983 */ /* 0x000ee80000300800 */
[----:B--2---:R-:W-:Y:S04]  /*2be30*/  STL [R1+0x150c], R51 ;  /* 0x00150c3301007387 */ /* 0x004fe80000100800 */
[----:B------:R-:W-:Y:S04]  /*2be40*/  STL [R1+0x11e8], R44 ;  /* 0x0011e82c01007387 */ /* 0x000fe80000100800 */
[----:B------:R-:W-:Y:S04]  /*2be50*/  STL [R1+0x1494], R44 ;  /* 0x0014942c01007387 */ /* 0x000fe80000100800 */
[----:B------:R-:W-:Y:S04]  /*2be60*/  STL [R1+0x11e4], R45 ;  /* 0x0011e42d01007387 */ /* 0x000fe80000100800 */
[----:B------:R-:W-:Y:S04]  /*2be70*/  STL [R1+0x1498], R45 ;  /* 0x0014982d01007387 */ /* 0x000fe80000100800 */
[----:B------:R-:W2:Y:S04]  /*2be80*/  LDL.LU R71, [R1+0xfac] ;  /* 0x000fac0001477983 */ /* 0x000ea80000300800 */
[----:B------:R-:W2:Y:S04]  /*2be90*/  LDL.LU R69, [R1+0xfb0] ;  /* 0x000fb00001457983 */ /* 0x000ea80000300800 */
[----:B------:R-:W2:Y:S04]  /*2bea0*/  LDL.LU R68, [R1+0x1110] ;  /* 0x0011100001447983 */ /* 0x000ea80000300800 */
[----:B0-----:R-:W2:Y:S04]  /*2beb0*/  LDL.LU R73, [R1+0xfb4] ;  /* 0x000fb40001497983 */ /* 0x001ea80000300800 */
[----:B------:R-:W2:Y:S04]  /*2bec0*/  LDL.LU R72, [R1+0x1114] ;  /* 0x0011140001487983 */ /* 0x000ea80000300800 */
[----:B------:R-:W2:Y:S04]  /*2bed0*/  LDL R14, [R1+0x77c] ;  /* 0x00077c00010e7983 */ /* 0x000ea80000100800 */
[----:B------:R-:W2:Y:S04]  /*2bee0*/  LDL R15, [R1+0x778] ;  /* 0x00077800010f7983 */ /* 0x000ea80000100800 */
[----:B------:R-:W2:Y:S04]  /*2bef0*/  LDL R30, [R1+0x774] ;  /* 0x00077400011e7983 */ /* 0x000ea80000100800 */
[----:B------:R-:W2:Y:S01]  /*2bf00*/  LDL R29, [R1+0x750] ;  /* 0x00075000011d7983 */ /* 0x000ea20000100800 */
[----:B------:R-:W-:-:S02]  /*2bf10*/  ISETP.GT.AND P0, PT, R80, 0x7a, PT ;  /* 0x0000007a5000780c */ /* 0x000fc40003f04270 */
[C---:B------:R-:W-:Y:S02]  /*2bf20*/  ISETP.GT.AND P3, PT, R80.reuse, 0x54, PT ;  /* 0x000000545000780c */ /* 0x040fe40003f64270 */
[----:B------:R-:W-:-:S09]  /*2bf30*/  ISETP.GT.AND P4, PT, R80, 0x5b, PT ;  /* 0x0000005b5000780c */ /* 0x000fd20003f84270 */
[----:B----4-:R-:W4:Y:S04]  /*2bf40*/  @P0 LDG.E.U16 R53, desc[UR20][R40.64] ;  /* 0x0000001428350981 */ /* 0x010f28000c1e1500 */
[----:B------:R-:W4:Y:S04]  /*2bf50*/  @P0 LDG.E.U16 R50, desc[UR20][R38.64] ;  /* 0x0000001426320981 */ /* 0x000f28000c1e1500 */
[----:B------:R0:W-:Y:S01]  /*2bf60*/  @P5 STL [R1+0x6f4], R28 ;  /* 0x0006f41c01005387 */ /* 0x0001e20000100800 */
[----:B------:R-:W-:-:S03]  /*2bf70*/  ISETP.GT.AND P5, PT, R80, 0x5c, PT ;  /* 0x0000005c5000780c */ /* 0x000fc60003fa4270 */
[----:B------:R-:W4:Y:S01]  /*2bf80*/  @P3 LDG.E.U16 R54, desc[UR20][R2.64] ;  /* 0x0000001402363981 */ /* 0x000f22000c1e1500 */
[----:B------:R-:W-:-:S03]  /*2bf90*/  ISETP.GT.AND P0, PT, R80, 0x63, PT ;  /* 0x000000635000780c */ /* 0x000fc60003f04270 */
[----:B------:R-:W4:Y:S04]  /*2bfa0*/  @P3 LDG.E.U16 R57, desc[UR20][R22.64] ;  /* 0x0000001416393981 */ /* 0x000f28000c1e1500 */
[----:B0-----:R-:W4:Y:S04]  /*2bfb0*/  LDL R28, [R1+0x74c] ;  /* 0x00074c00011c7983 */ /* 0x001f280000100800 */
[----:B------:R-:W4:Y:S04]  /*2bfc0*/  LDL R31, [R1+0x720] ;  /* 0x00072000011f7983 */ /* 0x000f280000100800 */
[----:B---3--:R-:W3:Y:S04]  /*2bfd0*/  @P4 LDG.E.U16 R52, desc[UR20][R36.64] ;  /* 0x0000001424344981 */ /* 0x008ee8000c1e1500 */
[----:B--2---:R-:W2:Y:S04]  /*2bfe0*/  @P4 LDG.E.U16 R14, desc[UR20][R26.64] ;  /* 0x000000141a0e4981 */ /* 0x004ea8000c1e1500 */
[----:B------:R-:W2:Y:S04]  /*2bff0*/  @P5 LDG.E.U16 R15, desc[UR20][R24.64] ;  /* 0x00000014180f5981 */ /* 0x000ea8000c1e1500 */
[----:B------:R-:W2:Y:S04]  /*2c000*/  @P5 LDG.E.U16 R30, desc[UR20][R12.64] ;  /* 0x000000140c1e5981 */ /* 0x000ea8000c1e1500 */
[----:B------:R-:W2:Y:S04]  /*2c010*/  @P0 LDG.E.U16 R29, desc[UR20][R34.64] ;  /* 0x00000014221d0981 */ /* 0x000ea8000c1e1500 */
[----:B------:R-:W-:Y:S04]  /*2c020*/  STL [R1+0x11f0], R42 ;  /* 0x0011f02a01007387 */ /* 0x000fe80000100800 */
[----:B------:R-:W-:Y:S04]  /*2c030*/  STL [R1+0x149c], R42 ;  /* 0x00149c2a01007387 */ /* 0x000fe80000100800 */
[----:B------:R-:W-:Y:S04]  /*2c040*/  STL [R1+0x11ec], R43 ;  /* 0x0011ec2b01007387 */ /* 0x000fe80000100800 */
[----:B------:R-:W-:Y:S04]  /*2c050*/  STL [R1+0x14a0], R43 ;  /* 0x0014a02b01007387 */ /* 0x000fe80000100800 */
[----:B----4-:R-:W-:Y:S04]  /*2c060*/  STL [R1+0x1510], R53 ;  /* 0x0015103501007387 */ /* 0x010fe80000100800 */
        /* <DEDUP_REMOVED lines=9> */
[----:B------:R-:W4:Y:S04]  /*2c100*/  LDL.LU.64 R2, [R1+0x1698] ;  /* 0x0016980001027983 */ /* 0x000f280000300a00 */
[----:B------:R-:W-:Y:S04]  /*2c110*/  STL.64 [R1+0x250], R70 ;  /* 0x0002504601007387 */ /* 0x000fe80000100a00 */
[----:B------:R-:W-:Y:S04]  /*2c120*/  STL.64 [R1+0x2b8], R68 ;  /* 0x0002b84401007387 */ /* 0x000fe80000100a00 */
[----:B------:R-:W-:Y:S04]  /*2c130*/  STL.64 [R1+0x2c0], R72 ;  /* 0x0002c04801007387 */ /* 0x000fe80000100a00 */
[----:B------:R-:W-:Y:S04]  /*2c140*/  STL [R1+0x14cc], R54 ;  /* 0x0014cc3601007387 */ /* 0x000fe80000100800 */
[----:B------:R-:W4:Y:S04]  /*2c150*/  LDL.LU.64 R22, [R1+0x1690] ;  /* 0x0016900001167983 */ /* 0x000f280000300a00 */
[----:B------:R-:W-:Y:S04]  /*2c160*/  STL [R1+0x14d0], R57 ;  /* 0x0014d03901007387 */ /* 0x000fe80000100800 */
[----:B------:R-:W4:Y:S04]  /*2c170*/  LDL.LU.64 R36, [R1+0x1688] ;  /* 0x0016880001247983 */ /* 0x000f280000300a00 */
[----:B------:R-:W4:Y:S04]  /*2c180*/  @P0 LDG.E.U16 R28, desc[UR20][R32.64] ;  /* 0x00000014201c0981 */ /* 0x000f28000c1e1500 */
[----:B---3--:R-:W-:Y:S04]  /*2c190*/  STL [R1+0x1518], R52 ;  /* 0x0015183401007387 */ /* 0x008fe80000100800 */
[----:B------:R-:W3:Y:S04]  /*2c1a0*/  LDL.LU.64 R26, [R1+0x1680] ;  /* 0x00168000011a7983 */ /* 0x000ee80000300a00 */
[----:B--2---:R0:W-:Y:S04]  /*2c1b0*/  @P4 STL [R1+0x77c], R14 ;  /* 0x00077c0e01004387 */ /* 0x0041e80000100800 */
[----:B0-----:R-:W2:Y:S04]  /*2c1c0*/  LDL.LU R14, [R1+0x1678] ;  /* 0x00167800010e7983 */ /* 0x001ea80000300800 */
[----:B------:R-:W2:Y:S04]  /*2c1d0*/  LDL.LU.64 R24, [R1+0x1670] ;  /* 0x0016700001187983 */ /* 0x000ea80000300a00 */
[----:B------:R0:W-:Y:S04]  /*2c1e0*/  @P5 STL [R1+0x778], R15 ;  /* 0x0007780f01005387 */ /* 0x0001e80000100800 */
[----:B0-----:R-:W2:Y:S04]  /*2c1f0*/  LDL.LU R15, [R1+0x1668] ;  /* 0x00166800010f7983 */ /* 0x001ea80000300800 */
[----:B------:R-:W2:Y:S04]  /*2c200*/  LDL.LU.64 R12, [R1+0x1660] ;  /* 0x00166000010c7983 */ /* 0x000ea80000300a00 */
[----:B------:R0:W-:Y:S04]  /*2c210*/  @P5 STL [R1+0x774], R30 ;  /* 0x0007741e01005387 */ /* 0x0001e80000100800 */
[----:B0-----:R-:W2:Y:S04]  /*2c220*/  LDL.LU R30, [R1+0x1658] ;  /* 0x00165800011e7983 */ /* 0x001ea80000300800 */
[----:B------:R-:W2:Y:S04]  /*2c230*/  LDL.LU.64 R34, [R1+0x1650] ;  /* 0x0016500001227983 */ /* 0x000ea80000300a00 */
[----:B------:R0:W-:Y:S04]  /*2c240*/  @P0 STL [R1+0x750], R29 ;  /* 0x0007501d01000387 */ /* 0x0001e80000100800 */
[----:B0-----:R-:W2:Y:S01]  /*2c250*/  LDL.LU R29, [R1+0x1648] ;  /* 0x00164800011d7983 */ /* 0x001ea20000300800 */
[----:B------:R-:W-:-:S03]  /*2c260*/  ISETP.GT.AND P3, PT, R80, 0x6b, PT ;  /* 0x0000006b5000780c */ /* 0x000fc60003f64270 */
[----:B------:R-:W3:Y:S10]  /*2c270*/  LDL.LU.64 R32, [R1+0x1640] ;  /* 0x0016400001207983 */ /* 0x000ef40000300a00 */
[----:B----4-:R-:W4:Y:S04]  /*2c280*/  @P3 LDG.E.U16 R31, desc[UR20][R22.64] ;  /* 0x00000014161f3981 */ /* 0x010f28000c1e1500 */
[----:B------:R0:W-:Y:S04]  /*2c290*/  @P0 STL [R1+0x74c], R28 ;  /* 0x00074c1c01000387 */ /* 0x0001e80000100800 */
[----:B0-----:R-:W3:Y:S01]  /*2c2a0*/  LDL.LU R28, [R1+0x1638] ;  /* 0x00163800011c7983 */ /* 0x001ee20000300800 */
[----:B------:R-:W-:-:S03]  /*2c2b0*/  ISETP.GT.AND P4, PT, R80, 0x73, PT ;  /* 0x000000735000780c */ /* 0x000fc60003f84270 */
[----:B------:R-:W3:Y:S01]  /*2c2c0*/  LDL.LU.64 R22, [R1+0x1630] ;  /* 0x0016300001167983 */ /* 0x000ee20000300a00 */
[----:B--2---:R-:W-:-:S06]  /*2c2d0*/  PRMT R29, RZ, 0x7610, R29 ;  /* 0x00007610ff1d7816 */ /* 0x004fcc000000001d */
[----:B------:R-:W2:Y:S04]  /*2c2e0*/  @P3 LDG.E.U16 R29, desc[UR20][R36.64] ;  /* 0x00000014241d3981 */ /* 0x000ea8000c1e1500 */
[----:B----4-:R0:W-:Y:S04]  /*2c2f0*/  @P3 STL [R1+0x720], R31 ;  /* 0x0007201f01003387 */ /* 0x0101e80000100800 */
[----:B0-----:R-:W4:Y:S01]  /*2c300*/  LDL.LU R31, [R1+0x1628] ;  /* 0x00162800011f7983 */ /* 0x001f220000300800 */
[----:B---3--:R-:W-:-:S06]  /*2c310*/  PRMT R28, RZ, 0x7610, R28 ;  /* 0x00007610ff1c7816 */ /* 0x008fcc000000001c */
[----:B------:R-:W3:Y:S04]  /*2c320*/  @P4 LDG.E.U16 R28, desc[UR20][R34.64] ;  /* 0x00000014221c4981 */ /* 0x000ee8000c1e1500 */
[----:B--2---:R0:W-:Y:S04]  /*2c330*/  STL [R1+0x71c], R29 ;  /* 0x00071c1d01007387 */ /* 0x0041e80000100800 */
[----:B0-----:R-:W2:Y:S04]  /*2c340*/  LDL.LU R29, [R1+0x1624] ;  /* 0x00162400011d7983 */ /* 0x001ea80000300800 */
[----:B------:R-:W-:Y:S04]  /*2c350*/  STL [R1+0x1208], R36 ;  /* 0x0012082401007387 */ /* 0x000fe80000100800 */
[----:B------:R-:W-:Y:S04]  /*2c360*/  STL [R1+0x1204], R37 ;  /* 0x0012042501007387 */ /* 0x000fe80000100800 */
[----:B------:R-:W-:Y:S04]  /*2c370*/  STL [R1+0x14b4], R37 ;  /* 0x0014b42501007387 */ /* 0x000fe80000100800 */
[----:B---3--:R0:W-:Y:S04]  /*2c380*/  STL [R1+0x6f0], R28 ;  /* 0x0006f01c01007387 */ /* 0x0081e80000100800 */
[----:B0-----:R-:W3:Y:S01]  /*2c390*/  LDL.LU R28, [R1+0x1620] ;  /* 0x00162000011c7983 */ /* 0x001ee20000300800 */
[----:B--2---:R-:W-:-:S06]  /*2c3a0*/  PRMT R29, RZ, 0x7610, R29 ;  /* 0x00007610ff1d7816 */ /* 0x004fcc000000001d */
[----:B------:R-:W2:Y:S04]  /*2c3b0*/  @P4 LDG.E.U16 R29, desc[UR20][R32.64] ;  /* 0x00000014201d4981 */ /* 0x000ea8000c1e1500 */
[----:B------:R-:W-:Y:S04]  /*2c3c0*/  STL [R1+0x1210], R34 ;  /* 0x0012102201007387 */ /* 0x000fe80000100800 */
[----:B------:R-:W-:Y:S04]  /*2c3d0*/  STL [R1+0x14b8], R34 ;  /* 0x0014b82201007387 */ /* 0x000fe80000100800 */
[----:B------:R-:W-:Y:S04]  /*2c3e0*/  STL [R1+0x120c], R35 ;  /* 0x00120c2301007387 */ /* 0x000fe80000100800 */
[----:B------:R-:W-:Y:S01]  /*2c3f0*/  STL [R1+0x14bc], R35 ;  /* 0x0014bc2301007387 */ /* 0x000fe20000100800 */
[----:B---3--:R-:W-:-:S05]  /*2c400*/  PRMT R28, RZ, 0x7610, R28 ;  /* 0x00007610ff1c7816 */ /* 0x008fca000000001c */
[----:B------:R0:W-:Y:S04]  /*2c410*/  STL.S16 [R1+0x6c0], R28 ;  /* 0x0006c01c01007387 */ /* 0x0001e80000100600 */
[----:B0-----:R-:W3:Y:S04]  /*2c420*/  LDL.LU R28, [R1+0x161c] ;  /* 0x00161c00011c7983 */ /* 0x001ee80000300800 */
[----:B--2---:R0:W-:Y:S04]  /*2c430*/  STL [R1+0x6ec], R29 ;  /* 0x0006ec1d01007387 */ /* 0x0041e80000100800 */
[----:B0-----:R-:W3:Y:S04]  /*2c440*/  LDL.LU R29, [R1+0x1618] ;  /* 0x00161800011d7983 */ /* 0x001ee80000300800 */
[----:B------:R-:W-:Y:S04]  /*2c450*/  STL [R1+0x1218], R32 ;  /* 0x0012182001007387 */ /* 0x000fe80000100800 */
[----:B------:R-:W-:Y:S04]  /*2c460*/  STL [R1+0x14c0], R32 ;  /* 0x0014c02001007387 */ /* 0x000fe80000100800 */
[----:B------:R-:W-:Y:S04]  /*2c470*/  STL [R1+0x1214], R33 ;  /* 0x0012142101007387 */ /* 0x000fe80000100800 */
[----:B------:R0:W-:Y:S04]  /*2c480*/  STL [R1+0x14d4], R33 ;  /* 0x0014d42101007387 */ /* 0x0001e80000100800 */
[----:B0-----:R-:W4:Y:S01]  /*2c490*/  LDL.LU R33, [R1+0x6c0] ;  /* 0x0006c00001217983 */ /* 0x001f220000300800 */
[----:B------:R-:W-:-:S02]  /*2c4a0*/  ISETP.GT.AND P0, PT, R80, 0x7b, PT ;  /* 0x0000007b5000780c */ /* 0x000fc40003f04270 */
[----:B------:R-:W-:-:S11]  /*2c4b0*/  PRMT R57, RZ, 0x7610, R57 ;  /* 0x00007610ff397816 */ /* 0x000fd60000000039 */
[----:B---3--:R-:W2:Y:S04]  /*2c4c0*/  @P0 LDG.E.U16 R57, desc[UR20][R28.64] ;  /* 0x000000141c390981 */ /* 0x008ea8000c1e1500 */
[----:B----4-:R-:W3:Y:S01]  /*2c4d0*/  @P0 LDG.E.U16 R33, desc[UR20][R30.64] ;  /* 0x000000141e210981 */ /* 0x010ee2000c1e1500 */
[----:B------:R-:W-:Y:S02]  /*2c4e0*/  ISETP.GT.AND P5, PT, R80, 0x64, PT ;  /* 0x000000645000780c */ /* 0x000fe40003fa4270 */
[----:B------:R-:W-:-:S11]  /*2c4f0*/  PRMT R34, RZ, 0x7610, R34 ;  /* 0x00007610ff227816 */ /* 0x000fd60000000022 */
[----:B------:R-:W4:Y:S04]  /*2c500*/  @P5 LDG.E.U16 R34, desc[UR20][R20.64] ;  /* 0x0000001414225981 */ /* 0x000f28000c1e1500 */
[----:B---3--:R-:W-:Y:S04]  /*2c510*/  STL [R1+0x14d8], R33 ;  /* 0x0014d82101007387 */ /* 0x008fe80000100800 */
[----:B------:R-:W-:Y:S04]  /*2c520*/  STL [R1+0x1220], R30 ;  /* 0x0012201e01007387 */ /* 0x000fe80000100800 */
[----:B------:R-:W-:Y:S04]  /*2c530*/  STL [R1+0x14dc], R30 ;  /* 0x0014dc1e01007387 */ /* 0x000fe80000100800 */
[----:B------:R-:W-:Y:S04]  /*2c540*/  STL [R1+0x121c], R31 ;  /* 0x00121c1f01007387 */ /* 0x000fe80000100800 */
[----:B------:R-:W-:Y:S04]  /*2c550*/  STL [R1+0x14e0], R31 ;  /* 0x0014e01f01007387 */ /* 0x000fe80000100800 */
[----:B--2---:R-:W-:Y:S04]  /*2c560*/  STL [R1+0x14e4], R57 ;  /* 0x0014e43901007387 */ /* 0x004fe80000100800 */
[----:B------:R-:W-:Y:S04]  /*2c570*/  STL [R1+0x1228], R28 ;  /* 0x0012281c01007387 */ /* 0x000fe80000100800 */
[----:B------:R-:W-:Y:S04]  /*2c580*/  STL [R1+0x14e8], R28 ;  /* 0x0014e81c01007387 */ /* 0x000fe80000100800 */
[----:B------:R-:W-:Y:S04]  /*2c590*/  STL [R1+0x1224], R29 ;  /* 0x0012241d01007387 */ /* 0x000fe80000100800 */
[----:B------:R-:W-:Y:S04]  /*2c5a0*/  STL [R1+0x14ec], R29 ;  /* 0x0014ec1d01007387 */ /* 0x000fe80000100800 */
[----:B------:R-:W2:Y:S01]  /*2c5b0*/  LDL.LU.64 R20, [R1+0x1610] ;  /* 0x0016100001147983 */ /* 0x000ea20000300a00 */
[----:B------:R-:W-:-:S02]  /*2c5c0*/  PRMT R37, RZ, 0x7610, R37 ;  /* 0x00007610ff257816 */ /* 0x000fc40000000025 */
[----:B------:R-:W-:Y:S01]  /*2c5d0*/  ISETP.GT.AND P4, PT, R80, 0x55, PT ;  /* 0x000000555000780c */ /* 0x000fe20003f84270 */
[----:B----4-:R-:W-:Y:S01]  /*2c5e0*/  STL [R1+0x151c], R34 ;  /* 0x00151c2201007387 */ /* 0x010fe20000100800 */
[----:B------:R-:W-:-:S03]  /*2c5f0*/  PRMT R58, RZ, 0x7610, R58 ;  /* 0x00007610ff3a7816 */ /* 0x000fc6000000003a */
[----:B------:R-:W3:Y:S08]  /*2c600*/  @P5 LDG.E.U16 R37, desc[UR20][R18.64] ;  /* 0x0000001412255981 */ /* 0x000ef0000c1e1500 */
[----:B------:R-:W4:Y:S04]  /*2c610*/  @P4 LDG.E.U16 R58, desc[UR20][R16.64] ;  /* 0x00000014103a4981 */ /* 0x000f28000c1e1500 */
[----:B------:R-:W3:Y:S04]  /*2c620*/  LDL.LU.64 R18, [R1+0x1608] ;  /* 0x0016080001127983 */ /* 0x000ee80000300a00 */
[----:B------:R-:W-:Y:S04]  /*2c630*/  STL [R1+0x1230], R26 ;  /* 0x0012301a01007387 */ /* 0x000fe80000100800 */
[----:B------:R-:W-:Y:S04]  /*2c640*/  STL [R1+0x122c], R27 ;  /* 0x00122c1b01007387 */ /* 0x000fe80000100800 */
[----:B------:R-:W-:Y:S04]  /*2c650*/  STL [R1+0x1238], R24 ;  /* 0x0012381801007387 */ /* 0x000fe80000100800 */
[----:B------:R-:W-:Y:S04]  /*2c660*/  STL [R1+0x1234], R25 ;  /* 0x0012341901007387 */ /* 0x000fe80000100800 */
[----:B------:R-:W-:Y:S04]  /*2c670*/  STL [R1+0x1240], R22 ;  /* 0x0012401601007387 */ /* 0x000fe80000100800 */
[----:B------:R-:W-:Y:S04]  /*2c680*/  STL [R1+0x123c], R23 ;  /* 0x00123c1701007387 */ /* 0x000fe80000100800 */
[----:B--2---:R-:W-:Y:S04]  /*2c690*/  STL [R1+0x1248], R20 ;  /* 0x0012481401007387 */ /* 0x004fe80000100800 */
[----:B------:R-:W-:Y:S04]  /*2c6a0*/  STL [R1+0x1244], R21 ;  /* 0x0012441501007387 */ /* 0x000fe80000100800 */
[----:B------:R-:W2:Y:S01]  /*2c6b0*/  LDL.LU.64 R16, [R1+0x1600] ;  /* 0x0016000001107983 */ /* 0x000ea20000300a00 */
[----:B------:R-:W-:-:S02]  /*2c6c0*/  ISETP.GT.AND P3, PT, R80, 0x6c, PT ;  /* 0x0000006c5000780c */ /* 0x000fc40003f64270 */
[----:B------:R-:W-:Y:S02]  /*2c6d0*/  ISETP.GT.AND P0, PT, R80, 0x74, PT ;  /* 0x000000745000780c */ /* 0x000fe40003f04270 */
[----:B------:R-:W-:Y:S02]  /*2c6e0*/  PRMT R39, RZ, 0x7610, R39 ;  /* 0x00007610ff277816 */ /* 0x000fe40000000027 */
[----:B------:R-:W-:Y:S02]  /*2c6f0*/  PRMT R38, RZ, 0x7610, R38 ;  /* 0x00007610ff267816 */ /* 0x000fe40000000026 */
[----:B------:R-:W-:Y:S02]  /*2c700*/  PRMT R36, RZ, 0x7610, R36 ;  /* 0x00007610ff247816 */ /* 0x000fe40000000024 */
[----:B------:R-:W-:-:S03]  /*2c710*/  PRMT R41, RZ, 0x7610, R41 ;  /* 0x00007610ff297816 */ /* 0x000fc60000000029 */
[----:B------:R-:W4:Y:S04]  /*2c720*/  @P3 LDG.E.U16 R39, desc[UR20][R26.64] ;  /* 0x000000141a273981 */ /* 0x000f28000c1e1500 */
[----:B------:R-:W4:Y:S01]  /*2c730*/  @P3 LDG.E.U16 R38, desc[UR20][R24.64] ;  /* 0x0000001418263981 */ /* 0x000f22000c1e1500 */
[----:B------:R-:W-:-:S03]  /*2c740*/  ISETP.GT.AND P3, PT, R80, 0x5d, PT ;  /* 0x0000005d5000780c */ /* 0x000fc60003f64270 */
[----:B------:R-:W4:Y:S04]  /*2c750*/  @P0 LDG.E.U16 R36, desc[UR20][R22.64] ;  /* 0x0000001416240981 */ /* 0x000f28000c1e1500 */
[----:B------:R-:W4:Y:S01]  /*2c760*/  @P0 LDG.E.U16 R41, desc[UR20][R20.64] ;  /* 0x0000001414290981 */ /* 0x000f22000c1e1500 */
[----:B------:R-:W-:Y:S02]  /*2c770*/  ISETP.GT.AND P0, PT, R80, 0x65, PT ;  /* 0x000000655000780c */ /* 0x000fe40003f04270 */
[----:B------:R-:W-:Y:S02]  /*2c780*/  PRMT R61, RZ, 0x7610, R61 ;  /* 0x00007610ff3d7816 */ /* 0x000fe4000000003d */
[----:B------:R-:W-:Y:S01]  /*2c790*/  PRMT R60, RZ, 0x7610, R60 ;  /* 0x00007610ff3c7816 */ /* 0x000fe2000000003c */
[----:B---3--:R-:W-:Y:S01]  /*2c7a0*/  STL [R1+0x1250], R18 ;  /* 0x0012501201007387 */ /* 0x008fe20000100800 */
[----:B------:R-:W-:-:S02]  /*2c7b0*/  PRMT R62, RZ, 0x7610, R62 ;  /* 0x00007610ff3e7816 */ /* 0x000fc4000000003e */
[----:B------:R-:W-:Y:S01]  /*2c7c0*/  PRMT R0, RZ, 0x7610, R0 ;  /* 0x00007610ff007816 */ /* 0x000fe20000000000 */
[----:B------:R-:W-:Y:S01]  /*2c7d0*/  STL [R1+0x124c], R19 ;  /* 0x00124c1301007387 */ /* 0x000fe20000100800 */
[----:B------:R-:W-:-:S03]  /*2c7e0*/  PRMT R63, RZ, 0x7610, R63 ;  /* 0x00007610ff3f7816 */ /* 0x000fc6000000003f */
[----:B------:R-:W3:Y:S04]  /*2c7f0*/  @P4 LDG.E.U16 R61, desc[UR20][R10.64] ;  /* 0x000000140a3d4981 */ /* 0x000ee8000c1e1500 */
[----:B------:R-:W3:Y:S04]  /*2c800*/  @P3 LDG.E.U16 R60, desc[UR20][R8.64] ;  /* 0x00000014083c3981 */ /* 0x000ee8000c1e1500 */
[----:B------:R-:W3:Y:S04]  /*2c810*/  @P3 LDG.E.U16 R62, desc[UR20][R6.64] ;  /* 0x00000014063e3981 */ /* 0x000ee8000c1e1500 */
[----:B------:R-:W3:Y:S04]  /*2c820*/  @P0 LDG.E.U16 R0, desc[UR20][R4.64] ;  /* 0x0000001404000981 */ /* 0x000ee8000c1e1500 */
[----:B------:R0:W3:Y:S04]  /*2c830*/  @P0 LDG.E.U16 R63, desc[UR20][R2.64] ;  /* 0x00000014023f0981 */ /* 0x0000e8000c1e1500 */
[----:B--2---:R-:W-:Y:S04]  /*2c840*/  STL [R1+0x1258], R16 ;  /* 0x0012581001007387 */ /* 0x004fe80000100800 */
[----:B------:R-:W-:Y:S04]  /*2c850*/  STL [R1+0x1254], R17 ;  /* 0x0012541101007387 */ /* 0x000fe80000100800 */
[----:B------:R-:W2:Y:S04]  /*2c860*/  LDL.LU.64 R10, [R1+0x15f8] ;  /* 0x0015f800010a7983 */ /* 0x000ea80000300a00 */
[----:B------:R-:W2:Y:S04]  /*2c870*/  LDL.LU.64 R8, [R1+0x15f0] ;  /* 0x0015f00001087983 */ /* 0x000ea80000300a00 */
[----:B------:R-:W2:Y:S04]  /*2c880*/  LDL.LU.64 R6, [R1+0x15e8] ;  /* 0x0015e80001067983 */ /* 0x000ea80000300a00 */
[----:B------:R-:W2:Y:S04]  /*2c890*/  LDL.LU.64 R4, [R1+0x15e0] ;  /* 0x0015e00001047983 */ /* 0x000ea80000300a00 */
[----:B------:R-:W0:Y:S01]  /*2c8a0*/  LDL.LU.64 R2, [R1+0x15d8] ;  /* 0x0015d80001027983 */ /* 0x000e220000300a00 */
[----:B------:R-:W-:-:S03]  /*2c8b0*/  ISETP.GT.AND P4, PT, R80, 0x3f, PT ;  /* 0x0000003f5000780c */ /* 0x000fc60003f84270 */
[----:B------:R-:W-:Y:S04]  /*2c8c0*/  STL [R1+0x1260], R14 ;  /* 0x0012600e01007387 */ /* 0x000fe80000100800 */
[----:B------:R-:W-:Y:S01]  /*2c8d0*/  STL [R1+0x125c], R15 ;  /* 0x00125c0f01007387 */ /* 0x000fe20000100800 */
[----:B0-----:R-:W-:-:S06]  /*2c8e0*/  PRMT R3, RZ, 0x7610, R3 ;  /* 0x00007610ff037816 */ /* 0x001fcc0000000003 */
[----:B------:R-:W3:Y:S04]  /*2c8f0*/  @P4 LDG.E.U16 R3, desc[UR20][R72.64] ;  /* 0x0000001448034981 */ /* 0x000ee8000c1e1500 */
[----:B------:R-:W-:Y:S04]  /*2c900*/  STL [R1+0x1268], R12 ;  /* 0x0012680c01007387 */ /* 0x000fe80000100800 */
[----:B------:R-:W-:Y:S04]  /*2c910*/  STL [R1+0x1264], R13 ;  /* 0x0012640d01007387 */ /* 0x000fe80000100800 */
[----:B--2---:R-:W-:Y:S04]  /*2c920*/  STL [R1+0x1270], R10 ;  /* 0x0012700a01007387 */ /* 0x004fe80000100800 */
[----:B------:R-:W-:Y:S04]  /*2c930*/  STL [R1+0x126c], R11 ;  /* 0x00126c0b01007387 */ /* 0x000fe80000100800 */
[----:B------:R-:W-:Y:S04]  /*2c940*/  STL [R1+0x1278], R8 ;  /* 0x0012780801007387 */ /* 0x000fe80000100800 */
[----:B------:R-:W-:Y:S04]  /*2c950*/  STL [R1+0x1274], R9 ;  /* 0x0012740901007387 */ /* 0x000fe80000100800 */
[----:B------:R-:W-:Y:S04]  /*2c960*/  STL [R1+0x1280], R6 ;  /* 0x0012800601007387 */ /* 0x000fe80000100800 */
[----:B------:R-:W-:Y:S04]  /*2c970*/  STL [R1+0x127c], R7 ;  /* 0x00127c0701007387 */ /* 0x000fe80000100800 */
[----:B------:R-:W-:Y:S04]  /*2c980*/  STL [R1+0x1288], R4 ;  /* 0x0012880401007387 */ /* 0x000fe80000100800 */
[----:B------:R-:W-:Y:S04]  /*2c990*/  STL [R1+0x1284], R5 ;  /* 0x0012840501007387 */ /* 0x000fe80000100800 */
[----:B------:R-:W2:Y:S04]  /*2c9a0*/  LDL.LU.64 R72, [R1+0x15d0] ;  /* 0x0015d00001487983 */ /* 0x000ea80000300a00 */
[----:B---3--:R0:W-:Y:S04]  /*2c9b0*/  STL [R1+0xe54], R3 ;  /* 0x000e540301007387 */ /* 0x0081e80000100800 */
[----:B0-----:R-:W3:Y:S01]  /*2c9c0*/  LDL.LU R3, [R1+0x15c8] ;  /* 0x0015c80001037983 */ /* 0x001ee20000300800 */
[----:B------:R-:W-:-:S02]  /*2c9d0*/  ISETP.GT.AND P5, PT, R80, 0x7c, PT ;  /* 0x0000007c5000780c */ /* 0x000fc40003fa4270 */
[----:B------:R-:W-:Y:S02]  /*2c9e0*/  PRMT R40, RZ, 0x7610, R40 ;  /* 0x00007610ff287816 */ /* 0x000fe40000000028 */
[----:B------:R-:W-:-:S09]  /*2c9f0*/  PRMT R43, RZ, 0x7610, R43 ;  /* 0x00007610ff2b7816 */ /* 0x000fd2000000002b */
[----:B------:R0:W4:Y:S04]  /*2ca00*/  @P5 LDG.E.U16 R40, desc[UR20][R18.64] ;  /* 0x0000001412285981 */ /* 0x000128000c1e1500 */
[----:B------:R-:W4:Y:S01]  /*2ca10*/  @P5 LDG.E.U16 R43, desc[UR20][R16.64] ;  /* 0x00000014102b5981 */ /* 0x000f22000c1e1500 */
[----:B------:R-:W-:Y:S02]  /*2ca20*/  ISETP.GT.AND P5, PT, R80, 0x46, PT ;  /* 0x000000465000780c */ /* 0x000fe40003fa4270 */
[----:B--2---:R-:W-:Y:S02]  /*2ca30*/  PRMT R72, RZ, 0x7610, R72 ;  /* 0x00007610ff487816 */ /* 0x004fe40000000048 */
[----:B------:R-:W-:-:S04]  /*2ca40*/  PRMT R73, RZ, 0x7610, R73 ;  /* 0x00007610ff497816 */ /* 0x000fc80000000049 */
[----:B------:R-:W2:Y:S05]  /*2ca50*/  @P4 LDG.E.U16 R72, desc[UR20][R68.64] ;  /* 0x0000001444484981 */ /* 0x000eaa000c1e1500 */
[----:B------:R-:W4:Y:S04]  /*2ca60*/  @P5 LDG.E.U16 R73, desc[UR20][R70.64] ;  /* 0x0000001446495981 */ /* 0x000f28000c1e1500 */
[----:B------:R-:W4:Y:S01]  /*2ca70*/  LDL.LU.64 R68, [R1+0x15c0] ;  /* 0x0015c00001447983 */ /* 0x000f220000300a00 */
[----:B---3--:R-:W-:-:S06]  /*2ca80*/  PRMT R3, RZ, 0x7610, R3 ;  /* 0x00007610ff037816 */ /* 0x008fcc0000000003 */
[----:B------:R-:W3:Y:S04]  /*2ca90*/  @P5 LDG.E.U16 R3, desc[UR20][R74.64] ;  /* 0x000000144a035981 */ /* 0x000ee8000c1e1500 */
[----:B--2---:R1:W-:Y:S04]  /*2caa0*/  STL [R1+0xe50], R72 ;  /* 0x000e504801007387 */ /* 0x0043e80000100800 */
[----:B-1----:R-:W2:Y:S04]  /*2cab0*/  LDL.LU R72, [R1+0x15b8] ;  /* 0x0015b80001487983 */ /* 0x002ea80000300800 */
[----:B------:R-:W2:Y:S04]  /*2cac0*/  LDL.LU.64 R70, [R1+0x15b0] ;  /* 0x0015b00001467983 */ /* 0x000ea80000300a00 */
[----:B----4-:R1:W-:Y:S04]  /*2cad0*/  STL [R1+0xe4c], R73 ;  /* 0x000e4c4901007387 */ /* 0x0103e80000100800 */
[----:B-1----:R-:W4:Y:S04]  /*2cae0*/  LDL.LU R73, [R1+0x15a8] ;  /* 0x0015a80001497983 */ /* 0x002f280000300800 */
[----:B------:R-:W2:Y:S04]  /*2caf0*/  LDL.LU.64 R74, [R1+0x15a0] ;  /* 0x0015a000014a7983 */ /* 0x000ea80000300a00 */
[----:B---3--:R1:W-:Y:S04]  /*2cb00*/  STL [R1+0xe48], R3 ;  /* 0x000e480301007387 */ /* 0x0083e80000100800 */
[----:B-1----:R-:W3:Y:S01]  /*2cb10*/  LDL.LU R3, [R1+0x1598] ;  /* 0x0015980001037983 */ /* 0x002ee20000300800 */
[----:B------:R-:W-:-:S02]  /*2cb20*/  ISETP.GT.AND P3, PT, R80, 0x75, PT ;  /* 0x000000755000780c */ /* 0x000fc40003f64270 */
[----:B------:R-:W-:Y:S02]  /*2cb30*/  PRMT R64, RZ, 0x7610, R64 ;  /* 0x00007610ff407816 */ /* 0x000fe40000000040 */
[----:B------:R-:W-:-:S09]  /*2cb40*/  PRMT R2, RZ, 0x7610, R2 ;  /* 0x00007610ff027816 */ /* 0x000fd20000000002 */
[----:B------:R-:W2:Y:S04]  /*2cb50*/  @P3 LDG.E.U16 R64, desc[UR20][R10.64] ;  /* 0x000000140a403981 */ /* 0x000ea8000c1e1500 */
[----:B------:R-:W2:Y:S01]  /*2cb60*/  @P3 LDG.E.U16 R2, desc[UR20][R8.64] ;  /* 0x0000001408023981 */ /* 0x000ea2000c1e1500 */
[----:B------:R-:W-:Y:S02]  /*2cb70*/  ISETP.GT.AND P3, PT, R80, 0x47, PT ;  /* 0x000000475000780c */ /* 0x000fe40003f64270 */
[----:B---3--:R-:W-:-:S11]  /*2cb80*/  PRMT R3, RZ, 0x7610, R3 ;  /* 0x00007610ff037816 */ /* 0x008fd60000000003 */
[----:B------:R-:W3:Y:S01]  /*2cb90*/  @P3 LDG.E.U16 R3, desc[UR20][R76.64] ;  /* 0x000000144c033981 */ /* 0x000ee2000c1e1500 */
[C---:B------:R-:W-:Y:S02]  /*2cba0*/  ISETP.GT.AND P0, PT, R80.reuse, 0x7d, PT ;  /* 0x0000007d5000780c */ /* 0x040fe40003f04270 */
[----:B------:R-:W-:Y:S02]  /*2cbb0*/  ISETP.GT.AND P6, PT, R80, 0x6d, PT ;  /* 0x0000006d5000780c */ /* 0x000fe40003fc4270 */
[----:B------:R-:W-:Y:S02]  /*2cbc0*/  PRMT R93, RZ, 0x7610, R93 ;  /* 0x00007610ff5d7816 */ /* 0x000fe4000000005d */
[----:B------:R-:W-:Y:S02]  /*2cbd0*/  PRMT R92, RZ, 0x7610, R92 ;  /* 0x00007610ff5c7816 */ /* 0x000fe4000000005c */
[----:B------:R-:W-:Y:S01]  /*2cbe0*/  PRMT R66, RZ, 0x7610, R66 ;  /* 0x00007610ff427816 */ /* 0x000fe20000000042 */
[----:B------:R-:W2:Y:S01]  /*2cbf0*/  LDL.LU.64 R76, [R1+0x1590] ;  /* 0x00159000014c7983 */ /* 0x000ea20000300a00 */
[----:B------:R-:W-:-:S03]  /*2cc00*/  PRMT R67, RZ, 0x7610, R67 ;  /* 0x00007610ff437816 */ /* 0x000fc60000000043 */
[----:B------:R-:W2:Y:S04]  /*2cc10*/  @P0 LDG.E.U16 R93, desc[UR20][R6.64] ;  /* 0x00000014065d0981 */ /* 0x000ea8000c1e1500 */
[----:B------:R-:W2:Y:S01]  /*2cc20*/  @P0 LDG.E.U16 R92, desc[UR20][R4.64] ;  /* 0x00000014045c0981 */ /* 0x000ea2000c1e1500 */
[C---:B------:R-:W-:Y:S02]  /*2cc30*/  ISETP.GT.AND P0, PT, R80.reuse, 0x4f, PT ;  /* 0x0000004f5000780c */ /* 0x040fe40003f04270 */
[C---:B------:R-:W-:Y:S01]  /*2cc40*/  ISETP.GT.AND P4, PT, R80.reuse, 0x56, PT ;  /* 0x000000565000780c */ /* 0x040fe20003f84270 */
[----:B------:R-:W2:Y:S04]  /*2cc50*/  @P6 LDG.E.U16 R66, desc[UR20][R14.64] ;  /* 0x000000140e426981 */ /* 0x000ea8000c1e1500 */
[----:B------:R-:W2:Y:S01]  /*2cc60*/  @P6 LDG.E.U16 R67, desc[UR20][R12.64] ;  /* 0x000000140c436981 */ /* 0x000ea2000c1e1500 */
[----:B------:R-:W-:-:S02]  /*2cc70*/  ISETP.GT.AND P6, PT, R80, 0x4e, PT ;  /* 0x0000004e5000780c */ /* 0x000fc40003fc4270 */
[----:B------:R-:W-:Y:S02]  /*2cc80*/  PRMT R59, RZ, 0x7610, R59 ;  /* 0x00007610ff3b7816 */ /* 0x000fe4000000003b */
[----:B------:R-:W-:Y:S02]  /*2cc90*/  PRMT R87, RZ, 0x7610, R87 ;  /* 0x00007610ff577816 */ /* 0x000fe40000000057 */
[----:B------:R-:W-:Y:S02]  /*2cca0*/  PRMT R57, RZ, 0x7610, R57 ;  /* 0x00007610ff397816 */ /* 0x000fe40000000039 */
[----:B------:R-:W-:Y:S01]  /*2ccb0*/  PRMT R86, RZ, 0x7610, R86 ;  /* 0x00007610ff567816 */ /* 0x000fe20000000056 */
[----:B------:R-:W4:Y:S04]  /*2ccc0*/  @P0 LDG.E.U16 R59, desc[UR20][R78.64] ;  /* 0x000000144e3b0981 */ /* 0x000f28000c1e1500 */
[----:B------:R-:W4:Y:S04]  /*2ccd0*/  @P3 LDG.E.U16 R87, desc[UR20][R90.64] ;  /* 0x000000145a573981 */ /* 0x000f28000c1e1500 */
[----:B------:R-:W4:Y:S04]  /*2cce0*/  @P4 LDG.E.U16 R57, desc[UR20][R68.64] ;  /* 0x0000001444394981 */ /* 0x000f28000c1e1500 */
[----:B------:R-:W4:Y:S04]  /*2ccf0*/  @P6 LDG.E.U16 R86, desc[UR20][R88.64] ;  /* 0x0000001458566981 */ /* 0x000f28000c1e1500 */
[----:B---3--:R1:W-:Y:S04]  /*2cd00*/  STL [R1+0xe44], R3 ;  /* 0x000e440301007387 */ /* 0x0083e80000100800 */
[----:B-1----:R-:W3:Y:S04]  /*2cd10*/  LDL.LU R3, [R1+0x1588] ;  /* 0x0015880001037983 */ /* 0x002ee80000300800 */
[----:B------:R-:W3:Y:S04]  /*2cd20*/  LDL.LU.64 R78, [R1+0x1580] ;  /* 0x00158000014e7983 */ /* 0x000ee80000300a00 */
[----:B------:R-:W3:Y:S01]  /*2cd30*/  LDL.LU.64 R68, [R1+0x1578] ;  /* 0x0015780001447983 */ /* 0x000ee20000300a00 */
[----:B------:R-:W-:-:S02]  /*2cd40*/  ISETP.GT.AND P3, PT, R80, 0x57, PT ;  /* 0x000000575000780c */ /* 0x000fc40003f64270 */
[----:B------:R-:W-:Y:S02]  /*2cd50*/  PRMT R51, RZ, 0x7610, R51 ;  /* 0x00007610ff337816 */ /* 0x000fe40000000033 */
[----:B------:R-:W-:Y:S02]  /*2cd60*/  PRMT R81, RZ, 0x7610, R81 ;  /* 0x00007610ff517816 */ /* 0x000fe40000000051 */
[----:B------:R-:W-:Y:S02]  /*2cd70*/  PRMT R65, RZ, 0x7610, R65 ;  /* 0x00007610ff417816 */ /* 0x000fe40000000041 */
[----:B------:R-:W-:Y:S01]  /*2cd80*/  PRMT R50, RZ, 0x7610, R50 ;  /* 0x00007610ff327816 */ /* 0x000fe20000000032 */
[----:B--2---:R-:W2:Y:S01]  /*2cd90*/  @P4 LDG.E.U16 R51, desc[UR20][R70.64] ;  /* 0x0000001446334981 */ /* 0x004ea2000c1e1500 */
[----:B------:R-:W-:-:S03]  /*2cda0*/  PRMT R49, RZ, 0x7610, R49 ;  /* 0x00007610ff317816 */ /* 0x000fc60000000031 */
[----:B------:R-:W2:Y:S04]  /*2cdb0*/  @P6 LDG.E.U16 R81, desc[UR20][R84.64] ;  /* 0x0000001454516981 */ /* 0x000ea8000c1e1500 */
[----:B------:R-:W2:Y:S04]  /*2cdc0*/  @P0 LDG.E.U16 R65, desc[UR20][R82.64] ;  /* 0x0000001452410981 */ /* 0x000ea8000c1e1500 */
[----:B------:R-:W2:Y:S04]  /*2cdd0*/  LDL.LU.64 R70, [R1+0x1570] ;  /* 0x0015700001467983 */ /* 0x000ea80000300a00 */
[----:B----4-:R-:W4:Y:S04]  /*2cde0*/  @P3 LDG.E.U16 R50, desc[UR20][R72.64] ;  /* 0x0000001448323981 */ /* 0x010f28000c1e1500 */
[----:B------:R-:W4:Y:S04]  /*2cdf0*/  @P3 LDG.E.U16 R49, desc[UR20][R74.64] ;  /* 0x000000144a313981 */ /* 0x000f28000c1e1500 */
[----:B------:R-:W4:Y:S04]  /*2ce00*/  LDL.LU.64 R72, [R1+0x1568] ;  /* 0x0015680001487983 */ /* 0x000f280000300a00 */
[----:B------:R-:W4:Y:S01]  /*2ce10*/  LDL.LU.64 R74, [R1+0x1560] ;  /* 0x00156000014a7983 */ /* 0x000f220000300a00 */
[----:B------:R-:W-:-:S02]  /*2ce20*/  ISETP.GT.AND P5, PT, R80, 0x5e, PT ;  /* 0x0000005e5000780c */ /* 0x000fc40003fa4270 */
[----:B------:R-:W-:Y:S02]  /*2ce30*/  ISETP.GT.AND P0, PT, R80, 0x5f, PT ;  /* 0x0000005f5000780c */ /* 0x000fe40003f04270 */
[----:B------:R-:W-:Y:S02]  /*2ce40*/  PRMT R48, RZ, 0x7610, R48 ;  /* 0x00007610ff307816 */ /* 0x000fe40000000030 */
[----:B------:R-:W-:Y:S02]  /*2ce50*/  PRMT R47, RZ, 0x7610, R47 ;  /* 0x00007610ff2f7816 */ /* 0x000fe4000000002f */
[----:B------:R-:W-:-:S05]  /*2ce60*/  PRMT R46, RZ, 0x7610, R46 ;  /* 0x00007610ff2e7816 */ /* 0x000fca000000002e */
[----:B------:R-:W4:Y:S04]  /*2ce70*/  @P5 LDG.E.U16 R48, desc[UR20][R76.64] ;  /* 0x000000144c305981 */ /* 0x000f28000c1e1500 */
[----:B------:R-:W4:Y:S04]  /*2ce80*/  LDL.LU.64 R76, [R1+0x1558] ;  /* 0x00155800014c7983 */ /* 0x000f280000300a00 */
[----:B---3--:R-:W3:Y:S04]  /*2ce90*/  @P5 LDG.E.U16 R47, desc[UR20][R78.64] ;  /* 0x000000144e2f5981 */ /* 0x008ee8000c1e1500 */
[----:B------:R-:W3:Y:S04]  /*2cea0*/  @P0 LDG.E.U16 R46, desc[UR20][R68.64] ;  /* 0x00000014442e0981 */ /* 0x000ee8000c1e1500 */
[----:B------:R-:W3:Y:S04]  /*2ceb0*/  LDL.LU.64 R78, [R1+0x1550] ;  /* 0x00155000014e7983 */ /* 0x000ee80000300a00 */
[----:B------:R-:W-:Y:S04]  /*2cec0*/  STL [R1+0xe40], R87 ;  /* 0x000e405701007387 */ /* 0x000fe80000100800 */
[----:B------:R-:W-:Y:S04]  /*2ced0*/  STL [R1+0xe3c], R86 ;  /* 0x000e3c5601007387 */ /* 0x000fe80000100800 */
[----:B------:R-:W3:Y:S01]  /*2cee0*/  LDL.LU.64 R68, [R1+0x1548] ;  /* 0x0015480001447983 */ /* 0x000ee20000300a00 */
[----:B------:R-:W-:-:S02]  /*2cef0*/  ISETP.GT.AND P4, PT, R80, 0x66, PT ;  /* 0x000000665000780c */ /* 0x000fc40003f84270 */
[----:B------:R-:W-:Y:S02]  /*2cf00*/  PRMT R45, RZ, 0x7610, R45 ;  /* 0x00007610ff2d7816 */ /* 0x000fe4000000002d */
[----:B------:R-:W-:Y:S02]  /*2cf10*/  PRMT R44, RZ, 0x7610, R44 ;  /* 0x00007610ff2c7816 */ /* 0x000fe4000000002c */
[----:B------:R-:W-:Y:S01]  /*2cf20*/  PRMT R42, RZ, 0x7610, R42 ;  /* 0x00007610ff2a7816 */ /* 0x000fe2000000002a */
[----:B--2---:R-:W-:Y:S04]  /*2cf30*/  STL [R1+0xe38], R81 ;  /* 0x000e385101007387 */ /* 0x004fe80000100800 */
[----:B------:R-:W2:Y:S04]  /*2cf40*/  @P0 LDG.E.U16 R45, desc[UR20][R70.64] ;  /* 0x00000014462d0981 */ /* 0x000ea8000c1e1500 */
[----:B----4-:R-:W4:Y:S04]  /*2cf50*/  @P4 LDG.E.U16 R44, desc[UR20][R72.64] ;  /* 0x00000014482c4981 */ /* 0x010f28000c1e1500 */
[----:B------:R-:W2:Y:S04]  /*2cf60*/  LDL.LU.64 R70, [R1+0x1540] ;  /* 0x0015400001467983 */ /* 0x000ea80000300a00 */
[----:B------:R-:W-:Y:S04]  /*2cf70*/  STL [R1+0xe34], R65 ;  /* 0x000e344101007387 */ /* 0x000fe80000100800 */
[----:B------:R-:W-:Y:S04]  /*2cf80*/  STL [R1+0xe30], R59 ;  /* 0x000e303b01007387 */ /* 0x000fe80000100800 */
[----:B------:R-:W2:Y:S04]  /*2cf90*/  LDL.LU.64 R72, [R1+0x1538] ;  /* 0x0015380001487983 */ /* 0x000ea80000300a00 */
[----:B------:R-:W2:Y:S04]  /*2cfa0*/  @P4 LDG.E.U16 R42, desc[UR20][R74.64] ;  /* 0x000000144a2a4981 */ /* 0x000ea8000c1e1500 */
[----:B------:R-:W2:Y:S01]  /*2cfb0*/  LDL.LU.64 R74, [R1+0x1530] ;  /* 0x00153000014a7983 */ /* 0x000ea20000300a00 */
[----:B------:R-:W-:-:S02]  /*2cfc0*/  ISETP.GT.AND P3, PT, R80, 0x67, PT ;  /* 0x000000675000780c */ /* 0x000fc40003f64270 */
[----:B------:R-:W-:Y:S02]  /*2cfd0*/  ISETP.GT.AND P5, PT, R80, 0x6e, PT ;  /* 0x0000006e5000780c */ /* 0x000fe40003fa4270 */
[----:B------:R-:W-:Y:S02]  /*2cfe0*/  PRMT R35, RZ, 0x7610, R35 ;  /* 0x00007610ff237816 */ /* 0x000fe40000000023 */
[----:B------:R-:W-:Y:S02]  /*2cff0*/  PRMT R33, RZ, 0x7610, R33 ;  /* 0x00007610ff217816 */ /* 0x000fe40000000021 */
[----:B------:R-:W-:-:S05]  /*2d000*/  PRMT R32, RZ, 0x7610, R32 ;  /* 0x00007610ff207816 */ /* 0x000fca0000000020 */
[----:B------:R-:W4:Y:S04]  /*2d010*/  @P3 LDG.E.U16 R35, desc[UR20][R76.64] ;  /* 0x000000144c233981 */ /* 0x000f28000c1e1500 */
[----:B---3--:R-:W3:Y:S04]  /*2d020*/  @P3 LDG.E.U16 R33, desc[UR20][R78.64] ;  /* 0x000000144e213981 */ /* 0x008ee8000c1e1500 */
[----:B------:R-:W3:Y:S01]  /*2d030*/  @P5 LDG.E.U16 R32, desc[UR20][R68.64] ;  /* 0x0000001444205981 */ /* 0x000ee2000c1e1500 */
[----:B------:R-:W-:Y:S02]  /*2d040*/  ISETP.GT.AND P0, PT, R80, 0x6f, PT ;  /* 0x0000006f5000780c */ /* 0x000fe40003f04270 */
[----:B------:R-:W-:Y:S01]  /*2d050*/  PRMT R52, RZ, 0x7610, R52 ;  /* 0x00007610ff347816 */ /* 0x000fe20000000034 */
[----:B------:R-:W-:Y:S04]  /*2d060*/  STL [R1+0xe2c], R57 ;  /* 0x000e2c3901007387 */ /* 0x000fe80000100800 */
[----:B------:R1:W-:Y:S04]  /*2d070*/  STL [R1+0xe28], R51 ;  /* 0x000e283301007387 */ /* 0x0003e80000100800 */
[----:B------:R-:W3:Y:S04]  /*2d080*/  LDL.LU.64 R76, [R1+0x1528] ;  /* 0x00152800014c7983 */ /* 0x000ee80000300a00 */
[----:B------:R-:W3:Y:S04]  /*2d090*/  LDL.LU.64 R78, [R1+0x1520] ;  /* 0x00152000014e7983 */ /* 0x000ee80000300a00 */
[----:B------:R0:W-:Y:S04]  /*2d0a0*/  STL [R1+0xe24], R50 ;  /* 0x000e243201007387 */ /* 0x0001e80000100800 */
[----:B------:R0:W-:Y:S04]  /*2d0b0*/  STL [R1+0xe20], R49 ;  /* 0x000e203101007387 */ /* 0x0001e80000100800 */
[----:B-1----:R-:W3:Y:S04]  /*2d0c0*/  LDL.LU R51, [R1+0x1150] ;  /* 0x0011500001337983 */ /* 0x002ee80000300800 */
[----:B0-----:R-:W3:Y:S04]  /*2d0d0*/  LDL.LU R50, [R1+0x1160] ;  /* 0x0011600001327983 */ /* 0x001ee80000300800 */
[----:B------:R-:W3:Y:S04]  /*2d0e0*/  LDL.LU R49, [R1+0x1154] ;  /* 0x0011540001317983 */ /* 0x000ee80000300800 */
[----:B--2---:R-:W2:Y:S04]  /*2d0f0*/  @P0 LDG.E.U16 R52, desc[UR20][R74.64] ;  /* 0x000000144a340981 */ /* 0x004ea8000c1e1500 */
[----:B------:R0:W-:Y:S04]  /*2d100*/  STL [R1+0xe1c], R48 ;  /* 0x000e1c3001007387 */ /* 0x0001e80000100800 */
[----:B0-----:R-:W2:Y:S04]  /*2d110*/  LDL.LU R48, [R1+0x1164] ;  /* 0x0011640001307983 */ /* 0x001ea80000300800 */
[----:B------:R0:W-:Y:S04]  /*2d120*/  STL [R1+0xe18], R47 ;  /* 0x000e182f01007387 */ /* 0x0001e80000100800 */
[----:B0-----:R-:W2:Y:S04]  /*2d130*/  LDL.LU R47, [R1+0x1158] ;  /* 0x00115800012f7983 */ /* 0x001ea80000300800 */
[----:B------:R0:W-:Y:S04]  /*2d140*/  STL [R1+0xe14], R46 ;  /* 0x000e142e01007387 */ /* 0x0001e80000100800 */
[----:B0-----:R-:W2:Y:S04]  /*2d150*/  LDL.LU R46, [R1+0x1168] ;  /* 0x00116800012e7983 */ /* 0x001ea80000300800 */
[----:B------:R0:W-:Y:S04]  /*2d160*/  STL [R1+0xe10], R45 ;  /* 0x000e102d01007387 */ /* 0x0001e80000100800 */
[----:B0-----:R-:W2:Y:S04]  /*2d170*/  LDL.LU R45, [R1+0x115c] ;  /* 0x00115c00012d7983 */ /* 0x001ea80000300800 */
[----:B----4-:R0:W-:Y:S04]  /*2d180*/  STL [R1+0xe0c], R44 ;  /* 0x000e0c2c01007387 */ /* 0x0101e80000100800 */
[----:B0-----:R-:W4:Y:S04]  /*2d190*/  LDL.LU R44, [R1+0x116c] ;  /* 0x00116c00012c7983 */ /* 0x001f280000300800 */
[----:B------:R0:W-:Y:S04]  /*2d1a0*/  STL [R1+0xe08], R42 ;  /* 0x000e082a01007387 */ /* 0x0001e80000100800 */
[----:B0-----:R-:W4:Y:S04]  /*2d1b0*/  LDL.LU R42, [R1+0x1170] ;  /* 0x00117000012a7983 */ /* 0x001f280000300800 */
[----:B------:R0:W-:Y:S04]  /*2d1c0*/  STL [R1+0xe04], R35 ;  /* 0x000e042301007387 */ /* 0x0001e80000100800 */
[----:B0-----:R-:W4:Y:S04]  /*2d1d0*/  LDL.LU R35, [R1+0x1178] ;  /* 0x0011780001237983 */ /* 0x001f280000300800 */
[----:B---3--:R0:W-:Y:S04]  /*2d1e0*/  STL [R1+0xe00], R33 ;  /* 0x000e002101007387 */ /* 0x0081e80000100800 */
[----:B0-----:R-:W3:Y:S04]  /*2d1f0*/  LDL.LU R33, [R1+0x1174] ;  /* 0x0011740001217983 */ /* 0x001ee80000300800 */
[----:B------:R0:W-:Y:S04]  /*2d200*/  STL [R1+0xdfc], R32 ;  /* 0x000dfc2001007387 */ /* 0x0001e80000100800 */
[----:B0-----:R-:W3:Y:S04]  /*2d210*/  LDL.LU R32, [R1+0x117c] ;  /* 0x00117c0001207983 */ /* 0x001ee80000300800 */
        /* <DEDUP_REMOVED lines=8> */
[----:B--2---:R0:W-:Y:S02]  /*2d2a0*/  STL [R1+0xdf0], R52 ;  /* 0x000df03401007387 */ /* 0x0041e40000100800 */
[----:B0-----:R-:W0:Y:S01]  /*2d2b0*/  S2R R52, SR_TID.X ;  /* 0x0000000000347919 */ /* 0x001e220000002100 */
[----:B------:R-:W-:-:S02]  /*2d2c0*/  PRMT R56, RZ, 0x7610, R56 ;  /* 0x00007610ff387816 */ /* 0x000fc40000000038 */
[----:B------:R-:W-:-:S04]  /*2d2d0*/  ISETP.GT.AND P4, PT, R80, 0x76, PT ;  /* 0x000000765000780c */ /* 0x000fc80003f84270 */
[----:B------:R-:W2:Y:S01]  /*2d2e0*/  @P5 LDG.E.U16 R56, desc[UR20][R70.64] ;  /* 0x0000001446385981 */ /* 0x000ea2000c1e1500 */
[C---:B------:R-:W-:Y:S02]  /*2d2f0*/  ISETP.GT.AND P5, PT, R80.reuse, 0x7e, PT ;  /* 0x0000007e5000780c */ /* 0x040fe40003fa4270 */
[----:B------:R-:W-:Y:S02]  /*2d300*/  PRMT R55, RZ, 0x7610, R55 ;  /* 0x00007610ff377816 */ /* 0x000fe40000000037 */
[C---:B------:R-:W-:Y:S02]  /*2d310*/  ISETP.GT.AND P3, PT, R80.reuse, 0x77, PT ;  /* 0x000000775000780c */ /* 0x040fe40003f64270 */
[----:B------:R-:W-:Y:S02]  /*2d320*/  PRMT R54, RZ, 0x7610, R54 ;  /* 0x00007610ff367816 */ /* 0x000fe40000000036 */
[----:B------:R-:W-:Y:S01]  /*2d330*/  PRMT R53, RZ, 0x7610, R53 ;  /* 0x00007610ff357816 */ /* 0x000fe20000000035 */
[----:B------:R-:W2:Y:S01]  /*2d340*/  @P0 LDG.E.U16 R55, desc[UR20][R72.64] ;  /* 0x0000001448370981 */ /* 0x000ea2000c1e1500 */
[----:B------:R-:W-:Y:S01]  /*2d350*/  PRMT R29, RZ, 0x7610, R29 ;  /* 0x00007610ff1d7816 */ /* 0x000fe2000000001d */
[----:B------:R-:W-:Y:S01]  /*2d360*/  IMAD.MOV.U32 R87, RZ, RZ, R47 ;  /* 0x000000ffff577224 */ /* 0x000fe200078e002f */
[----:B------:R-:W-:Y:S01]  /*2d370*/  PRMT R28, RZ, 0x7610, R28 ;  /* 0x00007610ff1c7816 */ /* 0x000fe2000000001c */
[----:B------:R-:W2:Y:S01]  /*2d380*/  @P4 LDG.E.U16 R54, desc[UR20][R76.64] ;  /* 0x000000144c364981 */ /* 0x000ea2000c1e1500 */
[----:B------:R-:W-:-:S02]  /*2d390*/  ISETP.GT.AND P0, PT, R80, 0x7f, PT ;  /* 0x0000007f5000780c */ /* 0x000fc40003f04270 */
[----:B------:R-:W-:Y:S01]  /*2d3a0*/  PRMT R31, RZ, 0x7610, R31 ;  /* 0x00007610ff1f7816 */ /* 0x000fe2000000001f */
[----:B------:R-:W2:Y:S01]  /*2d3b0*/  @P4 LDG.E.U16 R53, desc[UR20][R78.64] ;  /* 0x000000144e354981 */ /* 0x000ea2000c1e1500 */
[----:B0-----:R-:W-:Y:S01]  /*2d3c0*/  LOP3.LUT R52, R52, 0x7f, RZ, 0xc0, !PT ;  /* 0x0000007f34347812 */ /* 0x001fe200078ec0ff */
[----:B------:R-:W-:-:S03]  /*2d3d0*/  IMAD.MOV.U32 R86, RZ, RZ, R46 ;  /* 0x000000ffff567224 */ /* 0x000fc600078e002e */
[----:B------:R-:W-:Y:S02]  /*2d3e0*/  ISETP.GE.AND P4, PT, R52, R80, PT ;  /* 0x000000503400720c */ /* 0x000fe40003f86270 */
[----:B------:R-:W-:Y:S01]  /*2d3f0*/  PRMT R30, RZ, 0x7610, R30 ;  /* 0x00007610ff1e7816 */ /* 0x000fe2000000001e */
[----:B------:R-:W2:Y:S01]  /*2d400*/  @P5 LDG.E.U16 R28, desc[UR20][R86.64] ;  /* 0x00000014561c5981 */ /* 0x000ea2000c1e1500 */
[----:B------:R-:W-:Y:S02]  /*2d410*/  IMAD.MOV.U32 R85, RZ, RZ, R45 ;  /* 0x000000ffff557224 */ /* 0x000fe400078e002d */
[----:B----4-:R-:W-:-:S05]  /*2d420*/  IMAD.MOV.U32 R84, RZ, RZ, R44 ;  /* 0x000000ffff547224 */ /* 0x010fca00078e002c */
[----:B------:R-:W4:Y:S01]  /*2d430*/  @P5 LDG.E.U16 R29, desc[UR20][R84.64] ;  /* 0x00000014541d5981 */ /* 0x000f22000c1e1500 */
[----:B------:R-:W-:Y:S02]  /*2d440*/  IMAD.MOV.U32 R83, RZ, RZ, R42 ;  /* 0x000000ffff537224 */ /* 0x000fe400078e002a */
[----:B------:R-:W-:-:S05]  /*2d450*/  IMAD.MOV.U32 R82, RZ, RZ, R35 ;  /* 0x000000ffff527224 */ /* 0x000fca00078e0023 */
[----:B------:R-:W4:Y:S01]  /*2d460*/  @P3 LDG.E.U16 R30, desc[UR20][R82.64] ;  /* 0x00000014521e3981 */ /* 0x000f22000c1e1500 */
[----:B---3--:R-:W-:Y:S02]  /*2d470*/  IMAD.MOV.U32 R81, RZ, RZ, R33 ;  /* 0x000000ffff517224 */ /* 0x008fe400078e0021 */
[----:B------:R-:W-:-:S05]  /*2d480*/  IMAD.MOV.U32 R80, RZ, RZ, R32 ;  /* 0x000000ffff507224 */ /* 0x000fca00078e0020 */
[----:B------:R-:W3:Y:S04]  /*2d490*/  @P3 LDG.E.U16 R31, desc[UR20][R80.64] ;  /* 0x00000014501f3981 */ /* 0x000ee8000c1e1500 */
[----:B------:R-:W-:Y:S04]  /*2d4a0*/  STL [R1+0x12b0], R76 ;  /* 0x0012b04c01007387 */ /* 0x000fe80000100800 */
[----:B------:R-:W-:Y:S04]  /*2d4b0*/  STL [R1+0x12ac], R77 ;  /* 0x0012ac4d01007387 */ /* 0x000fe80000100800 */
[----:B------:R-:W-:Y:S04]  /*2d4c0*/  STL [R1+0x12b8], R78 ;  /* 0x0012b84e01007387 */ /* 0x000fe80000100800 */
[----:B------:R-:W-:Y:S01]  /*2d4d0*/  STL [R1+0x12b4], R79 ;  /* 0x0012b44f01007387 */ /* 0x000fe20000100800 */
[----:B------:R-:W-:Y:S01]  /*2d4e0*/  IMAD.MOV.U32 R90, RZ, RZ, R50 ;  /* 0x000000ffff5a7224 */ /* 0x000fe200078e0032 */
[----:B------:R-:W-:Y:S01]  /*2d4f0*/  PRMT R34, RZ, 0x7610, R34 ;  /* 0x00007610ff227816 */ /* 0x000fe20000000022 */
[----:B------:R-:W-:-:S02]  /*2d500*/  IMAD.MOV.U32 R89, RZ, RZ, R49 ;  /* 0x000000ffff597224 */ /* 0x000fc400078e0031 */
[----:B------:R-:W-:Y:S01]  /*2d510*/  IMAD.MOV.U32 R88, RZ, RZ, R48 ;  /* 0x000000ffff587224 */ /* 0x000fe200078e0030 */
[----:B------:R-:W-:Y:S02]  /*2d520*/  PRMT R19, RZ, 0x7610, R19 ;  /* 0x00007610ff137816 */ /* 0x000fe40000000013 */
[----:B------:R-:W-:Y:S02]  /*2d530*/  MOV R91, R51 ;  /* 0x00000033005b7202 */ /* 0x000fe40000000f00 */
[----:B------:R-:W3:Y:S04]  /*2d540*/  @P0 LDG.E.U16 R34, desc[UR20][R88.64] ;  /* 0x0000001458220981 */ /* 0x000ee8000c1e1500 */
[----:B------:R-:W3:Y:S04]  /*2d550*/  @P0 LDG.E.U16 R19, desc[UR20][R90.64] ;  /* 0x000000145a130981 */ /* 0x000ee8000c1e1500 */
        /* <DEDUP_REMOVED lines=8> */
[----:B----4-:R0:W-:Y:S04]  /*2d5e0*/  STL [R1+0xddc], R29 ;  /* 0x000ddc1d01007387 */ /* 0x0101e80000100800 */
[----:B0-----:R-:W2:Y:S04]  /*2d5f0*/  LDL.LU R29, [R1+0x9c8] ;  /* 0x0009c800011d7983 */ /* 0x001ea80000300800 */
[----:B------:R-:W-:Y:S04]  /*2d600*/  STL [R1+0xdec], R54 ;  /* 0x000dec3601007387 */ /* 0x000fe80000100800 */
[----:B------:R0:W-:Y:S01]  /*2d610*/  STL [R1+0xdd8], R28 ;  /* 0x000dd81c01007387 */ /* 0x0001e20000100800 */
[----:B------:R-:W-:Y:S06]  /*2d620*/  BAR.SYNC.DEFER_BLOCKING 0x0 ;  /* 0x0000000000007b1d */ /* 0x000fec0000010000 */
[----:B0-----:R-:W4:Y:S04]  /*2d630*/  LDL.LU R28, [R1+0x9c4] ;  /* 0x0009c400011c7983 */ /* 0x001f280000300800 */
[----:B------:R-:W2:Y:S04]  /*2d640*/  LDL.LU R57, [R1+0x990] ;  /* 0x0009900001397983 */ /* 0x000ea80000300800 */
[----:B---3--:R0:W-:Y:S04]  /*2d650*/  STL [R1+0xde4], R31 ;  /* 0x000de41f01007387 */ /* 0x0081e80000100800 */
[----:B------:R-:W-:Y:S04]  /*2d660*/  STL [R1+0xde8], R53 ;  /* 0x000de83501007387 */ /* 0x000fe80000100800 */
[----:B0-----:R-:W3:Y:S04]  /*2d670*/  LDL.LU R31, [R1+0x98c] ;  /* 0x00098c00011f7983 */ /* 0x001ee80000300800 */
[----:B------:R0:W-:Y:S04]  /*2d680*/  STL [R1+0xde0], R30 ;  /* 0x000de01e01007387 */ /* 0x0001e80000100800 */
[----:B0-----:R-:W2:Y:S04]  /*2d690*/  LDL.LU R30, [R1+0x958] ;  /* 0x00095800011e7983 */ /* 0x001ea80000300800 */
        /* <DEDUP_REMOVED lines=8> */
[----:B------:R-:W3:Y:S04]  /*2d720*/  LDL.LU R46, [R1+0x884] ;  /* 0x00088400012e7983 */ /* 0x000ee80000300800 */
[----:B------:R-:W4:Y:S04]  /*2d730*/  LDL.LU R47, [R1+0x858] ;  /* 0x00085800012f7983 */ /* 0x000f280000300800 */
[----:B------:R-:W-:Y:S04]  /*2d740*/  STL [R1+0x12d8], R86 ;  /* 0x0012d85601007387 */ /* 0x000fe80000100800 */
[----:B------:R-:W-:Y:S04]  /*2d750*/  STL [R1+0x12d4], R87 ;  /* 0x0012d45701007387 */ /* 0x000fe80000100800 */
[----:B------:R-:W4:Y:S04]  /*2d760*/  LDL.LU R42, [R1+0x854] ;  /* 0x00085400012a7983 */ /* 0x000f280000300800 */
[----:B------:R-:W4:Y:S04]  /*2d770*/  LDL.LU R45, [R1+0x828] ;  /* 0x00082800012d7983 */ /* 0x000f280000300800 */
[----:B------:R-:W4:Y:S04]  /*2d780*/  LDL.LU R44, [R1+0x824] ;  /* 0x00082400012c7983 */ /* 0x000f280000300800 */
[----:B------:R-:W4:Y:S04]  /*2d790*/  LDL.LU R51, [R1+0x7f8] ;  /* 0x0007f80001337983 */ /* 0x000f280000300800 */
[----:B------:R-:W4:Y:S04]  /*2d7a0*/  LDL.LU R48, [R1+0x7f4] ;  /* 0x0007f40001307983 */ /* 0x000f280000300800 */
[----:B------:R-:W4:Y:S04]  /*2d7b0*/  LDL.LU R55, [R1+0x7c8] ;  /* 0x0007c80001377983 */ /* 0x000f280000300800 */
[----:B------:R-:W4:Y:S04]  /*2d7c0*/  LDL.LU R59, [R1+0x7c4] ;  /* 0x0007c400013b7983 */ /* 0x000f280000300800 */
[----:B------:R-:W-:Y:S04]  /*2d7d0*/  STL [R1+0x12e0], R88 ;  /* 0x0012e05801007387 */ /* 0x000fe80000100800 */
[----:B------:R-:W-:Y:S04]  /*2d7e0*/  STL [R1+0x12dc], R89 ;  /* 0x0012dc5901007387 */ /* 0x000fe80000100800 */
[----:B------:R-:W4:Y:S04]  /*2d7f0*/  LDL.LU R56, [R1+0x798] ;  /* 0x0007980001387983 */ /* 0x000f280000300800 */
[----:B------:R-:W4:Y:S04]  /*2d800*/  LDL.LU R65, [R1+0x794] ;  /* 0x0007940001417983 */ /* 0x000f280000300800 */
[----:B------:R-:W-:Y:S04]  /*2d810*/  STL [R1+0x12e8], R90 ;  /* 0x0012e85a01007387 */ /* 0x000fe80000100800 */
[----:B------:R-:W-:Y:S04]  /*2d820*/  STL [R1+0x12e4], R91 ;  /* 0x0012e45b01007387 */ /* 0x000fe80000100800 */
[----:B--2---:R0:W-:Y:S04]  /*2d830*/  STS.U16 [R3+UR4+0x11800], R49 ;  /* 0x0118003103007988 */ /* 0x0041e80008000404 */
[----:B---3--:R1:W-:Y:S04]  /*2d840*/  STS.U16 [R3+UR4+0x19800], R46 ;  /* 0x0198002e03007988 */ /* 0x0083e80008000404 */
[----:B----4-:R2:W-:Y:S04]  /*2d850*/  STS.U16 [R3+UR4+0x11c00], R47 ;  /* 0x011c002f03007988 */ /* 0x0105e80008000404 */
[----:B0-----:R-:W3:Y:S04]  /*2d860*/  LDL.LU R49, [R1+0x768] ;  /* 0x0007680001317983 */ /* 0x001ee80000300800 */
[----:B------:R-:W-:Y:S04]  /*2d870*/  STL [R1+0xdd4], R34 ;  /* 0x000dd42201007387 */ /* 0x000fe80000100800 */
[----:B-1----:R-:W4:Y:S04]  /*2d880*/  LDL.LU R46, [R1+0x764] ;  /* 0x00076400012e7983 */ /* 0x002f280000300800 */
[----:B--2---:R-:W2:Y:S04]  /*2d890*/  LDL.LU R47, [R1+0x738] ;  /* 0x00073800012f7983 */ /* 0x004ea80000300800 */
[----:B------:R0:W-:Y:S04]  /*2d8a0*/  STL [R1+0xdd0], R19 ;  /* 0x000dd01301007387 */ /* 0x0001e80000100800 */
[----:B------:R1:W-:Y:S04]  /*2d8b0*/  STS.U16 [R3+UR4+0x1a400], R48 ;  /* 0x01a4003003007988 */ /* 0x0003e80008000404 */
[----:B0-----:R-:W2:Y:S04]  /*2d8c0*/  LDL.LU R19, [R1+0x734] ;  /* 0x0007340001137983 */ /* 0x001ea80000300800 */
[----:B------:R0:W-:Y:S04]  /*2d8d0*/  STS.U16 [R3+UR4+0x12800], R55 ;  /* 0x0128003703007988 */ /* 0x0001e80008000404 */
[----:B-1----:R-:W2:Y:S04]  /*2d8e0*/  LDL.LU R48, [R1+0x708] ;  /* 0x0007080001307983 */ /* 0x002ea80000300800 */
[----:B0-----:R-:W2:Y:S04]  /*2d8f0*/  LDL.LU R55, [R1+0x704] ;  /* 0x0007040001377983 */ /* 0x001ea80000300800 */
[----:B------:R0:W-:Y:S04]  /*2d900*/  STS.U16 [R3+UR4+0x10000], R29 ;  /* 0x0100001d03007988 */ /* 0x0001e80008000404 */
[----:B------:R-:W2:Y:S04]  /*2d910*/  LDL.LU R34, [R1+0x6d8] ;  /* 0x0006d80001227983 */ /* 0x000ea80000300800 */
[----:B------:R1:W-:Y:S04]  /*2d920*/  STS.U16 [R3+UR4+0x18000], R28 ;  /* 0x0180001c03007988 */ /* 0x0003e80008000404 */
[----:B0-----:R-:W2:Y:S04]  /*2d930*/  LDL.LU R29, [R1+0x6d4] ;  /* 0x0006d400011d7983 */ /* 0x001ea80000300800 */
[----:B------:R0:W-:Y:S04]  /*2d940*/  STS.U16 [R3+UR4+0x10400], R57 ;  /* 0x0104003903007988 */ /* 0x0001e80008000404 */
[----:B-1----:R-:W2:Y:S04]  /*2d950*/  LDL.LU R28, [R1+0x9c0] ;  /* 0x0009c000011c7983 */ /* 0x002ea80000300800 */
        /* <DEDUP_REMOVED lines=24> */
[----:B0-----:R-:W2:Y:S04]  /*2dae0*/  LDL.LU R65, [R1+0x87c] ;  /* 0x00087c0001417983 */ /* 0x001ea80000300800 */
[----:B------:R0:W-:Y:S04]  /*2daf0*/  STS.U16 [R3+UR4+0x19c00], R42 ;  /* 0x019c002a03007988 */ /* 0x0001e80008000404 */
[----:B------:R1:W-:Y:S04]  /*2db00*/  STS.U16 [R3+UR4+0x12000], R45 ;  /* 0x0120002d03007988 */ /* 0x0003e80008000404 */
[----:B------:R1:W-:Y:S04]  /*2db10*/  STS.U16 [R3+UR4+0x1a000], R44 ;  /* 0x01a0002c03007988 */ /* 0x0003e80008000404 */
[----:B0-----:R-:W2:Y:S04]  /*2db20*/  LDL.LU R42, [R1+0x850] ;  /* 0x00085000012a7983 */ /* 0x001ea80000300800 */
[----:B-1----:R-:W2:Y:S04]  /*2db30*/  LDL.LU R45, [R1+0x84c] ;  /* 0x00084c00012d7983 */ /* 0x002ea80000300800 */
[----:B------:R0:W-:Y:S04]  /*2db40*/  STS.U16 [R3+UR4+0x12400], R51 ;  /* 0x0124003303007988 */ /* 0x0001e80008000404 */
[----:B------:R-:W2:Y:S04]  /*2db50*/  LDL.LU R44, [R1+0x820] ;  /* 0x00082000012c7983 */ /* 0x000ea80000300800 */
[----:B0-----:R-:W2:Y:S04]  /*2db60*/  LDL.LU R51, [R1+0x81c] ;  /* 0x00081c0001337983 */ /* 0x001ea80000300800 */
[----:B---3--:R0:W-:Y:S04]  /*2db70*/  STS.U16 [R3+UR4+0x13000], R49 ;  /* 0x0130003103007988 */ /* 0x0081e80008000404 */
[----:B----4-:R1:W-:Y:S04]  /*2db80*/  STS.U16 [R3+UR4+0x1b000], R46 ;  /* 0x01b0002e03007988 */ /* 0x0103e80008000404 */
[----:B0-----:R-:W3:Y:S04]  /*2db90*/  LDL.LU R49, [R1+0x7f0] ;  /* 0x0007f00001317983 */ /* 0x001ee80000300800 */
[----:B--2---:R0:W-:Y:S04]  /*2dba0*/  STS.U16 [R3+UR4+0x13400], R47 ;  /* 0x0134002f03007988 */ /* 0x0041e80008000404 */
[----:B-1----:R-:W2:Y:S04]  /*2dbb0*/  LDL.LU R46, [R1+0x7ec] ;  /* 0x0007ec00012e7983 */ /* 0x002ea80000300800 */
[----:B0-----:R-:W4:Y:S04]  /*2dbc0*/  LDL.LU R47, [R1+0x7c0] ;  /* 0x0007c000012f7983 */ /* 0x001f280000300800 */
[----:B------:R0:W-:Y:S04]  /*2dbd0*/  STS.U16 [R3+UR4+0x1b800], R55 ;  /* 0x01b8003703007988 */ /* 0x0001e80008000404 */
[----:B0-----:R-:W4:Y:S04]  /*2dbe0*/  LDL.LU R55, [R1+0x7bc] ;  /* 0x0007bc0001377983 */ /* 0x001f280000300800 */
[----:B------:R0:W-:Y:S04]  /*2dbf0*/  STS.U16 [R3+UR4+0x13800], R48 ;  /* 0x0138003003007988 */ /* 0x0001e80008000404 */
[----:B------:R-:W-:Y:S01]  /*2dc00*/  STS.U16 [R3+UR4+0x1b400], R19 ;  /* 0x01b4001303007988 */ /* 0x000fe20008000404 */
[----:B0-----:R-:W-:-:S03]  /*2dc10*/  LOP3.LUT R48, R3, 0x10, RZ, 0x3c, !PT ;  /* 0x0000001003307812 */ /* 0x001fc600078e3cff */
        /* <DEDUP_REMOVED lines=14> */
[----:B------:R1:W-:Y:S04]  /*2dd00*/  STS.U16 [R48+UR4+0x11880], R56 ;  /* 0x0118803830007988 */ /* 0x0003e80008000404 */
[----:B0-----:R-:W4:Y:S04]  /*2dd10*/  LDL.LU R59, [R1+0x790] ;  /* 0x00079000013b7983 */ /* 0x001f280000300800 */
[----:B------:R0:W-:Y:S04]  /*2dd20*/  STS.U16 [R48+UR4+0x19880], R65 ;  /* 0x0198804130007988 */ /* 0x0001e80008000404 */
[----:B-1----:R-:W4:Y:S04]  /*2dd30*/  LDL.LU R56, [R1+0x78c] ;  /* 0x00078c0001387983 */ /* 0x002f280000300800 */
[----:B0-----:R-:W4:Y:S04]  /*2dd40*/  LDL.LU R65, [R1+0x760] ;  /* 0x0007600001417983 */ /* 0x001f280000300800 */
[----:B------:R-:W4:Y:S04]  /*2dd50*/  LDL.LU R34, [R1+0x75c] ;  /* 0x00075c0001227983 */ /* 0x000f280000300800 */
[----:B------:R-:W4:Y:S04]  /*2dd60*/  LDL.LU R52, [R1+0x730] ;  /* 0x0007300001347983 */ /* 0x000f280000300800 */
[----:B------:R-:W-:Y:S04]  /*2dd70*/  STS.U16 [R48+UR4+0x11c80], R42 ;  /* 0x011c802a30007988 */ /* 0x000fe80008000404 */
[----:B------:R-:W4:Y:S04]  /*2dd80*/  LDL.LU R50, [R1+0x72c] ;  /* 0x00072c0001327983 */ /* 0x000f280000300800 */
[----:B------:R-:W-:Y:S04]  /*2dd90*/  STS.U16 [R48+UR4+0x19c80], R45 ;  /* 0x019c802d30007988 */ /* 0x000fe80008000404 */
[----:B------:R-:W4:Y:S04]  /*2dda0*/  LDL.LU R87, [R1+0x700] ;  /* 0x0007000001577983 */ /* 0x000f280000300800 */
[----:B------:R-:W-:Y:S04]  /*2ddb0*/  STS.U16 [R48+UR4+0x12080], R44 ;  /* 0x0120802c30007988 */ /* 0x000fe80008000404 */
[----:B------:R0:W-:Y:S04]  /*2ddc0*/  STS.U16 [R48+UR4+0x1a080], R51 ;  /* 0x01a0803330007988 */ /* 0x0001e80008000404 */
[----:B------:R-:W4:Y:S04]  /*2ddd0*/  LDL.LU R53, [R1+0x6fc] ;  /* 0x0006fc0001357983 */ /* 0x000f280000300800 */
[----:B0-----:R-:W4:Y:S04]  /*2dde0*/  LDL.LU R51, [R1+0x6d0] ;  /* 0x0006d00001337983 */ /* 0x001f280000300800 */
[----:B---3--:R-:W-:Y:S04]  /*2ddf0*/  STS.U16 [R48+UR4+0x12480], R49 ;  /* 0x0124803130007988 */ /* 0x008fe80008000404 */
[----:B--2---:R0:W-:Y:S04]  /*2de00*/  STS.U16 [R48+UR4+0x1a480], R46 ;  /* 0x01a4802e30007988 */ /* 0x0041e80008000404 */
[----:B----4-:R1:W-:Y:S04]  /*2de10*/  STS.U16 [R48+UR4+0x12880], R47 ;  /* 0x0128802f30007988 */ /* 0x0103e80008000404 */
[----:B0-----:R-:W2:Y:S04]  /*2de20*/  LDL.LU R46, [R1+0x6cc] ;  /* 0x0006cc00012e7983 */ /* 0x001ea80000300800 */
[----:B-1----:R-:W3:Y:S04]  /*2de30*/  LDL.LU R47, [R1+0x9b8] ;  /* 0x0009b800012f7983 */ /* 0x002ee80000300800 */
[----:B------:R0:W-:Y:S04]  /*2de40*/  STS.U16 [R48+UR4+0x1a880], R55 ;  /* 0x01a8803730007988 */ /* 0x0001e80008000404 */
        /* <DEDUP_REMOVED lines=18> */
[----:B0-----:R-:W4:Y:S04]  /*2df70*/  LDL.LU R59, [R1+0x814] ;  /* 0x00081400013b7983 */ /* 0x001f280000300800 */
[----:B------:R0:W-:Y:S04]  /*2df80*/  STS.U16 [R48+UR4+0x13080], R65 ;  /* 0x0130804130007988 */ /* 0x0001e80008000404 */
[----:B------:R0:W-:Y:S04]  /*2df90*/  STS.U16 [R48+UR4+0x1b080], R34 ;  /* 0x01b0802230007988 */ /* 0x0001e80008000404 */
[----:B------:R0:W-:Y:S04]  /*2dfa0*/  STS.U16 [R48+UR4+0x13480], R52 ;  /* 0x0134803430007988 */ /* 0x0001e80008000404 */
[----:B-1----:R-:W4:Y:S04]  /*2dfb0*/  LDL.LU R56, [R1+0x7e8] ;  /* 0x0007e80001387983 */ /* 0x002f280000300800 */
[----:B------:R-:W-:Y:S04]  /*2dfc0*/  STS.U16 [R48+UR4+0x1b480], R50 ;  /* 0x01b4803230007988 */ /* 0x000fe80008000404 */
[----:B0-----:R-:W4:Y:S04]  /*2dfd0*/  LDL.LU R65, [R1+0x7e4] ;  /* 0x0007e40001417983 */ /* 0x001f280000300800 */
[----:B------:R0:W-:Y:S04]  /*2dfe0*/  STS.U16 [R48+UR4+0x13880], R87 ;  /* 0x0138805730007988 */ /* 0x0001e80008000404 */
[----:B------:R-:W4:Y:S04]  /*2dff0*/  LDL.LU R34, [R1+0x151c] ;  /* 0x00151c0001227983 */ /* 0x000f280000300800 */
[----:B------:R-:W4:Y:S01]  /*2e000*/  LDL.LU R52, [R1+0x1518] ;  /* 0x0015180001347983 */ /* 0x000f220000300800 */
[----:B0-----:R-:W-:-:S03]  /*2e010*/  LOP3.LUT R87, R3, 0x20, RZ, 0x3c, !PT ;  /* 0x0000002003577812 */ /* 0x001fc600078e3cff */
[----:B------:R0:W-:Y:S04]  /*2e020*/  STS.U16 [R48+UR4+0x1b880], R53 ;  /* 0x01b8803530007988 */ /* 0x0001e80008000404 */
[----:B------:R1:W-:Y:S04]  /*2e030*/  STS.U16 [R48+UR4+0x13c80], R51 ;  /* 0x013c803330007988 */ /* 0x0003e80008000404 */
[----:B------:R-:W4:Y:S04]  /*2e040*/  LDL.LU R50, [R1+0x1514] ;  /* 0x0015140001327983 */ /* 0x000f280000300800 */
[----:B0-----:R-:W4:Y:S04]  /*2e050*/  LDL.LU R53, [R1+0x1510] ;  /* 0x0015100001357983 */ /* 0x001f280000300800 */
[----:B-1----:R-:W4:Y:S04]  /*2e060*/  LDL.LU R51, [R1+0x150c] ;  /* 0x00150c0001337983 */ /* 0x002f280000300800 */
[----:B--2---:R0:W-:Y:S04]  /*2e070*/  STS.U16 [R48+UR4+0x1bc80], R46 ;  /* 0x01bc802e30007988 */ /* 0x0041e80008000404 */
[----:B---3--:R1:W-:Y:S04]  /*2e080*/  STS.U16 [R87+UR4+0x10100], R47 ;  /* 0x0101002f57007988 */ /* 0x0083e80008000404 */
[----:B0-----:R-:W2:Y:S04]  /*2e090*/  LDL.LU R48, [R1+0x1508] ;  /* 0x0015080001307983 */ /* 0x001ea80000300800 */
[----:B------:R-:W3:Y:S04]  /*2e0a0*/  LDL.LU R46, [R1+0x1504] ;  /* 0x00150400012e7983 */ /* 0x000ee80000300800 */
[----:B-1----:R-:W2:Y:S04]  /*2e0b0*/  LDL.LU R47, [R1+0x1500] ;  /* 0x00150000012f7983 */ /* 0x002ea80000300800 */
[----:B----4-:R0:W-:Y:S04]  /*2e0c0*/  STS.U16 [R87+UR4+0x18100], R55 ;  /* 0x0181003757007988 */ /* 0x0101e80008000404 */
        /* <DEDUP_REMOVED lines=8> */
[----:B0-----:R-:W4:Y:S04]  /*2e150*/  LDL.LU R55, [R1+0x14fc] ;  /* 0x0014fc0001377983 */ /* 0x001f280000300800 */
[----:B------:R-:W-:Y:S04]  /*2e160*/  STS.U16 [R87+UR4+0x11500], R32 ;  /* 0x0115002057007988 */ /* 0x000fe80008000404 */
[----:B------:R-:W-:Y:S04]  /*2e170*/  STS.U16 [R87+UR4+0x19500], R35 ;  /* 0x0195002357007988 */ /* 0x000fe80008000404 */
[----:B------:R0:W-:Y:S04]  /*2e180*/  STS.U16 [R87+UR4+0x11900], R49 ;  /* 0x0119003157007988 */ /* 0x0001e80008000404 */
[----:B0-----:R-:W3:Y:S04]  /*2e190*/  LDL.LU R49, [R1+0x784] ;  /* 0x0007840001317983 */ /* 0x001ee80000300800 */
        /* <DEDUP_REMOVED lines=23> */
[----:B0-----:R-:W3:Y:S04]  /*2e310*/  LDL.LU R65, [R1+0x86c] ;  /* 0x00086c0001417983 */ /* 0x001ee80000300800 */
[----:B----4-:R0:W-:Y:S04]  /*2e320*/  STS.U16 [R87+UR4+0x12900], R55 ;  /* 0x0129003757007988 */ /* 0x0101e80008000404 */
[----:B--2---:R1:W-:Y:S04]  /*2e330*/  STS.U16 [R87+UR4+0x1a900], R47 ;  /* 0x01a9002f57007988 */ /* 0x0043e80008000404 */
[----:B---3--:R2:W-:Y:S04]  /*2e340*/  STS.U16 [R87+UR4+0x12d00], R46 ;  /* 0x012d002e57007988 */ /* 0x0085e80008000404 */
[----:B0-----:R-:W3:Y:S04]  /*2e350*/  LDL.LU R55, [R1+0x840] ;  /* 0x0008400001377983 */ /* 0x001ee80000300800 */
[----:B-1----:R-:W4:Y:S04]  /*2e360*/  LDL.LU R47, [R1+0x83c] ;  /* 0x00083c00012f7983 */ /* 0x002f280000300800 */
[----:B--2---:R-:W2:Y:S04]  /*2e370*/  LDL.LU R46, [R1+0x810] ;  /* 0x00081000012e7983 */ /* 0x004ea80000300800 */
[----:B------:R0:W-:Y:S04]  /*2e380*/  STS.U16 [R87+UR4+0x1ad00], R49 ;  /* 0x01ad003157007988 */ /* 0x0001e80008000404 */
[----:B0-----:R-:W2:Y:S04]  /*2e390*/  LDL.LU R49, [R1+0x14f8] ;  /* 0x0014f80001317983 */ /* 0x001ea80000300800 */
[----:B------:R0:W-:Y:S04]  /*2e3a0*/  STS.U16 [R87+UR4+0x13100], R68 ;  /* 0x0131004457007988 */ /* 0x0001e80008000404 */
[----:B------:R-:W-:Y:S01]  /*2e3b0*/  STS.U16 [R87+UR4+0x1b100], R19 ;  /* 0x01b1001357007988 */ /* 0x000fe20008000404 */
[----:B0-----:R-:W-:-:S03]  /*2e3c0*/  LOP3.LUT R68, R3, 0x30, RZ, 0x3c, !PT ;  /* 0x0000003003447812 */ /* 0x001fc600078e3cff */
[----:B--2---:R0:W-:Y:S04]  /*2e3d0*/  STS.U16 [R87+UR4+0x13500], R49 ;  /* 0x0135003157007988 */ /* 0x0041e80008000404 */
[----:B------:R1:W-:Y:S04]  /*2e3e0*/  STS.U16 [R87+UR4+0x1b500], R48 ;  /* 0x01b5003057007988 */ /* 0x0003e80008000404 */
[----:B------:R2:W-:Y:S04]  /*2e3f0*/  STS.U16 [R87+UR4+0x13900], R51 ;  /* 0x0139003357007988 */ /* 0x0005e80008000404 */
[----:B0-----:R-:W4:Y:S04]  /*2e400*/  LDL.LU R49, [R1+0x80c] ;  /* 0x00080c0001317983 */ /* 0x001f280000300800 */
[----:B-1----:R-:W4:Y:S04]  /*2e410*/  LDL.LU R48, [R1+0x7e0] ;  /* 0x0007e00001307983 */ /* 0x002f280000300800 */
[----:B------:R-:W-:Y:S04]  /*2e420*/  STS.U16 [R87+UR4+0x1b900], R29 ;  /* 0x01b9001d57007988 */ /* 0x000fe80008000404 */
[----:B--2---:R-:W2:Y:S04]  /*2e430*/  LDL.LU R51, [R1+0x7dc] ;  /* 0x0007dc0001337983 */ /* 0x004ea80000300800 */
[----:B------:R0:W-:Y:S04]  /*2e440*/  STS.U16 [R87+UR4+0x13d00], R53 ;  /* 0x013d003557007988 */ /* 0x0001e80008000404 */
[----:B------:R1:W-:Y:S04]  /*2e450*/  STS.U16 [R87+UR4+0x1bd00], R50 ;  /* 0x01bd003257007988 */ /* 0x0003e80008000404 */
[----:B0-----:R-:W2:Y:S04]  /*2e460*/  LDL.LU R53, [R1+0x14f4] ;  /* 0x0014f40001357983 */ /* 0x001ea80000300800 */
[----:B-1----:R-:W2:Y:S04]  /*2e470*/  LDL.LU R50, [R1+0x14f0] ;  /* 0x0014f00001327983 */ /* 0x002ea80000300800 */
[----:B------:R-:W-:Y:S04]  /*2e480*/  STL [R1+0x1314], R87 ;  /* 0x0013145701007387 */ /* 0x000fe80000100800 */
        /* <DEDUP_REMOVED lines=10> */
[----:B------:R-:W2:Y:S04]  /*2e530*/  LDL.LU R19, [R1+0x6f0] ;  /* 0x0006f00001137983 */ /* 0x000ea80000300800 */
[----:B0-----:R-:W2:Y:S04]  /*2e540*/  LDL.LU R33, [R1+0x6ec] ;  /* 0x0006ec0001217983 */ /* 0x001ea80000300800 */
[----:B------:R-:W-:Y:S04]  /*2e550*/  STS.U16 [R68+UR4+0x18980], R32 ;  /* 0x0189802044007988 */ /* 0x000fe80008000404 */
[----:B------:R-:W-:Y:S04]  /*2e560*/  STS.U16 [R68+UR4+0x10d80], R35 ;  /* 0x010d802344007988 */ /* 0x000fe80008000404 */
[----:B------:R0:W-:Y:S04]  /*2e570*/  STS.U16 [R68+UR4+0x18d80], R54 ;  /* 0x018d803644007988 */ /* 0x0001e80008000404 */
[----:B------:R-:W-:Y:S04]  /*2e580*/  STS.U16 [R68+UR4+0x11180], R42 ;  /* 0x0111802a44007988 */ /* 0x000fe80008000404 */
[----:B------:R-:W-:Y:S04]  /*2e590*/  STS.U16 [R68+UR4+0x19180], R45 ;  /* 0x0191802d44007988 */ /* 0x000fe80008000404 */
[----:B------:R-:W-:Y:S04]  /*2e5a0*/  STS.U16 [R68+UR4+0x11580], R44 ;  /* 0x0115802c44007988 */ /* 0x000fe80008000404 */
[----:B------:R-:W-:Y:S04]  /*2e5b0*/  STS.U16 [R68+UR4+0x19580], R59 ;  /* 0x0195803b44007988 */ /* 0x000fe80008000404 */
[----:B------:R-:W-:Y:S04]  /*2e5c0*/  STS.U16 [R68+UR4+0x11980], R56 ;  /* 0x0119803844007988 */ /* 0x000fe80008000404 */
[----:B------:R1:W-:Y:S04]  /*2e5d0*/  STS.U16 [R68+UR4+0x19980], R65 ;  /* 0x0199804144007988 */ /* 0x0003e80008000404 */
[----:B0-----:R-:W2:Y:S04]  /*2e5e0*/  LDL.LU R54, [R1+0x9a8] ;  /* 0x0009a80001367983 */ /* 0x001ea80000300800 */
[----:B---3--:R0:W-:Y:S04]  /*2e5f0*/  STS.U16 [R68+UR4+0x11d80], R55 ;  /* 0x011d803744007988 */ /* 0x0081e80008000404 */
[----:B-1----:R-:W3:Y:S04]  /*2e600*/  LDL.LU R65, [R1+0x9a4] ;  /* 0x0009a40001417983 */ /* 0x002ee80000300800 */
[----:B0-----:R-:W3:Y:S04]  /*2e610*/  LDL.LU R55, [R1+0x970] ;  /* 0x0009700001377983 */ /* 0x001ee80000300800 */
[----:B------:R-:W3:Y:S04]  /*2e620*/  LDL.LU R32, [R1+0x96c] ;  /* 0x00096c0001207983 */ /* 0x000ee80000300800 */
[----:B------:R-:W3:Y:S04]  /*2e630*/  LDL.LU R35, [R1+0x938] ;  /* 0x0009380001237983 */ /* 0x000ee80000300800 */
[----:B------:R-:W3:Y:S04]  /*2e640*/  LDL.LU R42, [R1+0x934] ;  /* 0x00093400012a7983 */ /* 0x000ee80000300800 */
[----:B------:R-:W3:Y:S04]  /*2e650*/  LDL.LU R45, [R1+0x900] ;  /* 0x00090000012d7983 */ /* 0x000ee80000300800 */
[----:B------:R-:W3:Y:S04]  /*2e660*/  LDL.LU R44, [R1+0x8fc] ;  /* 0x0008fc00012c7983 */ /* 0x000ee80000300800 */
[----:B----4-:R0:W-:Y:S04]  /*2e670*/  STS.U16 [R68+UR4+0x19d80], R47 ;  /* 0x019d802f44007988 */ /* 0x0101e80008000404 */
[----:B------:R-:W4:Y:S04]  /*2e680*/  LDL.LU R59, [R1+0x8c8] ;  /* 0x0008c800013b7983 */ /* 0x000f280000300800 */
[----:B------:R1:W-:Y:S04]  /*2e690*/  STS.U16 [R68+UR4+0x12180], R46 ;  /* 0x0121802e44007988 */ /* 0x0003e80008000404 */
[----:B------:R-:W3:Y:S04]  /*2e6a0*/  LDL.LU R56, [R1+0x8c4] ;  /* 0x0008c40001387983 */ /* 0x000ee80000300800 */
[----:B0-----:R-:W3:Y:S04]  /*2e6b0*/  LDL.LU R47, [R1+0x898] ;  /* 0x00089800012f7983 */ /* 0x001ee80000300800 */
[----:B-1----:R-:W3:Y:S04]  /*2e6c0*/  LDL.LU R46, [R1+0x894] ;  /* 0x00089400012e7983 */ /* 0x002ee80000300800 */
[----:B------:R0:W-:Y:S04]  /*2e6d0*/  STS.U16 [R68+UR4+0x1a180], R49 ;  /* 0x01a1803144007988 */ /* 0x0001e80008000404 */
[----:B------:R1:W-:Y:S04]  /*2e6e0*/  STS.U16 [R68+UR4+0x12580], R48 ;  /* 0x0125803044007988 */ /* 0x0003e80008000404 */
[----:B0-----:R-:W3:Y:S04]  /*2e6f0*/  LDL.LU R49, [R1+0x868] ;  /* 0x0008680001317983 */ /* 0x001ee80000300800 */
[----:B--2---:R0:W-:Y:S04]  /*2e700*/  STS.U16 [R68+UR4+0x1a580], R51 ;  /* 0x01a5803344007988 */ /* 0x0041e80008000404 */
        /* <DEDUP_REMOVED lines=17> */
[----:B------:R-:W-:Y:S04]  /*2e820*/  STS.U16 [R68+UR4+0x13980], R19 ;  /* 0x0139801344007988 */ /* 0x000fe80008000404 */
[----:B0-----:R-:W2:Y:S04]  /*2e830*/  LDL.LU R30, [R1+0x14dc] ;  /* 0x0014dc00011e7983 */ /* 0x001ea80000300800 */
[----:B------:R0:W-:Y:S04]  /*2e840*/  STS.U16 [R68+UR4+0x1b980], R33 ;  /* 0x01b9802144007988 */ /* 0x0001e80008000404 */
[----:B0-----:R-:W2:Y:S01]  /*2e850*/  LDL.LU R33, [R1+0x14d8] ;  /* 0x0014d80001217983 */ /* 0x001ea20000300800 */
[----:B------:R-:W-:-:S03]  /*2e860*/  LOP3.LUT R19, R3, 0x40, RZ, 0x3c, !PT ;  /* 0x0000004003137812 */ /* 0x000fc600078e3cff */
[----:B--2---:R0:W-:Y:S04]  /*2e870*/  STS.U16 [R68+UR4+0x13d80], R33 ;  /* 0x013d802144007988 */ /* 0x0041e80008000404 */
[----:B------:R1:W-:Y:S04]  /*2e880*/  STS.U16 [R68+UR4+0x1bd80], R57 ;  /* 0x01bd803944007988 */ /* 0x0003e80008000404 */
[----:B------:R2:W-:Y:S04]  /*2e890*/  STS.U16 [R19+UR4+0x10200], R54 ;  /* 0x0102003613007988 */ /* 0x0005e80008000404 */
[----:B0-----:R-:W4:Y:S04]  /*2e8a0*/  LDL.LU R33, [R1+0x14d4] ;  /* 0x0014d40001217983 */ /* 0x001f280000300800 */
[----:B-1----:R-:W4:Y:S04]  /*2e8b0*/  LDL.LU R57, [R1+0x14d0] ;  /* 0x0014d00001397983 */ /* 0x002f280000300800 */
[----:B------:R-:W-:Y:S04]  /*2e8c0*/  STL [R1+0x12ec], R68 ;  /* 0x0012ec4401007387 */ /* 0x000fe80000100800 */
[----:B--2---:R-:W2:Y:S04]  /*2e8d0*/  LDL.LU R54, [R1+0x14cc] ;  /* 0x0014cc0001367983 */ /* 0x004ea80000300800 */
[----:B---3--:R0:W-:Y:S04]  /*2e8e0*/  STS.U16 [R19+UR4+0x18200], R65 ;  /* 0x0182004113007988 */ /* 0x0081e80008000404 */
[----:B------:R1:W-:Y:S04]  /*2e8f0*/  STS.U16 [R19+UR4+0x10600], R55 ;  /* 0x0106003713007988 */ /* 0x0003e80008000404 */
[----:B0-----:R-:W3:Y:S04]  /*2e900*/  LDL.LU R65, [R1+0x14c8] ;  /* 0x0014c80001417983 */ /* 0x001ee80000300800 */
[----:B-1----:R-:W2:Y:S04]  /*2e910*/  LDL.LU R55, [R1+0x14c4] ;  /* 0x0014c40001377983 */ /* 0x002ea80000300800 */
[----:B------:R0:W-:Y:S04]  /*2e920*/  STS.U16 [R19+UR4+0x18600], R32 ;  /* 0x0186002013007988 */ /* 0x0001e80008000404 */
[----:B------:R1:W-:Y:S04]  /*2e930*/  STS.U16 [R19+UR4+0x10a00], R35 ;  /* 0x010a002313007988 */ /* 0x0003e80008000404 */
[----:B------:R4:W-:Y:S04]  /*2e940*/  STS.U16 [R19+UR4+0x18a00], R42 ;  /* 0x018a002a13007988 */ /* 0x0009e80008000404 */
[----:B0-----:R-:W3:Y:S04]  /*2e950*/  LDL.LU R32, [R1+0x778] ;  /* 0x0007780001207983 */ /* 0x001ee80000300800 */
[----:B-1----:R-:W3:Y:S04]  /*2e960*/  LDL.LU R35, [R1+0x774] ;  /* 0x0007740001237983 */ /* 0x002ee80000300800 */
[----:B------:R0:W-:Y:S04]  /*2e970*/  STS.U16 [R19+UR4+0x10e00], R45 ;  /* 0x010e002d13007988 */ /* 0x0001e80008000404 */
[----:B------:R1:W-:Y:S04]  /*2e980*/  STS.U16 [R19+UR4+0x18e00], R44 ;  /* 0x018e002c13007988 */ /* 0x0003e80008000404 */
        /* <DEDUP_REMOVED lines=9> */
[----:B------:R-:W3:Y:S04]  /*2ea20*/  LDL.LU R42, [R1+0x9a0] ;  /* 0x0009a000012a7983 */ /* 0x000ee80000300800 */
[----:B------:R-:W-:Y:S04]  /*2ea30*/  STS.U16 [R19+UR4+0x1a200], R52 ;  /* 0x01a2003413007988 */ /* 0x000fe80008000404 */
[----:B0-----:R-:W3:Y:S04]  /*2ea40*/  LDL.LU R45, [R1+0x99c] ;  /* 0x00099c00012d7983 */ /* 0x001ee80000300800 */
[----:B-1----:R-:W3:Y:S04]  /*2ea50*/  LDL.LU R44, [R1+0x968] ;  /* 0x00096800012c7983 */ /* 0x002ee80000300800 */
[----:B----4-:R-:W4:Y:S04]  /*2ea60*/  LDL.LU R59, [R1+0x964] ;  /* 0x00096400013b7983 */ /* 0x010f280000300800 */
[----:B--2---:R-:W-:Y:S04]  /*2ea70*/  STS.U16 [R19+UR4+0x12600], R55 ;  /* 0x0126003713007988 */ /* 0x004fe80008000404 */
[----:B---3--:R0:W-:Y:S04]  /*2ea80*/  STS.U16 [R19+UR4+0x1a600], R65 ;  /* 0x01a6004113007988 */ /* 0x0081e80008000404 */
[----:B0-----:R-:W2:Y:S04]  /*2ea90*/  LDL.LU R65, [R1+0x930] ;  /* 0x0009300001417983 */ /* 0x001ea80000300800 */
        /* <DEDUP_REMOVED lines=10> */
[----:B------:R-:W3:Y:S04]  /*2eb40*/  LDL.LU R52, [R1+0x830] ;  /* 0x0008300001347983 */ /* 0x000ee80000300800 */
[----:B------:R-:W3:Y:S04]  /*2eb50*/  LDL.LU R55, [R1+0x82c] ;  /* 0x00082c0001377983 */ /* 0x000ee80000300800 */
[----:B------:R1:W-:Y:S04]  /*2eb60*/  STS.U16 [R19+UR4+0x12e00], R32 ;  /* 0x012e002013007988 */ /* 0x0003e80008000404 */
[----:B0-----:R-:W3:Y:S04]  /*2eb70*/  LDL.LU R54, [R1+0x800] ;  /* 0x0008000001367983 */ /* 0x001ee80000300800 */
[----:B------:R0:W-:Y:S04]  /*2eb80*/  STS.U16 [R19+UR4+0x1ae00], R35 ;  /* 0x01ae002313007988 */ /* 0x0001e80008000404 */
        /* <DEDUP_REMOVED lines=11> */
[----:B-1----:R-:W3:Y:S01]  /*2ec40*/  LDL.LU R38, [R1+0x14ac] ;  /* 0x0014ac0001267983 */ /* 0x002ee20000300800 */
[----:B----4-:R-:W-:-:S03]  /*2ec50*/  LOP3.LUT R36, R3, 0x50, RZ, 0x3c, !PT ;  /* 0x0000005003247812 */ /* 0x010fc600078e3cff */
[----:B------:R0:W-:Y:S04]  /*2ec60*/  STS.U16 [R19+UR4+0x1ba00], R41 ;  /* 0x01ba002913007988 */ /* 0x0001e80008000404 */
[----:B------:R1:W-:Y:S04]  /*2ec70*/  STS.U16 [R19+UR4+0x13e00], R40 ;  /* 0x013e002813007988 */ /* 0x0003e80008000404 */
[----:B------:R4:W-:Y:S04]  /*2ec80*/  STS.U16 [R19+UR4+0x1be00], R43 ;  /* 0x01be002b13007988 */ /* 0x0009e80008000404 */
[----:B0-----:R-:W3:Y:S04]  /*2ec90*/  LDL.LU R41, [R1+0x14a8] ;  /* 0x0014a80001297983 */ /* 0x001ee80000300800 */
[----:B-1----:R-:W3:Y:S04]  /*2eca0*/  LDL.LU R40, [R1+0x14a4] ;  /* 0x0014a40001287983 */ /* 0x002ee80000300800 */
[----:B----4-:R-:W4:Y:S04]  /*2ecb0*/  LDL.LU R43, [R1+0x14a0] ;  /* 0x0014a000012b7983 */ /* 0x010f280000300800 */
[----:B------:R-:W-:Y:S04]  /*2ecc0*/  STL [R1+0x12f0], R19 ;  /* 0x0012f01301007387 */ /* 0x000fe80000100800 */
[----:B------:R0:W-:Y:S04]  /*2ecd0*/  STS.U16 [R36+UR4+0x10280], R42 ;  /* 0x0102802a24007988 */ /* 0x0001e80008000404 */
[----:B------:R1:W-:Y:S04]  /*2ece0*/  STS.U16 [R36+UR4+0x18280], R45 ;  /* 0x0182802d24007988 */ /* 0x0003e80008000404 */
[----:B------:R1:W-:Y:S04]  /*2ecf0*/  STS.U16 [R36+UR4+0x10680], R44 ;  /* 0x0106802c24007988 */ /* 0x0003e80008000404 */
[----:B0-----:R-:W3:Y:S04]  /*2ed00*/  LDL.LU R42, [R1+0x149c] ;  /* 0x00149c00012a7983 */ /* 0x001ee80000300800 */
[----:B-1----:R-:W3:Y:S04]  /*2ed10*/  LDL.LU R45, [R1+0x1498] ;  /* 0x00149800012d7983 */ /* 0x002ee80000300800 */
[----:B------:R-:W3:Y:S04]  /*2ed20*/  LDL.LU R44, [R1+0x1494] ;  /* 0x00149400012c7983 */ /* 0x000ee80000300800 */
[----:B------:R0:W-:Y:S04]  /*2ed30*/  STS.U16 [R36+UR4+0x18680], R59 ;  /* 0x0186803b24007988 */ /* 0x0001e80008000404 */
[----:B0-----:R-:W3:Y:S04]  /*2ed40*/  LDL.LU R59, [R1+0x1490] ;  /* 0x00149000013b7983 */ /* 0x001ee80000300800 */
[----:B--2---:R0:W-:Y:S04]  /*2ed50*/  STS.U16 [R36+UR4+0x10a80], R65 ;  /* 0x010a804124007988 */ /* 0x0041e80008000404 */
[----:B0-----:R-:W2:Y:S04]  /*2ed60*/  LDL.LU R65, [R1+0x148c] ;  /* 0x00148c0001417983 */ /* 0x001ea80000300800 */
[----:B--2---:R0:W-:Y:S04]  /*2ed70*/  STS.U16 [R36+UR4+0x18a80], R65 ;  /* 0x018a804124007988 */ /* 0x0041e80008000404 */
[----:B---3--:R1:W-:Y:S04]  /*2ed80*/  STS.U16 [R36+UR4+0x10e80], R56 ;  /* 0x010e803824007988 */ /* 0x0083e80008000404 */
[----:B0-----:R-:W2:Y:S04]  /*2ed90*/  LDL.LU R65, [R1+0x998] ;  /* 0x0009980001417983 */ /* 0x001ea80000300800 */
[----:B-1----:R-:W3:Y:S04]  /*2eda0*/  LDL.LU R56, [R1+0x1488] ;  /* 0x0014880001387983 */ /* 0x002ee80000300800 */
[----:B------:R0:W-:Y:S04]  /*2edb0*/  STS.U16 [R36+UR4+0x18e80], R47 ;  /* 0x018e802f24007988 */ /* 0x0001e80008000404 */
[----:B------:R1:W-:Y:S04]  /*2edc0*/  STS.U16 [R36+UR4+0x11280], R46 ;  /* 0x0112802e24007988 */ /* 0x0003e80008000404 */
[----:B------:R0:W-:Y:S04]  /*2edd0*/  STS.U16 [R36+UR4+0x19280], R49 ;  /* 0x0192803124007988 */ /* 0x0001e80008000404 */
[----:B------:R1:W-:Y:S04]  /*2ede0*/  STS.U16 [R36+UR4+0x11680], R48 ;  /* 0x0116803024007988 */ /* 0x0003e80008000404 */
[----:B------:R1:W-:Y:S04]  /*2edf0*/  STS.U16 [R36+UR4+0x19680], R51 ;  /* 0x0196803324007988 */ /* 0x0003e80008000404 */
[----:B0-----:R-:W2:Y:S04]  /*2ee00*/  LDL.LU R47, [R1+0x1484] ;  /* 0x00148400012f7983 */ /* 0x001ea80000300800 */
[----:B------:R0:W-:Y:S04]  /*2ee10*/  STS.U16 [R36+UR4+0x11a80], R50 ;  /* 0x011a803224007988 */ /* 0x0001e80008000404 */
[----:B-1----:R-:W2:Y:S04]  /*2ee20*/  LDL.LU R46, [R1+0x1480] ;  /* 0x00148000012e7983 */ /* 0x002ea80000300800 */
[----:B------:R1:W-:Y:S04]  /*2ee30*/  STS.U16 [R36+UR4+0x19a80], R53 ;  /* 0x019a803524007988 */ /* 0x0003e80008000404 */
[----:B------:R-:W2:Y:S04]  /*2ee40*/  LDL.LU R49, [R1+0x147c] ;  /* 0x00147c0001317983 */ /* 0x000ea80000300800 */
[----:B------:R0:W-:Y:S04]  /*2ee50*/  STS.U16 [R36+UR4+0x11e80], R52 ;  /* 0x011e803424007988 */ /* 0x0001e80008000404 */
[----:B------:R-:W2:Y:S04]  /*2ee60*/  LDL.LU R48, [R1+0x1478] ;  /* 0x0014780001307983 */ /* 0x000ea80000300800 */
[----:B------:R0:W-:Y:S04]  /*2ee70*/  STS.U16 [R36+UR4+0x19e80], R55 ;  /* 0x019e803724007988 */ /* 0x0001e80008000404 */
[----:B------:R-:W2:Y:S04]  /*2ee80*/  LDL.LU R51, [R1+0x1474] ;  /* 0x0014740001337983 */ /* 0x000ea80000300800 */
[----:B------:R1:W-:Y:S04]  /*2ee90*/  STS.U16 [R36+UR4+0x12280], R54 ;  /* 0x0122803624007988 */ /* 0x0003e80008000404 */
[----:B0-----:R-:W2:Y:S04]  /*2eea0*/  LDL.LU R50, [R1+0x1470] ;  /* 0x0014700001327983 */ /* 0x001ea80000300800 */
[----:B------:R0:W-:Y:S04]  /*2eeb0*/  STS.U16 [R36+UR4+0x1a280], R57 ;  /* 0x01a2803924007988 */ /* 0x0001e80008000404 */
[----:B-1----:R-:W2:Y:S04]  /*2eec0*/  LDL.LU R53, [R1+0x146c] ;  /* 0x00146c0001357983 */ /* 0x002ea80000300800 */
[----:B------:R-:W2:Y:S04]  /*2eed0*/  LDL.LU R52, [R1+0x1468] ;  /* 0x0014680001347983 */ /* 0x000ea80000300800 */
[----:B------:R-:W2:Y:S04]  /*2eee0*/  LDL.LU R55, [R1+0x1464] ;  /* 0x0014640001377983 */ /* 0x000ea80000300800 */
[----:B------:R-:W2:Y:S04]  /*2eef0*/  LDL.LU R54, [R1+0x1460] ;  /* 0x0014600001367983 */ /* 0x000ea80000300800 */
[----:B0-----:R-:W2:Y:S04]  /*2ef00*/  LDL.LU R57, [R1+0x145c] ;  /* 0x00145c0001397983 */ /* 0x001ea80000300800 */
[----:B---3--:R0:W-:Y:S04]  /*2ef10*/  STS.U16 [R36+UR4+0x12680], R56 ;  /* 0x0126803824007988 */ /* 0x0081e80008000404 */
[----:B------:R1:W-:Y:S04]  /*2ef20*/  STS.U16 [R36+UR4+0x1a680], R59 ;  /* 0x01a6803b24007988 */ /* 0x0003e80008000404 */
[----:B------:R3:W-:Y:S04]  /*2ef30*/  STS.U16 [R36+UR4+0x12a80], R58 ;  /* 0x012a803a24007988 */ /* 0x0007e80008000404 */
[----:B------:R1:W-:Y:S04]  /*2ef40*/  STS.U16 [R36+UR4+0x1aa80], R61 ;  /* 0x01aa803d24007988 */ /* 0x0003e80008000404 */
[----:B------:R1:W-:Y:S04]  /*2ef50*/  STS.U16 [R36+UR4+0x12e80], R60 ;  /* 0x012e803c24007988 */ /* 0x0003e80008000404 */
[----:B0-----:R-:W4:Y:S04]  /*2ef60*/  LDL.LU R56, [R1+0x1458] ;  /* 0x0014580001387983 */ /* 0x001f280000300800 */
[----:B------:R0:W-:Y:S04]  /*2ef70*/  STS.U16 [R36+UR4+0x1ae80], R62 ;  /* 0x01ae803e24007988 */ /* 0x0001e80008000404 */
[----:B-1----:R-:W4:Y:S04]  /*2ef80*/  LDL.LU R59, [R1+0x1454] ;  /* 0x00145400013b7983 */ /* 0x002f280000300800 */
[----:B------:R1:W-:Y:S04]  /*2ef90*/  STS.U16 [R36+UR4+0x13280], R0 ;  /* 0x0132800024007988 */ /* 0x0003e80008000404 */
[----:B---3--:R-:W3:Y:S04]  /*2efa0*/  LDL.LU R58, [R1+0x1450] ;  /* 0x00145000013a7983 */ /* 0x008ee80000300800 */
[----:B------:R0:W-:Y:S04]  /*2efb0*/  STS.U16 [R36+UR4+0x1b280], R63 ;  /* 0x01b2803f24007988 */ /* 0x0001e80008000404 */
[----:B------:R-:W3:Y:S04]  /*2efc0*/  LDL.LU R61, [R1+0x144c] ;  /* 0x00144c00013d7983 */ /* 0x000ee80000300800 */
[----:B------:R0:W-:Y:S04]  /*2efd0*/  STS.U16 [R36+UR4+0x13680], R66 ;  /* 0x0136804224007988 */ /* 0x0001e80008000404 */
[----:B------:R-:W3:Y:S04]  /*2efe0*/  LDL.LU R60, [R1+0x1448] ;  /* 0x00144800013c7983 */ /* 0x000ee80000300800 */
[----:B------:R-:W-:Y:S04]  /*2eff0*/  STS.U16 [R36+UR4+0x1b680], R67 ;  /* 0x01b6804324007988 */ /* 0x000fe80008000404 */
[----:B0-----:R-:W3:Y:S04]  /*2f000*/  LDL.LU R62, [R1+0x1444] ;  /* 0x00144400013e7983 */ /* 0x001ee80000300800 */
[----:B------:R-:W-:Y:S04]  /*2f010*/  STS.U16 [R36+UR4+0x13a80], R64 ;  /* 0x013a804024007988 */ /* 0x000fe80008000404 */
[----:B-1----:R-:W3:Y:S04]  /*2f020*/  LDL.LU R0, [R1+0x1440] ;  /* 0x0014400001007983 */ /* 0x002ee80000300800 */
[----:B------:R0:W-:Y:S04]  /*2f030*/  STS.U16 [R36+UR4+0x1ba80], R2 ;  /* 0x01ba800224007988 */ /* 0x0001e80008000404 */
[----:B------:R-:W3:Y:S04]  /*2f040*/  LDL.LU R63, [R1+0x143c] ;  /* 0x00143c00013f7983 */ /* 0x000ee80000300800 */
[----:B------:R-:W3:Y:S01]  /*2f050*/  LDL.LU R66, [R1+0x1438] ;  /* 0x0014380001427983 */ /* 0x000ee20000300800 */
[----:B0-----:R-:W-:-:S03]  /*2f060*/  LOP3.LUT R2, R3, 0x60, RZ, 0x3c, !PT ;  /* 0x0000006003027812 */ /* 0x001fc600078e3cff */
[----:B------:R-:W3:Y:S04]  /*2f070*/  LDL.LU R67, [R1+0x1434] ;  /* 0x0014340001437983 */ /* 0x000ee80000300800 */
[----:B------:R0:W-:Y:S04]  /*2f080*/  STS.U16 [R36+UR4+0x13e80], R93 ;  /* 0x013e805d24007988 */ /* 0x0001e80008000404 */
[----:B------:R-:W3:Y:S04]  /*2f090*/  LDL.LU R64, [R1+0x1430] ;  /* 0x0014300001407983 */ /* 0x000ee80000300800 */
[----:B------:R1:W-:Y:S04]  /*2f0a0*/  STS.U16 [R36+UR4+0x1be80], R92 ;  /* 0x01be805c24007988 */ /* 0x0003e80008000404 */
[----:B0-----:R-:W3:Y:S04]  /*2f0b0*/  LDL R93, [R1+0xba4] ;  /* 0x000ba400015d7983 */ /* 0x001ee80000100800 */
[----:B--2---:R0:W-:Y:S04]  /*2f0c0*/  STS.U16 [R2+UR4+0x10300], R65 ;  /* 0x0103004102007988 */ /* 0x0041e80008000404 */
[----:B-1----:R-:W2:Y:S04]  /*2f0d0*/  LDL R92, [R1+0xba0] ;  /* 0x000ba000015c7983 */ /* 0x002ea80000100800 */
[----:B------:R-:W-:Y:S04]  /*2f0e0*/  STL [R1+0x12f4], R36 ;  /* 0x0012f42401007387 */ /* 0x000fe80000100800 */
[----:B0-----:R-:W2:Y:S04]  /*2f0f0*/  LDL.LU R65, [R1+0x142c] ;  /* 0x00142c0001417983 */ /* 0x001ea80000300800 */
[----:B--2---:R0:W-:Y:S04]  /*2f100*/  STS.U16 [R2+UR4+0x18300], R65 ;  /* 0x0183004102007988 */ /* 0x0041e80008000404 */
[----:B---3--:R1:W-:Y:S04]  /*2f110*/  STS.U16 [R2+UR4+0x10700], R64 ;  /* 0x0107004002007988 */ /* 0x0083e80008000404 */
[----:B------:R2:W-:Y:S04]  /*2f120*/  STS.U16 [R2+UR4+0x18700], R67 ;  /* 0x0187004302007988 */ /* 0x0005e80008000404 */
[----:B0-----:R-:W3:Y:S04]  /*2f130*/  LDL.LU R65, [R1+0x1428] ;  /* 0x0014280001417983 */ /* 0x001ee80000300800 */
[----:B-1----:R-:W3:Y:S04]  /*2f140*/  LDL.LU R64, [R1+0x1424] ;  /* 0x0014240001407983 */ /* 0x002ee80000300800 */
[----:B--2---:R-:W2:Y:S04]  /*2f150*/  LDL.LU R67, [R1+0x1420] ;  /* 0x0014200001437983 */ /* 0x004ea80000300800 */
[----:B------:R0:W-:Y:S04]  /*2f160*/  STS.U16 [R2+UR4+0x10b00], R66 ;  /* 0x010b004202007988 */ /* 0x0001e80008000404 */
[----:B------:R1:W-:Y:S04]  /*2f170*/  STS.U16 [R2+UR4+0x18b00], R63 ;  /* 0x018b003f02007988 */ /* 0x0003e80008000404 */
[----:B0-----:R-:W2:Y:S04]  /*2f180*/  LDL.LU R66, [R1+0x141c] ;  /* 0x00141c0001427983 */ /* 0x001ea80000300800 */
[----:B-1----:R-:W2:Y:S01]  /*2f190*/  LDL.LU R63, [R1+0x1418] ;  /* 0x00141800013f7983 */ /* 0x002ea20000300800 */
[----:B------:R-:W-:-:S04]  /*2f1a0*/  @!P4 LOP3.LUT R93, R93, R92, RZ, 0x3c, !PT ;  /* 0x0000005c5d5dc212 */ /* 0x000fc800078e3cff */
[----:B------:R-:W-:-:S04]  /*2f1b0*/  @!P4 LOP3.LUT R92, R93, R92, RZ, 0x3c, !PT ;  /* 0x0000005c5d5cc212 */ /* 0x000fc800078e3cff */
[----:B------:R-:W-:Y:S02]  /*2f1c0*/  @!P4 LOP3.LUT R93, R93, R92, RZ, 0x3c, !PT ;  /* 0x0000005c5d5dc212 */ /* 0x000fe400078e3cff */
[----:B--2---:R-:W-:-:S06]  /*2f1d0*/  PRMT R63, RZ, 0x7610, R63 ;  /* 0x00007610ff3f7816 */ /* 0x004fcc000000003f */
[----:B------:R-:W2:Y:S04]  /*2f1e0*/  @!P4 LDG.E.U16 R63, desc[UR20][R92.64] ;  /* 0x000000145c3fc981 */ /* 0x000ea8000c1e1500 */
[----:B------:R0:W-:Y:S04]  /*2f1f0*/  STS.U16 [R2+UR4+0x10f00], R0 ;  /* 0x010f000002007988 */ /* 0x0001e80008000404 */
[----:B------:R1:W-:Y:S04]  /*2f200*/  STS.U16 [R2+UR4+0x18f00], R62 ;  /* 0x018f003e02007988 */ /* 0x0003e80008000404 */
[----:B0-----:R-:W3:Y:S04]  /*2f210*/  LDL.LU R0, [R1+0x1414] ;  /* 0x0014140001007983 */ /* 0x001ee80000300800 */
[----:B-1----:R-:W3:Y:S04]  /*2f220*/  LDL.LU R2, [R1+0x1410] ;  /* 0x0014100001027983 */ /* 0x002ee80000300800 */
[----:B------:R-:W3:Y:S04]  /*2f230*/  LDL.LU R62, [R1+0x140c] ;  /* 0x00140c00013e7983 */ /* 0x000ee80000300800 */
[----:B--2---:R0:W-:Y:S04]  /*2f240*/  STL [R1+0x8b0], R63 ;  /* 0x0008b03f01007387 */ /* 0x0041e80000100800 */
[----:B0-----:R-:W2:Y:S04]  /*2f250*/  LDL.LU R63, [R1+0x1408] ;  /* 0x00140800013f7983 */ /* 0x001ea80000300800 */
[----:B------:R-:W2:Y:S04]  /*2f260*/  LDL R92, [R1+0xbe0] ;  /* 0x000be000015c7983 */ /* 0x000ea80000100800 */
[----:B------:R-:W2:Y:S01]  /*2f270*/  LDL R93, [R1+0xbe4] ;  /* 0x000be400015d7983 */ /* 0x000ea20000100800 */
[----:B---3--:R-:W-:-:S02]  /*2f280*/  PRMT R62, RZ, 0x7610, R62 ;  /* 0x00007610ff3e7816 */ /* 0x008fc4000000003e */
[----:B--2---:R-:W-:-:S04]  /*2f290*/  @!P4 LOP3.LUT R93, R93, R92, RZ, 0x3c, !PT ;  /* 0x0000005c5d5dc212 */ /* 0x004fc800078e3cff */
[----:B------:R-:W-:-:S04]  /*2f2a0*/  @!P4 LOP3.LUT R92, R93, R92, RZ, 0x3c, !PT ;  /* 0x0000005c5d5cc212 */ /* 0x000fc800078e3cff */
[----:B------:R-:W-:-:S05]  /*2f2b0*/  @!P4 LOP3.LUT R93, R93, R92, RZ, 0x3c, !PT ;  /* 0x0000005c5d5dc212 */ /* 0x000fca00078e3cff */
[----:B------:R-:W2:Y:S04]  /*2f2c0*/  @!P4 LDG.E.U16 R62, desc[UR20][R92.64] ;  /* 0x000000145c3ec981 */ /* 0x000ea8000c1e1500 */
[----:B--2---:R0:W-:Y:S04]  /*2f2d0*/  STL [R1+0x8ac], R62 ;  /* 0x0008ac3e01007387 */ /* 0x0041e80000100800 */
[----:B0-----:R-:W2:Y:S04]  /*2f2e0*/  LDL.LU R62, [R1+0x1404] ;  /* 0x00140400013e7983 */ /* 0x001ea80000300800 */
[----:B------:R-:W3:Y:S04]  /*2f2f0*/  LDL R92, [R1+0xc20] ;  /* 0x000c2000015c7983 */ /* 0x000ee80000100800 */
[----:B------:R-:W3:Y:S01]  /*2f300*/  LDL R93, [R1+0xc24] ;  /* 0x000c2400015d7983 */ /* 0x000ee20000100800 */
[----:B------:R-:W-:-:S02]  /*2f310*/  PRMT R63, RZ, 0x7610, R63 ;  /* 0x00007610ff3f7816 */ /* 0x000fc4000000003f */
[----:B---3--:R-:W-:-:S04]  /*2f320*/  @!P4 LOP3.LUT R93, R93, R92, RZ, 0x3c, !PT ;  /* 0x0000005c5d5dc212 */ /* 0x008fc800078e3cff */
[----:B------:R-:W-:-:S04]  /*2f330*/  @!P4 LOP3.LUT R92, R93, R92, RZ, 0x3c, !PT ;  /* 0x0000005c5d5cc212 */ /* 0x000fc800078e3cff */
[----:B------:R-:W-:-:S05]  /*2f340*/  @!P4 LOP3.LUT R93, R93, R92, RZ, 0x3c, !PT ;  /* 0x0000005c5d5dc212 */ /* 0x000fca00078e3cff */
[----:B------:R-:W3:Y:S04]  /*2f350*/  @!P4 LDG.E.U16 R63, desc[UR20][R92.64] ;  /* 0x000000145c3fc981 */ /* 0x000ee8000c1e1500 */
[----:B---3--:R0:W-:Y:S04]  /*2f360*/  STL [R1+0x8a8], R63 ;  /* 0x0008a83f01007387 */ /* 0x0081e80000100800 */
[----:B0-----:R-:W3:Y:S04]  /*2f370*/  LDL.LU R63, [R1+0x1400] ;  /* 0x00140000013f7983 */ /* 0x001ee80000300800 */
[----:B------:R-:W3:Y:S04]  /*2f380*/  LDL R92, [R1+0xc60] ;  /* 0x000c6000015c7983 */ /* 0x000ee80000100800 */
[----:B------:R-:W3:Y:S01]  /*2f390*/  LDL R93, [R1+0xc64] ;  /* 0x000c6400015d7983 */ /* 0x000ee20000100800 */
[----:B--2---:R-:W-:-:S02]  /*2f3a0*/  PRMT R62, RZ, 0x7610, R62 ;  /* 0x00007610ff3e7816 */ /* 0x004fc4000000003e */
[----:B---3--:R-:W-:-:S04]  /*2f3b0*/  @!P4 LOP3.LUT R93, R93, R92, RZ, 0x3c, !PT ;  /* 0x0000005c5d5dc212 */ /* 0x008fc800078e3cff */
        /* <DEDUP_REMOVED lines=248> */
[----:B------:R-:W2:Y:S04]  /*30340*/  LDL R92, [R1+0xb70] ;  /* 0x000b7000015c7983 */ /* 0x000ea80000100800 */
[----:B------:R-:W2:Y:S01]  /*30350*/  LDL R93, [R1+0xb74] ;  /* 0x000b7400015d7983 */ /* 0x000ea20000100800 */
[----:B------:R-:W-:-:S02]  /*30360*/  PRMT R87, RZ, 0x7610, R87 ;  /* 0x00007610ff577816 */ /* 0x000fc40000000057 */
[----:B--2---:R-:W-:-:S04]  /*30370*/  @!P4 LOP3.LUT R93, R93, R92, RZ, 0x3c, !PT ;  /* 0x0000005c5d5dc212 */ /* 0x004fc800078e3cff */
[----:B------:R-:W-:-:S04]  /*30380*/  @!P4 LOP3.LUT R92, R93, R92, RZ, 0x3c, !PT ;  /* 0x0000005c5d5cc212 */ /* 0x000fc800078e3cff */
[----:B------:R-:W-:-:S05]  /*30390*/  @!P4 LOP3.LUT R93, R93, R92, RZ, 0x3c, !PT ;  /* 0x0000005c5d5dc212 */ /* 0x000fca00078e3cff */
[----:B------:R0:W2:Y:S04]  /*303a0*/  @!P4 LDG.E.U16 R87, desc[UR20][R92.64] ;  /* 0x000000145c57c981 */ /* 0x0000a8000c1e1500 */
[----:B------:R-:W0:Y:S04]  /*303b0*/  LDL R92, [R1+0xbb0] ;  /* 0x000bb000015c7983 */ /* 0x000e280000100800 */
[----:B------:R-:W0:Y:S01]  /*303c0*/  LDL R93, [R1+0xbb4] ;  /* 0x000bb400015d7983 */ /* 0x000e220000100800 */
[----:B---3--:R-:W-:Y:S02]  /*303d0*/  PRMT R63, RZ, 0x7610, R63 ;  /* 0x00007610ff3f7816 */ /* 0x008fe4000000003f */
[----:B0-----:R-:W-:-:S04]  /*303e0*/  @!P4 LOP3.LUT R93, R93, R92, RZ, 0x3c, !PT ;  /* 0x0000005c5d5dc212 */ /* 0x001fc800078e3cff */
[----:B------:R-:W-:-:S04]  /*303f0*/  @!P4 LOP3.LUT R92, R93, R92, RZ, 0x3c, !PT ;  /* 0x0000005c5d5cc212 */ /* 0x000fc800078e3cff */
[----:B------:R-:W-:-:S05]  /*30400*/  @!P4 LOP3.LUT R93, R93, R92, RZ, 0x3c, !PT ;  /* 0x0000005c5d5dc212 */ /* 0x000fca00078e3cff */
[----:B------:R-:W3:Y:S04]  /*30410*/  @!P4 LDG.E.U16 R63, desc[UR20][R92.64] ;  /* 0x000000145c3fc981 */ /* 0x000ee8000c1e1500 */
[----:B--2---:R0:W-:Y:S04]  /*30420*/  STL [R1+0x131c], R87 ;  /* 0x00131c5701007387 */ /* 0x0041e80000100800 */
[----:B0-----:R-:W2:Y:S04]  /*30430*/  LDL R87, [R1+0xc74] ;  /* 0x000c740001577983 */ /* 0x001ea80000100800 */
        /* <DEDUP_REMOVED lines=8> */
[----:B------:R-:W2:Y:S04]  /*304c0*/  @!P4 LDG.E.U16 R62, desc[UR20][R92.64] ;  /* 0x000000145c3ec981 */ /* 0x000ea8000c1e1500 */
        /* <DEDUP_REMOVED lines=8> */
[----:B------:R-:W2:Y:S01]  /*30550*/  @!P4 LDG.E.U16 R63, desc[UR20][R92.64] ;  /* 0x000000145c3fc981 */ /* 0x000ea2000c1e1500 */
[----:B------:R-:W-:-:S03]  /*30560*/  PRMT R62, RZ, 0x7610, R62 ;  /* 0x00007610ff3e7816 */ /* 0x000fc6000000003e */
[----:B--2---:R0:W-:Y:S04]  /*30570*/  STL [R1+0x828], R63 ;  /* 0x0008283f01007387 */ /* 0x0041e80000100800 */
[----:B0-----:R-:W2:Y:S04]  /*30580*/  LDL.LU R63, [R1+0x1384] ;  /* 0x00138400013f7983 */ /* 0x001ea80000300800 */
[----:B------:R-:W3:Y:S01]  /*30590*/  LDL R93, [R1+0xc70] ;  /* 0x000c7000015d7983 */ /* 0x000ee20000100800 */
[----:B------:R-:W-:-:S03]  /*305a0*/  @!P4 IMAD.MOV.U32 R92, RZ, RZ, R87 ;  /* 0x000000ffff5cc224 */ /* 0x000fc600078e0057 */
[----:B------:R-:W2:Y:S04]  /*305b0*/  LDL R87, [R1+0xdb4] ;  /* 0x000db40001577983 */ /* 0x000ea80000100800 */
[----:B---3--:R-:W3:Y:S04]  /*305c0*/  @!P4 LDG.E.U16 R62, desc[UR20][R92.64] ;  /* 0x000000145c3ec981 */ /* 0x008ee8000c1e1500 */
        /* <DEDUP_REMOVED lines=35> */
[----:B------:R0:W3:Y:S04]  /*30800*/  @!P4 LDG.E.U16 R36, desc[UR20][R92.64] ;  /* 0x000000145c24c981 */ /* 0x0000e8000c1e1500 */
[----:B------:R-:W2:Y:S01]  /*30810*/  LDL R93, [R1+0xdb0] ;  /* 0x000db000015d7983 */ /* 0x000ea20000100800 */
[----:B------:R-:W-:Y:S01]  /*30820*/  PRMT R19, RZ, 0x7610, R19 ;  /* 0x00007610ff137816 */ /* 0x000fe20000000013 */
[----:B0-----:R-:W-:Y:S02]  /*30830*/  @!P4 IMAD.MOV.U32 R92, RZ, RZ, R87 ;  /* 0x000000ffff5cc224 */ /* 0x001fe400078e0057 */
[----:B---3--:R0:W-:Y:S01]  /*30840*/  STL [R1+0x12f8], R36 ;  /* 0x0012f82401007387 */ /* 0x0081e20000100800 */
[----:B------:R-:W-:-:S03]  /*30850*/  PRMT R68, RZ, 0x7610, R68 ;  /* 0x00007610ff447816 */ /* 0x000fc60000000044 */
[----:B------:R-:W3:Y:S04]  /*30860*/  LDL R87, [R1+0xabc] ;  /* 0x000abc0001577983 */ /* 0x000ee80000100800 */
[----:B--2---:R1:W2:Y:S04]  /*30870*/  @!P4 LDG.E.U16 R19, desc[UR20][R92.64] ;  /* 0x000000145c13c981 */ /* 0x0042a8000c1e1500 */
[----:B0-----:R-:W2:Y:S04]  /*30880*/  LDL R36, [R1+0xa3c] ;  /* 0x000a3c0001247983 */ /* 0x001ea80000100800 */
[----:B------:R-:W1:Y:S04]  /*30890*/  LDL R92, [R1+0x9f8] ;  /* 0x0009f800015c7983 */ /* 0x000e680000100800 */
[----:B------:R-:W1:Y:S02]  /*308a0*/  LDL R93, [R1+0x9fc] ;  /* 0x0009fc00015d7983 */ /* 0x000e640000100800 */
[----:B-1----:R-:W-:-:S04]  /*308b0*/  @!P4 LOP3.LUT R93, R93, R92, RZ, 0x3c, !PT ;  /* 0x0000005c5d5dc212 */ /* 0x002fc800078e3cff */
[----:B------:R-:W-:-:S04]  /*308c0*/  @!P4 LOP3.LUT R92, R93, R92, RZ, 0x3c, !PT ;  /* 0x0000005c5d5cc212 */ /* 0x000fc800078e3cff */
[----:B------:R-:W-:Y:S01]  /*308d0*/  @!P4 LOP3.LUT R93, R93, R92, RZ, 0x3c, !PT ;  /* 0x0000005c5d5dc212 */ /* 0x000fe200078e3cff */
[----:B--2---:R0:W-:Y:S04]  /*308e0*/  STL [R1+0x12fc], R19 ;  /* 0x0012fc1301007387 */ /* 0x0041e80000100800 */
[----:B------:R1:W2:Y:S01]  /*308f0*/  @!P4 LDG.E.U16 R68, desc[UR20][R92.64] ;  /* 0x000000145c44c981 */ /* 0x0002a2000c1e1500 */
[----:B------:R-:W-:-:S03]  /*30900*/  PRMT R90, RZ, 0x7610, R90 ;  /* 0x00007610ff5a7816 */ /* 0x000fc6000000005a */
[----:B0-----:R-:W3:Y:S04]  /*30910*/  LDL R19, [R1+0xab8] ;  /* 0x000ab80001137983 */ /* 0x001ee80000100800 */
[----:B------:R-:W3:Y:S01]  /*30920*/  LDL R93, [R1+0xa38] ;  /* 0x000a3800015d7983 */ /* 0x000ee20000100800 */
[----:B-1----:R-:W-:-:S03]  /*30930*/  @!P4 MOV R92, R36 ;  /* 0x00000024005cc202 */ /* 0x002fc60000000f00 */
[----:B--2---:R0:W-:Y:S01]  /*30940*/  STL [R1+0x1300], R68 ;  /* 0x0013004401007387 */ /* 0x0041e20000100800 */
[----:B------:R-:W-:Y:S02]  /*30950*/  PRMT R91, RZ, 0x7610, R91 ;  /* 0x00007610ff5b7816 */ /* 0x000fe4000000005b */
[----:B------:R-:W-:Y:S01]  /*30960*/  PRMT R88, RZ, 0x7610, R88 ;  /* 0x00007610ff587816 */ /* 0x000fe20000000058 */
[----:B------:R-:W2:Y:S04]  /*30970*/  LDL R36, [R1+0xb3c] ;  /* 0x000b3c0001247983 */ /* 0x000ea80000100800 */
[----:B0-----:R-:W2:Y:S04]  /*30980*/  LDL R68, [R1+0xa7c] ;  /* 0x000a7c0001447983 */ /* 0x001ea80000100800 */
[----:B---3--:R2:W3:Y:S04]  /*30990*/  @!P4 LDG.E.U16 R90, desc[UR20][R92.64] ;  /* 0x000000145c5ac981 */ /* 0x0084e8000c1e1500 */
[----:B------:R-:W3:Y:S01]  /*309a0*/  LDL R93, [R1+0xa78] ;  /* 0x000a7800015d7983 */ /* 0x000ee20000100800 */
[----:B--2---:R-:W-:-:S05]  /*309b0*/  @!P4 IMAD.MOV.U32 R92, RZ, RZ, R68 ;  /* 0x000000ffff5cc224 */ /* 0x004fca00078e0044 */
[----:B---3--:R0:W2:Y:S04]  /*309c0*/  @!P4 LDG.E.U16 R91, desc[UR20][R92.64] ;  /* 0x000000145c5bc981 */ /* 0x0080a8000c1e1500 */
[----:B------:R1:W-:Y:S04]  /*309d0*/  STL [R1+0x1304], R90 ;  /* 0x0013045a01007387 */ /* 0x0003e80000100800 */
[----:B------:R-:W3:Y:S01]  /*309e0*/  LDL R68, [R1+0xb78] ;  /* 0x000b780001447983 */ /* 0x000ee20000100800 */
[----:B0-----:R-:W-:Y:S02]  /*309f0*/  @!P4 IMAD.MOV.U32 R92, RZ, RZ, R87 ;  /* 0x000000ffff5cc224 */ /* 0x001fe400078e0057 */
[----:B------:R-:W-:Y:S01]  /*30a00*/  @!P4 IMAD.MOV.U32 R93, RZ, RZ, R19 ;  /* 0x000000ffff5dc224 */ /* 0x000fe200078e0013 */
[----:B-1----:R-:W3:Y:S04]  /*30a10*/  LDL R90, [R1+0xb38] ;  /* 0x000b3800015a7983 */ /* 0x002ee80000100800 */
[----:B------:R0:W3:Y:S04]  /*30a20*/  @!P4 LDG.E.U16 R88, desc[UR20][R92.64] ;  /* 0x000000145c58c981 */ /* 0x0000e8000c1e1500 */
[----:B--2---:R1:W-:Y:S04]  /*30a30*/  STL [R1+0x1308], R91 ;  /* 0x0013085b01007387 */ /* 0x0043e80000100800 */
[----:B------:R-:W0:Y:S04]  /*30a40*/  LDL R92, [R1+0xaf8] ;  /* 0x000af800015c7983 */ /* 0x000e280000100800 */
[----:B------:R-:W0:Y:S04]  /*30a50*/  LDL R93, [R1+0xafc] ;  /* 0x000afc00015d7983 */ /* 0x000e280000100800 */
[----:B-1----:R-:W2:Y:S01]  /*30a60*/  LDL R91, [R1+0x9d4] ;  /* 0x0009d400015b7983 */ /* 0x002ea20000100800 */
[----:B------:R-:W-:-:S02]  /*30a70*/  PRMT R89, RZ, 0x7610, R89 ;  /* 0x00007610ff597816 */ /* 0x000fc40000000059 */
[----:B------:R-:W-:Y:S01]  /*30a80*/  PRMT R86, RZ, 0x7610, R86 ;  /* 0x00007610ff567816 */ /* 0x000fe20000000056 */
[----:B------:R-:W2:Y:S01]  /*30a90*/  LDL R87, [R1+0xbb8] ;  /* 0x000bb80001577983 */ /* 0x000ea20000100800 */
[----:B------:R-:W-:-:S03]  /*30aa0*/  PRMT R84, RZ, 0x7610, R84 ;  /* 0x00007610ff547816 */ /* 0x000fc60000000054 */
[----:B------:R-:W2:Y:S01]  /*30ab0*/  LDL R19, [R1+0xbbc] ;  /* 0x000bbc0001137983 */ /* 0x000ea20000100800 */
[----:B0-----:R-:W-:-:S04]  /*30ac0*/  @!P4 LOP3.LUT R93, R93, R92, RZ, 0x3c, !PT ;  /* 0x0000005c5d5dc212 */ /* 0x001fc800078e3cff */
[----:B------:R-:W-:-:S04]  /*30ad0*/  @!P4 LOP3.LUT R92, R93, R92, RZ, 0x3c, !PT ;  /* 0x0000005c5d5cc212 */ /* 0x000fc800078e3cff */
[----:B------:R-:W-:-:S05]  /*30ae0*/  @!P4 LOP3.LUT R93, R93, R92, RZ, 0x3c, !PT ;  /* 0x0000005c5d5dc212 */ /* 0x000fca00078e3cff */
[----:B------:R0:W4:Y:S02]  /*30af0*/  @!P4 LDG.E.U16 R89, desc[UR20][R92.64] ;  /* 0x000000145c59c981 */ /* 0x000124000c1e1500 */
[----:B0-----:R-:W-:Y:S02]  /*30b00*/  @!P4 IMAD.MOV.U32 R92, RZ, RZ, R36 ;  /* 0x000000ffff5cc224 */ /* 0x001fe400078e0024 */
[----:B---3--:R-:W-:-:S05]  /*30b10*/  @!P4 IMAD.MOV.U32 R93, RZ, RZ, R90 ;  /* 0x000000ffff5dc224 */ /* 0x008fca00078e005a */
[----:B------:R0:W3:Y:S02]  /*30b20*/  @!P4 LDG.E.U16 R86, desc[UR20][R92.64] ;  /* 0x000000145c56c981 */ /* 0x0000e4000c1e1500 */
[----:B0-----:R-:W-:Y:S02]  /*30b30*/  @!P4 IMAD.MOV.U32 R92, RZ, RZ, R68 ;  /* 0x000000ffff5cc224 */ /* 0x001fe400078e0044 */
[----:B--2---:R-:W-:-:S05]  /*30b40*/  @!P4 IMAD.MOV.U32 R93, RZ, RZ, R91 ;  /* 0x000000ffff5dc224 */ /* 0x004fca00078e005b */
[----:B------:R0:W2:Y:S04]  /*30b50*/  @!P4 LDG.E.U16 R84, desc[UR20][R92.64] ;  /* 0x000000145c54c981 */ /* 0x0000a8000c1e1500 */
[----:B------:R-:W-:Y:S01]  /*30b60*/  STL [R1+0x130c], R88 ;  /* 0x00130c5801007387 */ /* 0x000fe20000100800 */
[----:B0-----:R-:W-:Y:S01]  /*30b70*/  @!P4 IMAD.MOV.U32 R93, RZ, RZ, R87 ;  /* 0x000000ffff5dc224 */ /* 0x001fe200078e0057 */
[----:B------:R-:W-:Y:S01]  /*30b80*/  PRMT R85, RZ, 0x7610, R85 ;  /* 0x00007610ff557816 */ /* 0x000fe20000000055 */
[----:B------:R-:W-:-:S05]  /*30b90*/  @!P4 IMAD.MOV.U32 R92, RZ, RZ, R19 ;  /* 0x000000ffff5cc224 */ /* 0x000fca00078e0013 */
[----:B------:R-:W2:Y:S04]  /*30ba0*/  @!P4 LDG.E.U16 R85, desc[UR20][R92.64] ;  /* 0x000000145c55c981 */ /* 0x000ea8000c1e1500 */
[----:B----4-:R0:W-:Y:S04]  /*30bb0*/  STL [R1+0x1310], R89 ;  /* 0x0013105901007387 */ /* 0x0101e80000100800 */
[----:B------:R-:W4:Y:S04]  /*30bc0*/  LDL R90, [R1+0xbf8] ;  /* 0x000bf800015a7983 */ /* 0x000f280000100800 */
[----:B------:R-:W4:Y:S04]  /*30bd0*/  LDL R36, [R1+0xbfc] ;  /* 0x000bfc0001247983 */ /* 0x000f280000100800 */
[----:B---3--:R1:W-:Y:S04]  /*30be0*/  STL [R1+0x1318], R86 ;  /* 0x0013185601007387 */ /* 0x0083e80000100800 */
[----:B0-----:R-:W3:Y:S04]  /*30bf0*/  LDL R89, [R1+0xc38] ;  /* 0x000c380001597983 */ /* 0x001ee80000100800 */
[----:B------:R-:W3:Y:S04]  /*30c00*/  LDL R68, [R1+0xc3c] ;  /* 0x000c3c0001447983 */ /* 0x000ee80000100800 */
[----:B--2---:R-:W-:Y:S04]  /*30c10*/  STL [R1+0x1320], R84 ;  /* 0x0013205401007387 */ /* 0x004fe80000100800 */
[----:B------:R-:W2:Y:S04]  /*30c20*/  LDL R88, [R1+0xc78] ;  /* 0x000c780001587983 */ /* 0x000ea80000100800 */
[----:B------:R-:W2:Y:S04]  /*30c30*/  LDL R87, [R1+0xc7c] ;  /* 0x000c7c0001577983 */ /* 0x000ea80000100800 */
[----:B-1----:R-:W2:Y:S04]  /*30c40*/  LDL R86, [R1+0xcb8] ;  /* 0x000cb80001567983 */ /* 0x002ea80000100800 */
[----:B------:R-:W2:Y:S01]  /*30c50*/  LDL R19, [R1+0xcbc] ;  /* 0x000cbc0001137983 */ /* 0x000ea20000100800 */
[----:B------:R-:W-:-:S02]  /*30c60*/  PRMT R82, RZ, 0x7610, R82 ;  /* 0x00007610ff527816 */ /* 0x000fc40000000052 */
[----:B------:R-:W-:Y:S02]  /*30c70*/  PRMT R83, RZ, 0x7610, R83 ;  /* 0x00007610ff537816 */ /* 0x000fe40000000053 */
[----:B------:R-:W-:Y:S02]  /*30c80*/  PRMT R80, RZ, 0x7610, R80 ;  /* 0x00007610ff507816 */ /* 0x000fe40000000050 */
[----:B------:R-:W-:Y:S01]  /*30c90*/  PRMT R81, RZ, 0x7610, R81 ;  /* 0x00007610ff517816 */ /* 0x000fe20000000051 */
[----:B------:R0:W-:Y:S04]  /*30ca0*/  STL [R1+0x1324], R85 ;  /* 0x0013245501007387 */ /* 0x0001e80000100800 */
[----:B0-----:R-:W2:Y:S01]  /*30cb0*/  LDL R85, [R1+0xcf8] ;  /* 0x000cf80001557983 */ /* 0x001ea20000100800 */
[----:B----4-:R-:W-:-:S02]  /*30cc0*/  @!P4 IMAD.MOV.U32 R93, RZ, RZ, R90 ;  /* 0x000000ffff5dc224 */ /* 0x010fc400078e005a */
[----:B------:R-:W-:Y:S02]  /*30cd0*/  @!P4 IMAD.MOV.U32 R92, RZ, RZ, R36 ;  /* 0x000000ffff5cc224 */ /* 0x000fe400078e0024 */
[----:B------:R-:W4:Y:S04]  /*30ce0*/  LDL R36, [R1+0xcfc] ;  /* 0x000cfc0001247983 */ /* 0x000f280000100800 */
[----:B------:R3:W4:Y:S02]  /*30cf0*/  @!P4 LDG.E.U16 R82, desc[UR20][R92.64] ;  /* 0x000000145c52c981 */ /* 0x000724000c1e1500 */
[----:B---3--:R-:W-:Y:S01]  /*30d00*/  @!P4 MOV R93, R89 ;  /* 0x00000059005dc202 */ /* 0x008fe20000000f00 */
[----:B------:R-:W-:-:S05]  /*30d10*/  @!P4 IMAD.MOV.U32 R92, RZ, RZ, R68 ;  /* 0x000000ffff5cc224 */ /* 0x000fca00078e0044 */
[----:B------:R2:W3:Y:S02]  /*30d20*/  @!P4 LDG.E.U16 R83, desc[UR20][R92.64] ;  /* 0x000000145c53c981 */ /* 0x0004e4000c1e1500 */
[----:B--2---:R-:W-:Y:S02]  /*30d30*/  @!P4 IMAD.MOV.U32 R93, RZ, RZ, R88 ;  /* 0x000000ffff5dc224 */ /* 0x004fe400078e0058 */
[----:B------:R-:W-:-:S05]  /*30d40*/  @!P4 IMAD.MOV.U32 R92, RZ, RZ, R87 ;  /* 0x000000ffff5cc224 */ /* 0x000fca00078e0057 */
[----:B------:R0:W2:Y:S02]  /*30d50*/  @!P4 LDG.E.U16 R80, desc[UR20][R92.64] ;  /* 0x000000145c50c981 */ /* 0x0000a4000c1e1500 */
[----:B0-----:R-:W-:Y:S02]  /*30d60*/  @!P4 IMAD.MOV.U32 R92, RZ, RZ, R19 ;  /* 0x000000ffff5cc224 */ /* 0x001fe400078e0013 */
[----:B------:R-:W-:-:S05]  /*30d70*/  @!P4 IMAD.MOV.U32 R93, RZ, RZ, R86 ;  /* 0x000000ffff5dc224 */ /* 0x000fca00078e0056 */
[----:B------:R0:W2:Y:S01]  /*30d80*/  @!P4 LDG.E.U16 R81, desc[UR20][R92.64] ;  /* 0x000000145c51c981 */ /* 0x0000a2000c1e1500 */
[----:B------:R-:W-:Y:S01]  /*30d90*/  PRMT R78, RZ, 0x7610, R78 ;  /* 0x00007610ff4e7816 */ /* 0x000fe2000000004e */
[----:B0-----:R-:W-:Y:S02]  /*30da0*/  @!P4 IMAD.MOV.U32 R93, RZ, RZ, R85 ;  /* 0x000000ffff5dc224 */ /* 0x001fe400078e0055 */
[----:B----4-:R-:W-:Y:S04]  /*30db0*/  STL [R1+0x1328], R82 ;  /* 0x0013285201007387 */ /* 0x010fe80000100800 */
[----:B------:R-:W4:Y:S04]  /*30dc0*/  LDL R84, [R1+0xd38] ;  /* 0x000d380001547983 */ /* 0x000f280000100800 */
[----:B------:R-:W4:Y:S04]  /*30dd0*/  LDL R68, [R1+0xd3c] ;  /* 0x000d3c0001447983 */ /* 0x000f280000100800 */
[----:B---3--:R0:W-:Y:S01]  /*30de0*/  STL [R1+0x132c], R83 ;  /* 0x00132c5301007387 */ /* 0x0081e20000100800 */
[----:B------:R-:W-:-:S05]  /*30df0*/  @!P4 IMAD.MOV.U32 R92, RZ, RZ, R36 ;  /* 0x000000ffff5cc224 */ /* 0x000fca00078e0024 */
[----:B------:R4:W3:Y:S04]  /*30e00*/  @!P4 LDG.E.U16 R78, desc[UR20][R92.64] ;  /* 0x000000145c4ec981 */ /* 0x0008e8000c1e1500 */
[----:B--2---:R1:W-:Y:S04]  /*30e10*/  STL [R1+0x1330], R80 ;  /* 0x0013305001007387 */ /* 0x0043e80000100800 */
[----:B0-----:R-:W2:Y:S04]  /*30e20*/  LDL R83, [R1+0xd78] ;  /* 0x000d780001537983 */ /* 0x001ea80000100800 */
[----:B------:R-:W3:Y:S04]  /*30e30*/  LDL R19, [R1+0xd7c] ;  /* 0x000d7c0001137983 */ /* 0x000ee80000100800 */
[----:B------:R0:W-:Y:S04]  /*30e40*/  STL [R1+0x1334], R81 ;  /* 0x0013345101007387 */ /* 0x0001e80000100800 */
[----:B------:R-:W3:Y:S04]  /*30e50*/  LDL R82, [R1+0xdb8] ;  /* 0x000db80001527983 */ /* 0x000ee80000100800 */
[----:B------:R-:W3:Y:S01]  /*30e60*/  LDL R36, [R1+0xdbc] ;  /* 0x000dbc0001247983 */ /* 0x000ee20000100800 */
[----:B------:R-:W-:-:S02]  /*30e70*/  PRMT R79, RZ, 0x7610, R79 ;  /* 0x00007610ff4f7816 */ /* 0x000fc4000000004f */
[----:B------:R-:W-:Y:S02]  /*30e80*/  PRMT R76, RZ, 0x7610, R76 ;  /* 0x00007610ff4c7816 */ /* 0x000fe4000000004c */
[----:B------:R-:W-:Y:S01]  /*30e90*/  PRMT R77, RZ, 0x7610, R77 ;  /* 0x00007610ff4d7816 */ /* 0x000fe2000000004d */
[----:B----4-:R-:W-:Y:S02]  /*30ea0*/  @!P4 IMAD.MOV.U32 R93, RZ, RZ, R84 ;  /* 0x000000ffff5dc224 */ /* 0x010fe400078e0054 */
[----:B------:R-:W-:-:S05]  /*30eb0*/  @!P4 IMAD.MOV.U32 R92, RZ, RZ, R68 ;  /* 0x000000ffff5cc224 */ /* 0x000fca00078e0044 */
[----:B------:R2:W4:Y:S02]  /*30ec0*/  @!P4 LDG.E.U16 R79, desc[UR20][R92.64] ;  /* 0x000000145c4fc981 */ /* 0x000524000c1e1500 */
[----:B--2---:R-:W-:Y:S02]  /*30ed0*/  @!P4 IMAD.MOV.U32 R93, RZ, RZ, R83 ;  /* 0x000000ffff5dc224 */ /* 0x004fe400078e0053 */
[----:B---3--:R-:W-:-:S05]  /*30ee0*/  @!P4 IMAD.MOV.U32 R92, RZ, RZ, R19 ;  /* 0x000000ffff5cc224 */ /* 0x008fca00078e0013 */
[----:B------:R2:W3:Y:S04]  /*30ef0*/  @!P4 LDG.E.U16 R76, desc[UR20][R92.64] ;  /* 0x000000145c4cc981 */ /* 0x0004e8000c1e1500 */
[----:B------:R-:W-:Y:S04]  /*30f00*/  STL [R1+0x1338], R78 ;  /* 0x0013384e01007387 */ /* 0x000fe80000100800 */
[----:B-1----:R-:W3:Y:S01]  /*30f10*/  LDL R80, [R1+0xa04] ;  /* 0x000a040001507983 */ /* 0x002ee20000100800 */
[----:B--2---:R-:W-:Y:S02]  /*30f20*/  @!P4 IMAD.MOV.U32 R93, RZ, RZ, R82 ;  /* 0x000000ffff5dc224 */ /* 0x004fe400078e0052 */
[----:B------:R-:W-:Y:S01]  /*30f30*/  @!P4 IMAD.MOV.U32 R92, RZ, RZ, R36 ;  /* 0x000000ffff5cc224 */ /* 0x000fe200078e0024 */
[----:B0-----:R-:W2:Y:S04]  /*30f40*/  LDL R81, [R1+0xa00] ;  /* 0x000a000001517983 */ /* 0x001ea80000100800 */
[----:B------:R0:W2:Y:S04]  /*30f50*/  @!P4 LDG.E.U16 R77, desc[UR20][R92.64] ;  /* 0x000000145c4dc981 */ /* 0x0000a8000c1e1500 */
[----:B------:R-:W2:Y:S04]  /*30f60*/  LDL R68, [R1+0xa44] ;  /* 0x000a440001447983 */ /* 0x000ea80000100800 */
[----:B----4-:R1:W-:Y:S04]  /*30f70*/  STL [R1+0x133c], R79 ;  /* 0x00133c4f01007387 */ /* 0x0103e80000100800 */
[----:B------:R-:W4:Y:S04]  /*30f80*/  LDL R19, [R1+0xa84] ;  /* 0x000a840001137983 */ /* 0x000f280000100800 */
[----:B-1----:R-:W4:Y:S04]  /*30f90*/  LDL R79, [R1+0xa40] ;  /* 0x000a4000014f7983 */ /* 0x002f280000100800 */
[----:B---3--:R1:W-:Y:S04]  /*30fa0*/  STL [R1+0x1340], R76 ;  /* 0x0013404c01007387 */ /* 0x0083e80000100800 */
[----:B------:R-:W3:Y:S04]  /*30fb0*/  LDL R36, [R1+0xa80] ;  /* 0x000a800001247983 */ /* 0x000ee80000100800 */
[----:B------:R-:W3:Y:S01]  /*30fc0*/  LDL R78, [R1+0xac4] ;  /* 0x000ac400014e7983 */ /* 0x000ee20000100800 */
[----:B0-----:R-:W-:-:S03]  /*30fd0*/  @!P4 MOV R92, R80 ;  /* 0x00000050005cc202 */ /* 0x001fc60000000f00 */
[----:B--2---:R0:W-:Y:S04]  /*30fe0*/  STL [R1+0x1344], R77 ;  /* 0x0013444d01007387 */ /* 0x0041e80000100800 */
[----:B------:R-:W2:Y:S01]  /*30ff0*/  LDL R80, [R1+0xac0] ;  /* 0x000ac00001507983 */ /* 0x000ea20000100800 */
[----:B------:R-:W-:Y:S01]  /*31000*/  PRMT R74, RZ, 0x7610, R74 ;  /* 0x00007610ff4a7816 */ /* 0x000fe2000000004a */
[----:B------:R-:W-:Y:S02]  /*31010*/  @!P4 IMAD.MOV.U32 R93, RZ, RZ, R81 ;  /* 0x000000ffff5dc224 */ /* 0x000fe400078e0051 */
[----:B-1----:R-:W2:Y:S04]  /*31020*/  LDL R76, [R1+0xb04] ;  /* 0x000b0400014c7983 */ /* 0x002ea80000100800 */
[----:B0-----:R-:W2:Y:S04]  /*31030*/  LDL R77, [R1+0xb00] ;  /* 0x000b0000014d7983 */ /* 0x001ea80000100800 */
[----:B------:R0:W2:Y:S01]  /*31040*/  @!P4 LDG.E.U16 R74, desc[UR20][R92.64] ;  /* 0x000000145c4ac981 */ /* 0x0000a2000c1e1500 */
[----:B------:R-:W-:-:S02]  /*31050*/  PRMT R75, RZ, 0x7610, R75 ;  /* 0x00007610ff4b7816 */ /* 0x000fc4000000004b */
[----:B------:R-:W-:Y:S01]  /*31060*/  PRMT R72, RZ, 0x7610, R72 ;  /* 0x00007610ff487816 */ /* 0x000fe20000000048 */
[----:B0-----:R-:W-:Y:S01]  /*31070*/  @!P4 IMAD.MOV.U32 R92, RZ, RZ, R68 ;  /* 0x000000ffff5cc224 */ /* 0x001fe200078e0044 */
[----:B------:R-:W-:Y:S01]  /*31080*/  PRMT R73, RZ, 0x7610, R73 ;  /* 0x00007610ff497816 */ /* 0x000fe20000000049 */
[----:B----4-:R-:W-:-:S05]  /*31090*/  @!P4 IMAD.MOV.U32 R93, RZ, RZ, R79 ;  /* 0x000000ffff5dc224 */ /* 0x010fca00078e004f */
[----:B------:R0:W4:Y:S02]  /*310a0*/  @!P4 LDG.E.U16 R75, desc[UR20][R92.64] ;  /* 0x000000145c4bc981 */ /* 0x000124000c1e1500 */
[----:B0-----:R-:W-:Y:S02]  /*310b0*/  @!P4 IMAD.MOV.U32 R92, RZ, RZ, R19 ;  /* 0x000000ffff5cc224 */ /* 0x001fe400078e0013 */
[----:B---3--:R-:W-:-:S05]  /*310c0*/  @!P4 IMAD.MOV.U32 R93, RZ, RZ, R36 ;  /* 0x000000ffff5dc224 */ /* 0x008fca00078e0024 */
[----:B------:R0:W3:Y:S02]  /*310d0*/  @!P4 LDG.E.U16 R72, desc[UR20][R92.64] ;  /* 0x000000145c48c981 */ /* 0x0000e4000c1e1500 */
[----:B0-----:R-:W-:Y:S02]  /*310e0*/  @!P4 IMAD.MOV.U32 R92, RZ, RZ, R78 ;  /* 0x000000ffff5cc224 */ /* 0x001fe400078e004e */
[----:B--2---:R-:W-:-:S05]  /*310f0*/  @!P4 IMAD.MOV.U32 R93, RZ, RZ, R80 ;  /* 0x000000ffff5dc224 */ /* 0x004fca00078e0050 */
[----:B------:R0:W2:Y:S01]  /*31100*/  @!P4 LDG.E.U16 R73, desc[UR20][R92.64] ;  /* 0x000000145c49c981 */ /* 0x0000a2000c1e1500 */
[----:B------:R-:W-:Y:S01]  /*31110*/  PRMT R70, RZ, 0x7610, R70 ;  /* 0x00007610ff467816 */ /* 0x000fe20000000046 */
[----:B0-----:R-:W-:Y:S02]  /*31120*/  @!P4 IMAD.MOV.U32 R92, RZ, RZ, R76 ;  /* 0x000000ffff5cc224 */ /* 0x001fe400078e004c */
[----:B------:R-:W-:Y:S01]  /*31130*/  @!P4 IMAD.MOV.U32 R93, RZ, RZ, R77 ;  /* 0x000000ffff5dc224 */ /* 0x000fe200078e004d */
[----:B------:R-:W-:Y:S04]  /*31140*/  STL [R1+0x1348], R74 ;  /* 0x0013484a01007387 */ /* 0x000fe80000100800 */
[----:B------:R-:W2:Y:S04]  /*31150*/  LDL R68, [R1+0xb44] ;  /* 0x000b440001447983 */ /* 0x000ea80000100800 */
[----:B------:R0:W2:Y:S04]  /*31160*/  @!P4 LDG.E.U16 R70, desc[UR20][R92.64] ;  /* 0x000000145c46c981 */ /* 0x0000a8000c1e1500 */
[----:B------:R-:W2:Y:S04]  /*31170*/  LDL R79, [R1+0xb40] ;  /* 0x000b4000014f7983 */ /* 0x000ea80000100800 */
[----:B----4-:R1:W-:Y:S04]  /*31180*/  STL [R1+0x134c], R75 ;  /* 0x00134c4b01007387 */ /* 0x0103e80000100800 */
[----:B------:R-:W4:Y:S04]  /*31190*/  LDL R36, [R1+0x9d8] ;  /* 0x0009d80001247983 */ /* 0x000f280000100800 */
[----:B------:R-:W4:Y:S04]  /*311a0*/  LDL R19, [R1+0xb7c] ;  /* 0x000b7c0001137983 */ /* 0x000f280000100800 */
[----:B---3--:R-:W-:Y:S04]  /*311b0*/  STL [R1+0x1350], R72 ;  /* 0x0013504801007387 */ /* 0x008fe80000100800 */
[----:B-1----:R-:W3:Y:S04]  /*311c0*/  LDL R75, [R1+0xbc0] ;  /* 0x000bc000014b7983 */ /* 0x002ee80000100800 */
[----:B------:R-:W3:Y:S04]  /*311d0*/  LDL R74, [R1+0xbc4] ;  /* 0x000bc400014a7983 */ /* 0x000ee80000100800 */
[----:B--2---:R1:W-:Y:S04]  /*311e0*/  STL [R1+0x1354], R73 ;  /* 0x0013544901007387 */ /* 0x0043e80000100800 */
[----:B------:R-:W2:Y:S04]  /*311f0*/  LDL R78, [R1+0xc00] ;  /* 0x000c0000014e7983 */ /* 0x000ea80000100800 */
[----:B------:R-:W2:Y:S04]  /*31200*/  LDL R77, [R1+0xc04] ;  /* 0x000c0400014d7983 */ /* 0x000ea80000100800 */
[----:B------:R-:W2:Y:S04]  /*31210*/  LDL R76, [R1+0xc40] ;  /* 0x000c4000014c7983 */ /* 0x000ea80000100800 */
[----:B-1----:R-:W2:Y:S01]  /*31220*/  LDL R73, [R1+0xc44] ;  /* 0x000c440001497983 */ /* 0x002ea20000100800 */
[----:B0-----:R-:W-:-:S03]  /*31230*/  @!P4 IMAD.MOV.U32 R92, RZ, RZ, R68 ;  /* 0x000000ffff5cc224 */ /* 0x001fc600078e0044 */
[----:B------:R-:W-:Y:S04]  /*31240*/  STL [R1+0x1358], R70 ;  /* 0x0013584601007387 */ /* 0x000fe80000100800 */
[----:B------:R-:W2:Y:S04]  /*31250*/  LDL R72, [R1+0xc80] ;  /* 0x000c800001487983 */ /* 0x000ea80000100800 */
[----:B------:R-:W2:Y:S01]  /*31260*/  LDL R68, [R1+0xc84] ;  /* 0x000c840001447983 */ /* 0x000ea20000100800 */
[----:B------:R-:W-:Y:S01]  /*31270*/  PRMT R71, RZ, 0x7610, R71 ;  /* 0x00007610ff477816 */ /* 0x000fe20000000047 */
[----:B------:R-:W-:Y:S01]  /*31280*/  @!P4 IMAD.MOV.U32 R93, RZ, RZ, R79 ;  /* 0x000000ffff5dc224 */ /* 0x000fe200078e004f */
[----:B------:R-:W-:-:S04]  /*31290*/  PRMT R69, RZ, 0x7610, R69 ;  /* 0x00007610ff457816 */ /* 0x000fc80000000045 */
[----:B------:R4:W2:Y:S01]  /*312a0*/  @!P4 LDG.E.U16 R71, desc[UR20][R92.64] ;  /* 0x000000145c47c981 */ /* 0x0008a2000c1e1500 */
[----:B------:R-:W-:Y:S02]  /*312b0*/  PRMT R4, RZ, 0x7610, R4 ;  /* 0x00007610ff047816 */ /* 0x000fe40000000004 */
[----:B------:R-:W-:Y:S02]  /*312c0*/  PRMT R5, RZ, 0x7610, R5 ;  /* 0x00007610ff057816 */ /* 0x000fe40000000005 */
[----:B----4-:R-:W-:Y:S01]  /*312d0*/  @!P4 MOV R93, R36 ;  /* 0x00000024005dc202 */ /* 0x010fe20000000f00 */
[----:B------:R-:W-:-:S05]  /*312e0*/  @!P4 IMAD.MOV.U32 R92, RZ, RZ, R19 ;  /* 0x000000ffff5cc224 */ /* 0x000fca00078e0013 */
[----:B------:R3:W4:Y:S02]  /*312f0*/  @!P4 LDG.E.U16 R69, desc[UR20][R92.64] ;  /* 0x000000145c45c981 */ /* 0x000724000c1e1500 */
[----:B---3--:R-:W-:Y:S02]  /*31300*/  @!P4 IMAD.MOV.U32 R93, RZ, RZ, R75 ;  /* 0x000000ffff5dc224 */ /* 0x008fe400078e004b */
[----:B------:R-:W-:-:S05]  /*31310*/  @!P4 IMAD.MOV.U32 R92, RZ, RZ, R74 ;  /* 0x000000ffff5cc224 */ /* 0x000fca00078e004a */
[----:B------:R2:W3:Y:S02]  /*31320*/  @!P4 LDG.E.U16 R4, desc[UR20][R92.64] ;  /* 0x000000145c04c981 */ /* 0x0004e4000c1e1500 */
[----:B--2---:R-:W-:Y:S02]  /*31330*/  @!P4 IMAD.MOV.U32 R93, RZ, RZ, R78 ;  /* 0x000000ffff5dc224 */ /* 0x004fe400078e004e */
[----:B------:R-:W-:-:S05]  /*31340*/  @!P4 IMAD.MOV.U32 R92, RZ, RZ, R77 ;  /* 0x000000ffff5cc224 */ /* 0x000fca00078e004d */
[----:B------:R0:W2:Y:S01]  /*31350*/  @!P4 LDG.E.U16 R5, desc[UR20][R92.64] ;  /* 0x000000145c05c981 */ /* 0x0000a2000c1e1500 */
[----:B------:R-:W-:Y:S02]  /*31360*/  PRMT R6, RZ, 0x7610, R6 ;  /* 0x00007610ff067816 */ /* 0x000fe40000000006 */
[----:B------:R-:W-:Y:S01]  /*31370*/  PRMT R7, RZ, 0x7610, R7 ;  /* 0x00007610ff077816 */ /* 0x000fe20000000007 */
[----:B0-----:R-:W-:Y:S02]  /*31380*/  @!P4 IMAD.MOV.U32 R92, RZ, RZ, R73 ;  /* 0x000000ffff5cc224 */ /* 0x001fe400078e0049 */
[----:B------:R-:W-:-:S05]  /*31390*/  @!P4 IMAD.MOV.U32 R93, RZ, RZ, R76 ;  /* 0x000000ffff5dc224 */ /* 0x000fca00078e004c */
[----:B------:R0:W2:Y:S02]  /*313a0*/  @!P4 LDG.E.U16 R6, desc[UR20][R92.64] ;  /* 0x000000145c06c981 */ /* 0x0000a4000c1e1500 */
[----:B0-----:R-:W-:Y:S02]  /*313b0*/  @!P4 IMAD.MOV.U32 R92, RZ, RZ, R68 ;  /* 0x000000ffff5cc224 */ /* 0x001fe400078e0044 */
[----:B------:R-:W-:-:S05]  /*313c0*/  @!P4 IMAD.MOV.U32 R93, RZ, RZ, R72 ;  /* 0x000000ffff5dc224 */ /* 0x000fca00078e0048 */
[----:B------:R-:W2:Y:S04]  /*313d0*/  @!P4 LDG.E.U16 R7, desc[UR20][R92.64] ;  /* 0x000000145c07c981 */ /* 0x000ea8000c1e1500 */
[----:B------:R0:W-:Y:S04]  /*313e0*/  STL [R1+0x135c], R71 ;  /* 0x00135c4701007387 */ /* 0x0001e80000100800 */
[----:B------:R-:W2:Y:S04]  /*313f0*/  LDL R36, [R1+0xcc0] ;  /* 0x000cc00001247983 */ /* 0x000ea80000100800 */
[----:B------:R-:W2:Y:S04]  /*31400*/  LDL R19, [R1+0xcc4] ;  /* 0x000cc40001137983 */ /* 0x000ea80000100800 */
[----:B----4-:R-:W-:Y:S04]  /*31410*/  STL [R1+0x1360], R69 ;  /* 0x0013604501007387 */ /* 0x010fe80000100800 */
[----:B------:R-:W4:Y:S04]  /*31420*/  LDL R75, [R1+0xd00] ;  /* 0x000d0000014b7983 */ /* 0x000f280000100800 */
[----:B------:R-:W4:Y:S04]  /*31430*/  LDL R74, [R1+0xd04] ;  /* 0x000d0400014a7983 */ /* 0x000f280000100800 */
[----:B---3--:R1:W-:Y:S04]  /*31440*/  STL [R1+0x1364], R4 ;  /* 0x0013640401007387 */ /* 0x0083e80000100800 */
[----:B0-----:R-:W3:Y:S04]  /*31450*/  LDL R71, [R1+0xd40] ;  /* 0x000d400001477983 */ /* 0x001ee80000100800 */
[----:B-1----:R-:W3:Y:S04]  /*31460*/  LDL R4, [R1+0xd44] ;  /* 0x000d440001047983 */ /* 0x002ee80000100800 */
[----:B--2---:R0:W-:Y:S04]  /*31470*/  STL [R1+0x1368], R5 ;  /* 0x0013680501007387 */ /* 0x0041e80000100800 */
[----:B------:R-:W2:Y:S04]  /*31480*/  LDL R70, [R1+0xd80] ;  /* 0x000d800001467983 */ /* 0x000ea80000100800 */
[----:B0-----:R-:W2:Y:S04]  /*31490*/  LDL R5, [R1+0xd84] ;  /* 0x000d840001057983 */ /* 0x001ea80000100800 */
[----:B------:R-:W-:Y:S04]  /*314a0*/  STL [R1+0x136c], R6 ;  /* 0x00136c0601007387 */ /* 0x000fe80000100800 */
[----:B------:R-:W2:Y:S04]  /*314b0*/  LDL R69, [R1+0xdc0] ;  /* 0x000dc00001457983 */ /* 0x000ea80000100800 */
[----:B------:R-:W2:Y:S01]  /*314c0*/  LDL R68, [R1+0xdc4] ;  /* 0x000dc40001447983 */ /* 0x000ea20000100800 */
[----:B------:R-:W-:-:S03]  /*314d0*/  PRMT R8, RZ, 0x7610, R8 ;  /* 0x00007610ff087816 */ /* 0x000fc60000000008 */
[----:B------:R0:W-:Y:S04]  /*314e0*/  STL [R1+0x1370], R7 ;  /* 0x0013700701007387 */ /* 0x0001e80000100800 */
[----:B------:R-:W2:Y:S04]  /*314f0*/  LDL R73, [R1+0xa08] ;  /* 0x000a080001497983 */ /* 0x000ea80000100800 */
[----:B------:R-:W2:Y:S01]  /*31500*/  LDL R72, [R1+0xa0c] ;  /* 0x000a0c0001487983 */ /* 0x000ea20000100800 */
[----:B------:R-:W-:Y:S02]  /*31510*/  @!P4 IMAD.MOV.U32 R93, RZ, RZ, R36 ;  /* 0x000000ffff5dc224 */ /* 0x000fe400078e0024 */
[----:B------:R-:W-:Y:S01]  /*31520*/  @!P4 IMAD.MOV.U32 R92, RZ, RZ, R19 ;  /* 0x000000ffff5cc224 */ /* 0x000fe200078e0013 */
[----:B------:R-:W2:Y:S04]  /*31530*/  LDL R36, [R1+0xa48] ;  /* 0x000a480001247983 */ /* 0x000ea80000100800 */
[----:B------:R-:W2:Y:S01]  /*31540*/  LDL R19, [R1+0xa4c] ;  /* 0x000a4c0001137983 */ /* 0x000ea20000100800 */
[----:B------:R-:W-:-:S03]  /*31550*/  PRMT R9, RZ, 0x7610, R9 ;  /* 0x00007610ff097816 */ /* 0x000fc60000000009 */
[----:B------:R4:W2:Y:S04]  /*31560*/  @!P4 LDG.E.U16 R8, desc[UR20][R92.64] ;  /* 0x000000145c08c981 */ /* 0x0008a8000c1e1500 */
[----:B0-----:R-:W2:Y:S04]  /*31570*/  LDL R7, [R1+0xa88] ;  /* 0x000a880001077983 */ /* 0x001ea80000100800 */
[----:B------:R-:W2:Y:S01]  /*31580*/  LDL R6, [R1+0xa8c] ;  /* 0x000a8c0001067983 */ /* 0x000ea20000100800 */
[----:B------:R-:W-:Y:S02]  /*31590*/  PRMT R10, RZ, 0x7610, R10 ;  /* 0x00007610ff0a7816 */ /* 0x000fe4000000000a */
[----:B------:R-:W-:Y:S01]  /*315a0*/  PRMT R11, RZ, 0x7610, R11 ;  /* 0x00007610ff0b7816 */ /* 0x000fe2000000000b */
[----:B------:R-:W2:Y:S01]  /*315b0*/  LDL R77, [R1+0xa20] ;  /* 0x000a2000014d7983 */ /* 0x000ea20000100800 */
[----:B------:R-:W-:-:S02]  /*315c0*/  PRMT R12, RZ, 0x7610, R12 ;  /* 0x00007610ff0c7816 */ /* 0x000fc4000000000c */
[----:B------:R-:W-:Y:S01]  /*315d0*/  PRMT R13, RZ, 0x7610, R13 ;  /* 0x00007610ff0d7816 */ /* 0x000fe2000000000d */
[----:B------:R-:W2:Y:S01]  /*315e0*/  LDL R76, [R1+0xa24] ;  /* 0x000a2400014c7983 */ /* 0x000ea20000100800 */
[----:B----4-:R-:W-:Y:S01]  /*315f0*/  @!P4 IMAD.MOV.U32 R93, RZ, RZ, R75 ;  /* 0x000000ffff5dc224 */ /* 0x010fe200078e004b */
[----:B------:R-:W-:Y:S02]  /*31600*/  PRMT R14, RZ, 0x7610, R14 ;  /* 0x00007610ff0e7816 */ /* 0x000fe4000000000e */
[----:B------:R-:W4:Y:S01]  /*31610*/  LDL R75, [R1+0xa60] ;  /* 0x000a6000014b7983 */ /* 0x000f220000100800 */
[----:B------:R-:W-:Y:S01]  /*31620*/  @!P4 IMAD.MOV.U32 R92, RZ, RZ, R74 ;  /* 0x000000ffff5cc224 */ /* 0x000fe200078e004a */
[----:B------:R-:W-:Y:S02]  /*31630*/  PRMT R15, RZ, 0x7610, R15 ;  /* 0x00007610ff0f7816 */ /* 0x000fe4000000000f */
[----:B------:R-:W4:Y:S04]  /*31640*/  LDL R74, [R1+0xa64] ;  /* 0x000a6400014a7983 */ /* 0x000f280000100800 */
[----:B------:R3:W4:Y:S02]  /*31650*/  @!P4 LDG.E.U16 R9, desc[UR20][R92.64] ;  /* 0x000000145c09c981 */ /* 0x000724000c1e1500 */
[----:B---3--:R-:W-:-:S02]  /*31660*/  @!P4 IMAD.MOV.U32 R93, RZ, RZ, R71 ;  /* 0x000000ffff5dc224 */ /* 0x008fc400078e0047 */
[----:B------:R-:W3:Y:S01]  /*31670*/  LDL R71, [R1+0xac8] ;  /* 0x000ac80001477983 */ /* 0x000ee20000100800 */
[----:B------:R-:W-:-:S03]  /*31680*/  @!P4 MOV R92, R4 ;  /* 0x00000004005cc202 */ /* 0x000fc60000000f00 */
[----:B------:R-:W4:Y:S04]  /*31690*/  LDL R4, [R1+0xacc] ;  /* 0x000acc0001047983 */ /* 0x000f280000100800 */
[----:B------:R2:W4:Y:S02]  /*316a0*/  @!P4 LDG.E.U16 R10, desc[UR20][R92.64] ;  /* 0x000000145c0ac981 */ /* 0x000524000c1e1500 */
[----:B--2---:R-:W-:Y:S02]  /*316b0*/  @!P4 IMAD.MOV.U32 R92, RZ, RZ, R5 ;  /* 0x000000ffff5cc224 */ /* 0x004fe400078e0005 */
[----:B------:R-:W2:Y:S01]  /*316c0*/  LDL R5, [R1+0xb0c] ;  /* 0x000b0c0001057983 */ /* 0x000ea20000100800 */
[----:B------:R-:W-:-:S03]  /*316d0*/  @!P4 IMAD.MOV.U32 R93, RZ, RZ, R70 ;  /* 0x000000ffff5dc224 */ /* 0x000fc600078e0046 */
[----:B------:R-:W2:Y:S04]  /*316e0*/  LDL R70, [R1+0xb08] ;  /* 0x000b080001467983 */ /* 0x000ea80000100800 */
[----:B------:R0:W2:Y:S02]  /*316f0*/  @!P4 LDG.E.U16 R11, desc[UR20][R92.64] ;  /* 0x000000145c0bc981 */ /* 0x0000a4000c1e1500 */
[----:B0-----:R-:W-:Y:S02]  /*31700*/  @!P4 IMAD.MOV.U32 R92, RZ, RZ, R68 ;  /* 0x000000ffff5cc224 */ /* 0x001fe400078e0044 */
[----:B------:R-:W-:Y:S01]  /*31710*/  @!P4 IMAD.MOV.U32 R93, RZ, RZ, R69 ;  /* 0x000000ffff5dc224 */ /* 0x000fe200078e0045 */
[----:B------:R-:W2:Y:S04]  /*31720*/  LDL R68, [R1+0xb4c] ;  /* 0x000b4c0001447983 */ /* 0x000ea80000100800 */
[----:B------:R0:W2:Y:S04]  /*31730*/  @!P4 LDG.E.U16 R12, desc[UR20][R92.64] ;  /* 0x000000145c0cc981 */ /* 0x0000a8000c1e1500 */
[----:B------:R-:W2:Y:S01]  /*31740*/  LDL R69, [R1+0xb48] ;  /* 0x000b480001457983 */ /* 0x000ea20000100800 */
[----:B0-----:R-:W-:-:S02]  /*31750*/  @!P4 IMAD.MOV.U32 R92, RZ, RZ, R72 ;  /* 0x000000ffff5cc224 */ /* 0x001fc400078e0048 */
[----:B------:R-:W-:Y:S01]  /*31760*/  @!P4 IMAD.MOV.U32 R93, RZ, RZ, R73 ;  /* 0x000000ffff5dc224 */ /* 0x000fe200078e0049 */
[----:B------:R-:W-:Y:S01]  /*31770*/  PRMT R16, RZ, 0x7610, R16 ;  /* 0x00007610ff107816 */ /* 0x000fe20000000010 */
[----:B------:R-:W2:Y:S04]  /*31780*/  LDL R73, [R1+0xc88] ;  /* 0x000c880001497983 */ /* 0x000ea80000100800 */
[----:B------:R0:W2:Y:S01]  /*31790*/  @!P4 LDG.E.U16 R13, desc[UR20][R92.64] ;  /* 0x000000145c0dc981 */ /* 0x0000a2000c1e1500 */
[----:B------:R-:W-:-:S03]  /*317a0*/  PRMT R17, RZ, 0x7610, R17 ;  /* 0x00007610ff117816 */ /* 0x000fc60000000011 */
[----:B------:R-:W2:Y:S01]  /*317b0*/  LDL R72, [R1+0xc8c] ;  /* 0x000c8c0001487983 */ /* 0x000ea20000100800 */
[----:B0-----:R-:W-:Y:S02]  /*317c0*/  @!P4 IMAD.MOV.U32 R92, RZ, RZ, R19 ;  /* 0x000000ffff5cc224 */ /* 0x001fe400078e0013 */
[----:B------:R-:W-:Y:S01]  /*317d0*/  @!P4 IMAD.MOV.U32 R93, RZ, RZ, R36 ;  /* 0x000000ffff5dc224 */ /* 0x000fe200078e0024 */
[----:B------:R-:W2:Y:S04]  /*317e0*/  LDL R19, [R1+0xb80] ;  /* 0x000b800001137983 */ /* 0x000ea80000100800 */
[----:B------:R-:W2:Y:S04]  /*317f0*/  LDL R36, [R1+0x9dc] ;  /* 0x0009dc0001247983 */ /* 0x000ea80000100800 */
[----:B------:R0:W2:Y:S02]  /*31800*/  @!P4 LDG.E.U16 R14, desc[UR20][R92.64] ;  /* 0x000000145c0ec981 */ /* 0x0000a4000c1e1500 */
[----:B0-----:R-:W-:-:S02]  /*31810*/  @!P4 IMAD.MOV.U32 R92, RZ, RZ, R6 ;  /* 0x000000ffff5cc224 */ /* 0x001fc400078e0006 */
[----:B------:R-:W-:Y:S01]  /*31820*/  @!P4 IMAD.MOV.U32 R93, RZ, RZ, R7 ;  /* 0x000000ffff5dc224 */ /* 0x000fe200078e0007 */
[----:B------:R-:W2:Y:S04]  /*31830*/  LDL R6, [R1+0xbcc] ;  /* 0x000bcc0001067983 */ /* 0x000ea80000100800 */
[----:B------:R-:W2:Y:S04]  /*31840*/  LDL R7, [R1+0xbc8] ;  /* 0x000bc80001077983 */ /* 0x000ea80000100800 */
[----:B------:R3:W2:Y:S02]  /*31850*/  @!P4 LDG.E.U16 R15, desc[UR20][R92.64] ;  /* 0x000000145c0fc981 */ /* 0x0006a4000c1e1500 */
[----:B---3--:R-:W-:-:S02]  /*31860*/  @!P4 MOV R93, R71 ;  /* 0x00000047005dc202 */ /* 0x008fc40000000f00 */
[----:B------:R-:W3:Y:S01]  /*31870*/  LDL R71, [R1+0xc08] ;  /* 0x000c080001477983 */ /* 0x000ee20000100800 */
[----:B----4-:R-:W-:-:S03]  /*31880*/  @!P4 IMAD.MOV.U32 R92, RZ, RZ, R4 ;  /* 0x000000ffff5cc224 */ /* 0x010fc600078e0004 */
[----:B------:R-:W4:Y:S04]  /*31890*/  LDL R4, [R1+0xc0c] ;  /* 0x000c0c0001047983 */ /* 0x000f280000100800 */
[----:B------:R2:W4:Y:S02]  /*318a0*/  @!P4 LDG.E.U16 R16, desc[UR20][R92.64] ;  /* 0x000000145c10c981 */ /* 0x000524000c1e1500 */
[----:B--2---:R-:W-:Y:S02]  /*318b0*/  @!P4 IMAD.MOV.U32 R92, RZ, RZ, R5 ;  /* 0x000000ffff5cc224 */ /* 0x004fe400078e0005 */
[----:B------:R-:W2:Y:S01]  /*318c0*/  LDL R5, [R1+0xc4c] ;  /* 0x000c4c0001057983 */ /* 0x000ea20000100800 */
[----:B------:R-:W-:-:S03]  /*318d0*/  @!P4 IMAD.MOV.U32 R93, RZ, RZ, R70 ;  /* 0x000000ffff5dc224 */ /* 0x000fc600078e0046 */
[----:B------:R-:W2:Y:S01]  /*318e0*/  LDL R70, [R1+0xc48] ;  /* 0x000c480001467983 */ /* 0x000ea20000100800 */
[----:B------:R-:W-:-:S03]  /*318f0*/  PRMT R18, RZ, 0x7610, R18 ;  /* 0x00007610ff127816 */ /* 0x000fc60000000012 */
[----:B------:R0:W2:Y:S01]  /*31900*/  @!P4 LDG.E.U16 R17, desc[UR20][R92.64] ;  /* 0x000000145c11c981 */ /* 0x0000a2000c1e1500 */
[----:B------:R-:W-:Y:S01]  /*31910*/  PRMT R20, RZ, 0x7610, R20 ;  /* 0x00007610ff147816 */ /* 0x000fe20000000014 */
[----:B0-----:R-:W-:Y:S02]  /*31920*/  @!P4 IMAD.MOV.U32 R92, RZ, RZ, R68 ;  /* 0x000000ffff5cc224 */ /* 0x001fe400078e0044 */
[----:B------:R-:W2:Y:S01]  /*31930*/  LDL R68, [R1+0xccc] ;  /* 0x000ccc0001447983 */ /* 0x000ea20000100800 */
[----:B------:R-:W-:-:S03]  /*31940*/  @!P4 IMAD.MOV.U32 R93, RZ, RZ, R69 ;  /* 0x000000ffff5dc224 */ /* 0x000fc600078e0045 */
[----:B------:R-:W2:Y:S04]  /*31950*/  LDL R69, [R1+0xcc8] ;  /* 0x000cc80001457983 */ /* 0x000ea80000100800 */
[----:B------:R0:W2:Y:S01]  /*31960*/  @!P4 LDG.E.U16 R18, desc[UR20][R92.64] ;  /* 0x000000145c12c981 */ /* 0x0000a2000c1e1500 */
[----:B------:R-:W-:Y:S02]  /*31970*/  PRMT R21, RZ, 0x7610, R21 ;  /* 0x00007610ff157816 */ /* 0x000fe40000000015 */
[----:B------:R-:W-:Y:S01]  /*31980*/  PRMT R22, RZ, 0x7610, R22 ;  /* 0x00007610ff167816 */ /* 0x000fe20000000016 */
[----:B0-----:R-:W-:Y:S02]  /*31990*/  @!P4 IMAD.MOV.U32 R92, RZ, RZ, R19 ;  /* 0x000000ffff5cc224 */ /* 0x001fe400078e0013 */
[----:B------:R-:W2:Y:S01]  /*319a0*/  LDL R19, [R1+0xd0c] ;  /* 0x000d0c0001137983 */ /* 0x000ea20000100800 */
[----:B------:R-:W-:-:S03]  /*319b0*/  @!P4 IMAD.MOV.U32 R93, RZ, RZ, R36 ;  /* 0x000000ffff5dc224 */ /* 0x000fc600078e0024 */
[----:B------:R-:W2:Y:S04]  /*319c0*/  LDL R36, [R1+0xd08] ;  /* 0x000d080001247983 */ /* 0x000ea80000100800 */
[----:B------:R0:W2:Y:S02]  /*319d0*/  @!P4 LDG.E.U16 R20, desc[UR20][R92.64] ;  /* 0x000000145c14c981 */ /* 0x0000a4000c1e1500 */
[----:B0-----:R-:W-:Y:S02]  /*319e0*/  @!P4 IMAD.MOV.U32 R92, RZ, RZ, R6 ;  /* 0x000000ffff5cc224 */ /* 0x001fe400078e0006 */
[----:B------:R-:W2:Y:S01]  /*319f0*/  LDL R6, [R1+0xd4c] ;  /* 0x000d4c0001067983 */ /* 0x000ea20000100800 */
[----:B------:R-:W-:-:S03]  /*31a00*/  @!P4 IMAD.MOV.U32 R93, RZ, RZ, R7 ;  /* 0x000000ffff5dc224 */ /* 0x000fc600078e0007 */
[----:B------:R-:W2:Y:S04]  /*31a10*/  LDL R7, [R1+0xd48] ;  /* 0x000d480001077983 */ /* 0x000ea80000100800 */
[----:B------:R3:W2:Y:S02]  /*31a20*/  @!P4 LDG.E.U16 R21, desc[UR20][R92.64] ;  /* 0x000000145c15c981 */ /* 0x0006a4000c1e1500 */
[----:B---3--:R-:W-:Y:S02]  /*31a30*/  @!P4 IMAD.MOV.U32 R93, RZ, RZ, R71 ;  /* 0x000000ffff5dc224 */ /* 0x008fe400078e0047 */
[----:B------:R-:W3:Y:S01]  /*31a40*/  LDL R71, [R1+0xd88] ;  /* 0x000d880001477983 */ /* 0x000ee20000100800 */
[----:B----4-:R-:W-:-:S03]  /*31a50*/  @!P4 IMAD.MOV.U32 R92, RZ, RZ, R4 ;  /* 0x000000ffff5cc224 */ /* 0x010fc600078e0004 */
[----:B------:R-:W4:Y:S04]  /*31a60*/  LDL R4, [R1+0xd8c] ;  /* 0x000d8c0001047983 */ /* 0x000f280000100800 */
[----:B------:R2:W4:Y:S02]  /*31a70*/  @!P4 LDG.E.U16 R22, desc[UR20][R92.64] ;  /* 0x000000145c16c981 */ /* 0x000524000c1e1500 */
[----:B--2---:R-:W-:Y:S02]  /*31a80*/  @!P4 IMAD.MOV.U32 R92, RZ, RZ, R5 ;  /* 0x000000ffff5cc224 */ /* 0x004fe400078e0005 */
[----:B------:R-:W2:Y:S01]  /*31a90*/  LDL R5, [R1+0xdcc] ;  /* 0x000dcc0001057983 */ /* 0x000ea20000100800 */
[----:B------:R-:W-:Y:S01]  /*31aa0*/  PRMT R23, RZ, 0x7610, R23 ;  /* 0x00007610ff177816 */ /* 0x000fe20000000017 */
[----:B------:R-:W-:Y:S01]  /*31ab0*/  @!P4 IMAD.MOV.U32 R93, RZ, RZ, R70 ;  /* 0x000000ffff5dc224 */ /* 0x000fe200078e0046 */
[----:B------:R-:W-:Y:S01]  /*31ac0*/  PRMT R24, RZ, 0x7610, R24 ;  /* 0x00007610ff187816 */ /* 0x000fe20000000018 */
[----:B------:R-:W2:Y:S04]  /*31ad0*/  LDL R70, [R1+0xdc8] ;  /* 0x000dc80001467983 */ /* 0x000ea80000100800 */
[----:B------:R0:W2:Y:S01]  /*31ae0*/  @!P4 LDG.E.U16 R23, desc[UR20][R92.64] ;  /* 0x000000145c17c981 */ /* 0x0000a2000c1e1500 */
[----:B------:R-:W-:-:S02]  /*31af0*/  PRMT R25, RZ, 0x7610, R25 ;  /* 0x00007610ff197816 */ /* 0x000fc40000000019 */
[----:B0-----:R-:W-:Y:S01]  /*31b00*/  @!P4 MOV R92, R72 ;  /* 0x00000048005cc202 */ /* 0x001fe20000000f00 */
[----:B------:R-:W-:Y:S01]  /*31b10*/  @!P4 IMAD.MOV.U32 R93, RZ, RZ, R73 ;  /* 0x000000ffff5dc224 */ /* 0x000fe200078e0049 */
[----:B------:R-:W-:Y:S01]  /*31b20*/  PRMT R26, RZ, 0x7610, R26 ;  /* 0x00007610ff1a7816 */ /* 0x000fe2000000001a */
[----:B------:R-:W2:Y:S04]  /*31b30*/  LDL R73, [R1+0xb10] ;  /* 0x000b100001497983 */ /* 0x000ea80000100800 */
[----:B------:R0:W2:Y:S01]  /*31b40*/  @!P4 LDG.E.U16 R24, desc[UR20][R92.64] ;  /* 0x000000145c18c981 */ /* 0x0000a2000c1e1500 */
[----:B------:R-:W-:Y:S02]  /*31b50*/  PRMT R27, RZ, 0x7610, R27 ;  /* 0x00007610ff1b7816 */ /* 0x000fe4000000001b */
[----:B------:R-:W-:Y:S01]  /*31b60*/  PRMT R28, RZ, 0x7610, R28 ;  /* 0x00007610ff1c7816 */ /* 0x000fe2000000001c */
[----:B------:R-:W2:Y:S01]  /*31b70*/  LDL R72, [R1+0xb14] ;  /* 0x000b140001487983 */ /* 0x000ea20000100800 */
[----:B0-----:R-:W-:-:S02]  /*31b80*/  @!P4 IMAD.MOV.U32 R92, RZ, RZ, R68 ;  /* 0x000000ffff5cc224 */ /* 0x001fc400078e0044 */
        /* <DEDUP_REMOVED lines=14> */
[----:B---3--:R-:W-:-:S02]  /*31c70*/  @!P4 IMAD.MOV.U32 R93, RZ, RZ, R71 ;  /* 0x000000ffff5dc224 */ /* 0x008fc400078e0047 */
[----:B------:R-:W3:Y:S01]  /*31c80*/  LDL R71, [R1+0xad0] ;  /* 0x000ad00001477983 */ /* 0x000ee20000100800 */
[----:B----4-:R-:W-:-:S03]  /*31c90*/  @!P4 IMAD.MOV.U32 R92, RZ, RZ, R4 ;  /* 0x000000ffff5cc224 */ /* 0x010fc600078e0004 */
[----:B------:R-:W4:Y:S04]  /*31ca0*/  LDL R4, [R1+0xad4] ;  /* 0x000ad40001047983 */ /* 0x000f280000100800 */
[----:B------:R2:W4:Y:S02]  /*31cb0*/  @!P4 LDG.E.U16 R28, desc[UR20][R92.64] ;  /* 0x000000145c1cc981 */ /* 0x000524000c1e1500 */
[----:B--2---:R-:W-:Y:S02]  /*31cc0*/  @!P4 IMAD.MOV.U32 R92, RZ, RZ, R5 ;  /* 0x000000ffff5cc224 */ /* 0x004fe400078e0005 */
[----:B------:R-:W2:Y:S01]  /*31cd0*/  LDL R5, [R1+0xb54] ;  /* 0x000b540001057983 */ /* 0x000ea20000100800 */
[----:B------:R-:W-:Y:S01]  /*31ce0*/  PRMT R29, RZ, 0x7610, R29 ;  /* 0x00007610ff1d7816 */ /* 0x000fe2000000001d */
[----:B------:R-:W-:-:S02]  /*31cf0*/  @!P4 IMAD.MOV.U32 R93, RZ, RZ, R70 ;  /* 0x000000ffff5dc224 */ /* 0x000fc400078e0046 */
[----:B------:R-:W2:Y:S01]  /*31d00*/  LDL R70, [R1+0xb50] ;  /* 0x000b500001467983 */ /* 0x000ea20000100800 */
[----:B------:R-:W-:-:S03]  /*31d10*/  PRMT R30, RZ, 0x7610, R30 ;  /* 0x00007610ff1e7816 */ /* 0x000fc6000000001e */
[----:B------:R0:W2:Y:S01]  /*31d20*/  @!P4 LDG.E.U16 R29, desc[UR20][R92.64] ;  /* 0x000000145c1dc981 */ /* 0x0000a2000c1e1500 */
[----:B------:R-:W-:Y:S02]  /*31d30*/  PRMT R31, RZ, 0x7610, R31 ;  /* 0x00007610ff1f7816 */ /* 0x000fe4000000001f */
[----:B------:R-:W-:Y:S02]  /*31d40*/  PRMT R32, RZ, 0x7610, R32 ;  /* 0x00007610ff207816 */ /* 0x000fe40000000020 */
[----:B------:R-:W-:Y:S01]  /*31d50*/  PRMT R33, RZ, 0x7610, R33 ;  /* 0x00007610ff217816 */ /* 0x000fe20000000021 */
[----:B0-----:R-:W-:Y:S02]  /*31d60*/  @!P4 IMAD.MOV.U32 R92, RZ, RZ, R68 ;  /* 0x000000ffff5cc224 */ /* 0x001fe400078e0044 */
[----:B------:R-:W2:Y:S01]  /*31d70*/  LDL R68, [R1+0xb84] ;  /* 0x000b840001447983 */ /* 0x000ea20000100800 */
[----:B------:R-:W-:-:S03]  /*31d80*/  @!P4 MOV R93, R69 ;  /* 0x00000045005dc202 */ /* 0x000fc60000000f00 */
[----:B------:R-:W2:Y:S04]  /*31d90*/  LDL R69, [R1+0x9e0] ;  /* 0x0009e00001457983 */ /* 0x000ea80000100800 */
[----:B------:R0:W2:Y:S02]  /*31da0*/  @!P4 LDG.E.U16 R30, desc[UR20][R92.64] ;  /* 0x000000145c1ec981 */ /* 0x0000a4000c1e1500 */
        /* <DEDUP_REMOVED lines=9> */
[----:B------:R3:W2:Y:S01]  /*31e40*/  @!P4 LDG.E.U16 R32, desc[UR20][R92.64] ;  /* 0x000000145c20c981 */ /* 0x0006a2000c1e1500 */
[----:B------:R-:W-:Y:S01]  /*31e50*/  PRMT R34, RZ, 0x7610, R34 ;  /* 0x00007610ff227816 */ /* 0x000fe20000000022 */
[----:B---3--:R-:W-:Y:S02]  /*31e60*/  @!P4 IMAD.MOV.U32 R93, RZ, RZ, R71 ;  /* 0x000000ffff5dc224 */ /* 0x008fe400078e0047 */
[----:B------:R-:W3:Y:S01]  /*31e70*/  LDL R71, [R1+0xc50] ;  /* 0x000c500001477983 */ /* 0x000ee20000100800 */
[----:B----4-:R-:W-:-:S03]  /*31e80*/  @!P4 IMAD.MOV.U32 R92, RZ, RZ, R4 ;  /* 0x000000ffff5cc224 */ /* 0x010fc600078e0004 */
[----:B------:R-:W4:Y:S04]  /*31e90*/  LDL R4, [R1+0xc54] ;  /* 0x000c540001047983 */ /* 0x000f280000100800 */
[----:B------:R0:W4:Y:S02]  /*31ea0*/  @!P4 LDG.E.U16 R33, desc[UR20][R92.64] ;  /* 0x000000145c21c981 */ /* 0x000124000c1e1500 */
[----:B0-----:R-:W-:Y:S02]  /*31eb0*/  @!P4 IMAD.MOV.U32 R92, RZ, RZ, R72 ;  /* 0x000000ffff5cc224 */ /* 0x001fe400078e0048 */
[----:B------:R-:W-:Y:S01]  /*31ec0*/  @!P4 IMAD.MOV.U32 R93, RZ, RZ, R73 ;  /* 0x000000ffff5dc224 */ /* 0x000fe200078e0049 */
[----:B------:R-:W-:Y:S01]  /*31ed0*/  PRMT R35, RZ, 0x7610, R35 ;  /* 0x00007610ff237816 */ /* 0x000fe20000000023 */
[----:B------:R-:W4:Y:S04]  /*31ee0*/  LDL R73, [R1+0xd90] ;  /* 0x000d900001497983 */ /* 0x000f280000100800 */
[----:B------:R2:W4:Y:S01]  /*31ef0*/  @!P4 LDG.E.U16 R34, desc[UR20][R92.64] ;  /* 0x000000145c22c981 */ /* 0x000522000c1e1500 */
[----:B------:R-:W-:-:S02]  /*31f00*/  PRMT R37, RZ, 0x7610, R37 ;  /* 0x00007610ff257816 */ /* 0x000fc40000000025 */
[----:B------:R-:W-:Y:S01]  /*31f10*/  PRMT R38, RZ, 0x7610, R38 ;  /* 0x00007610ff267816 */ /* 0x000fe20000000026 */
[----:B------:R-:W4:Y:S01]  /*31f20*/  LDL R72, [R1+0xd94] ;  /* 0x000d940001487983 */ /* 0x000f220000100800 */
[----:B--2---:R-:W-:-:S03]  /*31f30*/  @!P4 IMAD.MOV.U32 R92, RZ, RZ, R5 ;  /* 0x000000ffff5cc224 */ /* 0x004fc600078e0005 */
        /* <DEDUP_REMOVED lines=9> */
[----:B0-----:R-:W-:Y:S02]  /*31fd0*/  @!P4 MOV R92, R19 ;  /* 0x00000013005cc202 */ /* 0x001fe40000000f00 */
[----:B------:R-:W2:Y:S01]  /*31fe0*/  LDL R19, [R1+0xd14] ;  /* 0x000d140001137983 */ /* 0x000ea20000100800 */
[----:B------:R-:W-:-:S03]  /*31ff0*/  @!P4 IMAD.MOV.U32 R93, RZ, RZ, R36 ;  /* 0x000000ffff5dc224 */ /* 0x000fc600078e0024 */
[----:B------:R-:W2:Y:S04]  /*32000*/  LDL R36, [R1+0xd10] ;  /* 0x000d100001247983 */ /* 0x000ea80000100800 */
[----:B------:R0:W2:Y:S01]  /*32010*/  @!P4 LDG.E.U16 R38, desc[UR20][R92.64] ;  /* 0x000000145c26c981 */ /* 0x0000a2000c1e1500 */
[----:B------:R-:W-:Y:S01]  /*32020*/  PRMT R39, RZ, 0x7610, R39 ;  /* 0x00007610ff277816 */ /* 0x000fe20000000027 */
[----:B0-----:R-:W-:Y:S02]  /*32030*/  @!P4 IMAD.MOV.U32 R92, RZ, RZ, R6 ;  /* 0x000000ffff5cc224 */ /* 0x001fe400078e0006 */
[----:B------:R-:W2:Y:S01]  /*32040*/  LDL R6, [R1+0xd54] ;  /* 0x000d540001067983 */ /* 0x000ea20000100800 */
[----:B------:R-:W-:-:S03]  /*32050*/  @!P4 IMAD.MOV.U32 R93, RZ, RZ, R7 ;  /* 0x000000ffff5dc224 */ /* 0x000fc600078e0007 */
[----:B------:R-:W2:Y:S01]  /*32060*/  LDL R7, [R1+0xd50] ;  /* 0x000d500001077983 */ /* 0x000ea20000100800 */
[----:B------:R-:W-:-:S03]  /*32070*/  PRMT R40, RZ, 0x7610, R40 ;  /* 0x00007610ff287816 */ /* 0x000fc60000000028 */
        /* <DEDUP_REMOVED lines=28> */
[----:B------:R-:W-:-:S03]  /*32240*/  @!P4 MOV R93, R7 ;  /* 0x00000007005dc202 */ /* 0x000fc60000000f00 */
[----:B------:R-:W2:Y:S04]  /*32250*/  LDL R7, [R1+0xad8] ;  /* 0x000ad80001077983 */ /* 0x000ea80000100800 */
[----:B------:R0:W2:Y:S01]  /*32260*/  @!P4 LDG.E.U16 R44, desc[UR20][R92.64] ;  /* 0x000000145c2cc981 */ /* 0x0000a2000c1e1500 */
[----:B------:R-:W-:Y:S01]  /*32270*/  PRMT R46, RZ, 0x7610, R46 ;  /* 0x00007610ff2e7816 */ /* 0x000fe2000000002e */
[----:B0-----:R-:W-:Y:S02]  /*32280*/  @!P4 IMAD.MOV.U32 R92, RZ, RZ, R72 ;  /* 0x000000ffff5cc224 */ /* 0x001fe400078e0048 */
[----:B------:R-:W-:Y:S01]  /*32290*/  @!P4 IMAD.MOV.U32 R93, RZ, RZ, R73 ;  /* 0x000000ffff5dc224 */ /* 0x000fe200078e0049 */
[----:B------:R-:W-:Y:S01]  /*322a0*/  PRMT R47, RZ, 0x7610, R47 ;  /* 0x00007610ff2f7816 */ /* 0x000fe2000000002f */
[----:B------:R-:W2:Y:S04]  /*322b0*/  LDL R73, [R1+0xc18] ;  /* 0x000c180001497983 */ /* 0x000ea80000100800 */
[----:B------:R3:W2:Y:S01]  /*322c0*/  @!P4 LDG.E.U16 R45, desc[UR20][R92.64] ;  /* 0x000000145c2dc981 */ /* 0x0006a2000c1e1500 */
[----:B------:R-:W-:-:S02]  /*322d0*/  PRMT R48, RZ, 0x7610, R48 ;  /* 0x00007610ff307816 */ /* 0x000fc40000000030 */
[----:B------:R-:W-:Y:S01]  /*322e0*/  PRMT R49, RZ, 0x7610, R49 ;  /* 0x00007610ff317816 */ /* 0x000fe20000000031 */
[----:B------:R-:W2:Y:S01]  /*322f0*/  LDL R72, [R1+0xc1c] ;  /* 0x000c1c0001487983 */ /* 0x000ea20000100800 */
[----:B---3--:R-:W-:-:S03]  /*32300*/  @!P4 IMAD.MOV.U32 R93, RZ, RZ, R71 ;  /* 0x000000ffff5dc224 */ /* 0x008fc600078e0047 */
[----:B------:R-:W3:Y:S01]  /*32310*/  LDL R71, [R1+0xb18] ;  /* 0x000b180001477983 */ /* 0x000ee20000100800 */
[----:B----4-:R-:W-:-:S03]  /*32320*/  @!P4 IMAD.MOV.U32 R92, RZ, RZ, R4 ;  /* 0x000000ffff5cc224 */ /* 0x010fc600078e0004 */
        /* <DEDUP_REMOVED lines=23> */
[----:B------:R3:W2:Y:S02]  /*324a0*/  @!P4 LDG.E.U16 R50, desc[UR20][R92.64] ;  /* 0x000000145c32c981 */ /* 0x0006a4000c1e1500 */
[----:B---3--:R-:W-:Y:S02]  /*324b0*/  @!P4 IMAD.MOV.U32 R93, RZ, RZ, R71 ;  /* 0x000000ffff5dc224 */ /* 0x008fe400078e0047 */
[----:B------:R-:W3:Y:S01]  /*324c0*/  LDL R71, [R1+0xc98] ;  /* 0x000c980001477983 */ /* 0x000ee20000100800 */
[----:B----4-:R-:W-:-:S03]  /*324d0*/  @!P4 MOV R92, R4 ;  /* 0x00000004005cc202 */ /* 0x010fc60000000f00 */
        /* <DEDUP_REMOVED lines=9> */
[----:B------:R-:W-:Y:S01]  /*32570*/  PRMT R54, RZ, 0x7610, R54 ;  /* 0x00007610ff367816 */ /* 0x000fe20000000036 */
[----:B0-----:R-:W-:Y:S01]  /*32580*/  @!P4 IMAD.MOV.U32 R92, RZ, RZ, R68 ;  /* 0x000000ffff5cc224 */ /* 0x001fe200078e0044 */
[----:B------:R-:W-:Y:S01]  /*32590*/  PRMT R55, RZ, 0x7610, R55 ;  /* 0x00007610ff377816 */ /* 0x000fe20000000037 */
[----:B------:R-:W2:Y:S01]  /*325a0*/  LDL R68, [R1+0xd1c] ;  /* 0x000d1c0001447983 */ /* 0x000ea20000100800 */
[----:B------:R-:W-:-:S03]  /*325b0*/  @!P4 IMAD.MOV.U32 R93, RZ, RZ, R69 ;  /* 0x000000ffff5dc224 */ /* 0x000fc600078e0045 */
[----:B------:R-:W2:Y:S04]  /*325c0*/  LDL R69, [R1+0xd18] ;  /* 0x000d180001457983 */ /* 0x000ea80000100800 */
[----:B------:R0:W2:Y:S02]  /*325d0*/  @!P4 LDG.E.U16 R53, desc[UR20][R92.64] ;  /* 0x000000145c35c981 */ /* 0x0000a4000c1e1500 */
[----:B0-----:R-:W-:Y:S01]  /*325e0*/  @!P4 IMAD.MOV.U32 R92, RZ, RZ, R19 ;  /* 0x000000ffff5cc224 */ /* 0x001fe200078e0013 */
[----:B------:R-:W-:Y:S01]  /*325f0*/  PRMT R56, RZ, 0x7610, R56 ;  /* 0x00007610ff387816 */ /* 0x000fe20000000038 */
[----:B------:R-:W2:Y:S01]  /*32600*/  LDL R19, [R1+0xd5c] ;  /* 0x000d5c0001137983 */ /* 0x000ea20000100800 */
[----:B------:R-:W-:-:S03]  /*32610*/  @!P4 IMAD.MOV.U32 R93, RZ, RZ, R36 ;  /* 0x000000ffff5dc224 */ /* 0x000fc600078e0024 */
[----:B------:R-:W2:Y:S04]  /*32620*/  LDL R36, [R1+0xd58] ;  /* 0x000d580001247983 */ /* 0x000ea80000100800 */
[----:B------:R0:W2:Y:S02]  /*32630*/  @!P4 LDG.E.U16 R54, desc[UR20][R92.64] ;  /* 0x000000145c36c981 */ /* 0x0000a4000c1e1500 */
[----:B0-----:R-:W-:Y:S02]  /*32640*/  @!P4 IMAD.MOV.U32 R92, RZ, RZ, R72 ;  /* 0x000000ffff5cc224 */ /* 0x001fe400078e0048 */
        /* <DEDUP_REMOVED lines=9> */
[----:B------:R3:W2:Y:S04]  /*326e0*/  @!P4 LDG.E.U16 R56, desc[UR20][R92.64] ;  /* 0x000000145c38c981 */ /* 0x0006a8000c1e1500 */
[----:B------:R-:W2:Y:S01]  /*326f0*/  LDL R7, [R1+0xd98] ;  /* 0x000d980001077983 */ /* 0x000ea20000100800 */
[----:B---3--:R-:W-:-:S02]  /*32700*/  @!P4 MOV R93, R71 ;  /* 0x00000047005dc202 */ /* 0x008fc40000000f00 */
[----:B------:R-:W-:Y:S01]  /*32710*/  PRMT R59, RZ, 0x7610, R59 ;  /* 0x00007610ff3b7816 */ /* 0x000fe2000000003b */
[----:B------:R-:W3:Y:S01]  /*32720*/  LDL R71, [R1+0xae0] ;  /* 0x000ae00001477983 */ /* 0x000ee20000100800 */
[----:B----4-:R-:W-:-:S03]  /*32730*/  @!P4 IMAD.MOV.U32 R92, RZ, RZ, R4 ;  /* 0x000000ffff5cc224 */ /* 0x010fc600078e0004 */
[----:B------:R-:W4:Y:S04]  /*32740*/  LDL R4, [R1+0xb9c] ;  /* 0x000b9c0001047983 */ /* 0x000f280000100800 */
[----:B------:R2:W3:Y:S02]  /*32750*/  @!P4 LDG.E.U16 R57, desc[UR20][R92.64] ;  /* 0x000000145c39c981 */ /* 0x0004e4000c1e1500 */
[----:B--2---:R-:W-:Y:S02]  /*32760*/  @!P4 IMAD.MOV.U32 R92, RZ, RZ, R5 ;  /* 0x000000ffff5cc224 */ /* 0x004fe400078e0005 */
[----:B------:R-:W2:Y:S01]  /*32770*/  LDL R5, [R1+0xb98] ;  /* 0x000b980001057983 */ /* 0x000ea20000100800 */
[----:B------:R-:W-:-:S03]  /*32780*/  @!P4 IMAD.MOV.U32 R93, RZ, RZ, R70 ;  /* 0x000000ffff5dc224 */ /* 0x000fc600078e0046 */
[----:B------:R-:W3:Y:S04]  /*32790*/  LDL R70, [R1+0xae4] ;  /* 0x000ae40001467983 */ /* 0x000ee80000100800 */
[----:B------:R0:W3:Y:S01]  /*327a0*/  @!P4 LDG.E.U16 R58, desc[UR20][R92.64] ;  /* 0x000000145c3ac981 */ /* 0x0000e2000c1e1500 */
[----:B------:R-:W-:Y:S01]  /*327b0*/  PRMT R60, RZ, 0x7610, R60 ;  /* 0x00007610ff3c7816 */ /* 0x000fe2000000003c */
[----:B0-----:R-:W-:Y:S02]  /*327c0*/  @!P4 IMAD.MOV.U32 R92, RZ, RZ, R68 ;  /* 0x000000ffff5cc224 */ /* 0x001fe400078e0044 */
[----:B------:R-:W-:-:S05]  /*327d0*/  @!P4 IMAD.MOV.U32 R93, RZ, RZ, R69 ;  /* 0x000000ffff5dc224 */ /* 0x000fca00078e0045 */
[----:B------:R0:W3:Y:S01]  /*327e0*/  @!P4 LDG.E.U16 R59, desc[UR20][R92.64] ;  /* 0x000000145c3bc981 */ /* 0x0000e2000c1e1500 */
[----:B------:R-:W-:Y:S01]  /*327f0*/  PRMT R61, RZ, 0x7610, R61 ;  /* 0x00007610ff3d7816 */ /* 0x000fe2000000003d */
[----:B0-----:R-:W-:Y:S02]  /*32800*/  @!P4 IMAD.MOV.U32 R92, RZ, RZ, R19 ;  /* 0x000000ffff5cc224 */ /* 0x001fe400078e0013 */
[----:B------:R-:W-:Y:S02]  /*32810*/  @!P4 IMAD.MOV.U32 R93, RZ, RZ, R36 ;  /* 0x000000ffff5dc224 */ /* 0x000fe400078e0024 */
[----:B------:R-:W3:Y:S04]  /*32820*/  LDL.LU R36, [R1+0xe8c] ;  /* 0x000e8c0001247983 */ /* 0x000ee80000300800 */
[----:B------:R-:W3:Y:S04]  /*32830*/  LDL R69, [R1+0xb20] ;  /* 0x000b200001457983 */ /* 0x000ee80000100800 */
[----:B------:R-:W3:Y:S04]  /*32840*/  LDL R68, [R1+0xb24] ;  /* 0x000b240001447983 */ /* 0x000ee80000100800 */
[----:B------:R0:W3:Y:S02]  /*32850*/  @!P4 LDG.E.U16 R60, desc[UR20][R92.64] ;  /* 0x000000145c3cc981 */ /* 0x0000e4000c1e1500 */
[----:B0-----:R-:W-:-:S02]  /*32860*/  @!P4 IMAD.MOV.U32 R92, RZ, RZ, R6 ;  /* 0x000000ffff5cc224 */ /* 0x001fc400078e0006 */
[----:B------:R-:W3:Y:S04]  /*32870*/  LDL R6, [R1+0xb64] ;  /* 0x000b640001067983 */ /* 0x000ee80000100800 */
[----:B------:R-:W3:Y:S01]  /*32880*/  LDL.LU R19, [R1+0xe88] ;  /* 0x000e880001137983 */ /* 0x000ee20000300800 */
[----:B------:R-:W-:-:S03]  /*32890*/  @!P4 IMAD.MOV.U32 R93, RZ, RZ, R7 ;  /* 0x000000ffff5dc224 */ /* 0x000fc600078e0007 */
[----:B------:R-:W3:Y:S04]  /*328a0*/  LDL R7, [R1+0xb60] ;  /* 0x000b600001077983 */ /* 0x000ee80000100800 */
[----:B------:R4:W3:Y:S02]  /*328b0*/  @!P4 LDG.E.U16 R61, desc[UR20][R92.64] ;  /* 0x000000145c3dc981 */ /* 0x0008e4000c1e1500 */
[----:B----4-:R-:W-:Y:S02]  /*328c0*/  @!P4 IMAD.MOV.U32 R92, RZ, RZ, R4 ;  /* 0x000000ffff5cc224 */ /* 0x010fe400078e0004 */
[----:B------:R-:W4:Y:S01]  /*328d0*/  LDL R4, [R1+0xb8c] ;  /* 0x000b8c0001047983 */ /* 0x000f220000100800 */
[----:B--2---:R-:W-:-:S03]  /*328e0*/  @!P4 IMAD.MOV.U32 R93, RZ, RZ, R5 ;  /* 0x000000ffff5dc224 */ /* 0x004fc600078e0005 */
[----:B------:R-:W2:Y:S04]  /*328f0*/  LDL R5, [R1+0xb88] ;  /* 0x000b880001057983 */ /* 0x000ea80000100800 */
[----:B------:R-:W2:Y:S01]  /*32900*/  LDL.LU R87, [R1+0xe7c] ;  /* 0x000e7c0001577983 */ /* 0x000ea20000300800 */
[----:B------:R-:W-:Y:S02]  /*32910*/  PRMT R64, RZ, 0x7610, R64 ;  /* 0x00007610ff407816 */ /* 0x000fe40000000040 */
[----:B------:R-:W-:-:S04]  /*32920*/  PRMT R65, RZ, 0x7610, R65 ;  /* 0x00007610ff417816 */ /* 0x000fc80000000041 */
[----:B------:R0:W2:Y:S01]  /*32930*/  @!P4 LDG.E.U16 R64, desc[UR20][R92.64] ;  /* 0x000000145c40c981 */ /* 0x0000a2000c1e1500 */
[----:B------:R-:W-:Y:S01]  /*32940*/  PRMT R66, RZ, 0x7610, R66 ;  /* 0x00007610ff427816 */ /* 0x000fe20000000042 */
[----:B0-----:R-:W-:Y:S02]  /*32950*/  @!P4 IMAD.MOV.U32 R92, RZ, RZ, R76 ;  /* 0x000000ffff5cc224 */ /* 0x001fe400078e004c */
[----:B------:R-:W-:-:S05]  /*32960*/  @!P4 IMAD.MOV.U32 R93, RZ, RZ, R77 ;  /* 0x000000ffff5dc224 */ /* 0x000fca00078e004d */
[----:B------:R0:W2:Y:S01]  /*32970*/  @!P4 LDG.E.U16 R65, desc[UR20][R92.64] ;  /* 0x000000145c41c981 */ /* 0x0000a2000c1e1500 */
[----:B------:R-:W-:Y:S02]  /*32980*/  PRMT R67, RZ, 0x7610, R67 ;  /* 0x00007610ff437816 */ /* 0x000fe40000000043 */
[----:B0-----:R-:W-:Y:S01]  /*32990*/  @!P4 MOV R92, R74 ;  /* 0x0000004a005cc202 */ /* 0x001fe20000000f00 */
[----:B------:R-:W-:-:S05]  /*329a0*/  @!P4 IMAD.MOV.U32 R93, RZ, RZ, R75 ;  /* 0x000000ffff5dc224 */ /* 0x000fca00078e004b */
[----:B------:R0:W2:Y:S01]  /*329b0*/  @!P4 LDG.E.U16 R66, desc[UR20][R92.64] ;  /* 0x000000145c42c981 */ /* 0x0000a2000c1e1500 */
[----:B------:R-:W-:Y:S01]  /*329c0*/  PRMT R63, RZ, 0x7610, R63 ;  /* 0x00007610ff3f7816 */ /* 0x000fe2000000003f */
[----:B0-----:R-:W-:Y:S02]  /*329d0*/  @!P4 IMAD.MOV.U32 R92, RZ, RZ, R72 ;  /* 0x000000ffff5cc224 */ /* 0x001fe400078e0048 */
[----:B------:R-:W-:-:S05]  /*329e0*/  @!P4 IMAD.MOV.U32 R93, RZ, RZ, R73 ;  /* 0x000000ffff5dc224 */ /* 0x000fca00078e0049 */
[----:B------:R3:W2:Y:S01]  /*329f0*/  @!P4 LDG.E.U16 R67, desc[UR20][R92.64] ;  /* 0x000000145c43c981 */ /* 0x0006a2000c1e1500 */
[----:B------:R-:W-:Y:S01]  /*32a00*/  PRMT R62, RZ, 0x7610, R62 ;  /* 0x00007610ff3e7816 */ /* 0x000fe2000000003e */
[----:B---3--:R-:W-:Y:S02]  /*32a10*/  @!P4 IMAD.MOV.U32 R92, RZ, RZ, R70 ;  /* 0x000000ffff5cc224 */ /* 0x008fe400078e0046 */
[----:B------:R-:W-:-:S05]  /*32a20*/  @!P4 IMAD.MOV.U32 R93, RZ, RZ, R71 ;  /* 0x000000ffff5dc224 */ /* 0x000fca00078e0047 */
[----:B------:R0:W3:Y:S01]  /*32a30*/  @!P4 LDG.E.U16 R63, desc[UR20][R92.64] ;  /* 0x000000145c3fc981 */ /* 0x0000e2000c1e1500 */
[----:B------:R-:W-:Y:S01]  /*32a40*/  PRMT R2, RZ, 0x7610, R2 ;  /* 0x00007610ff027816 */ /* 0x000fe20000000002 */
[----:B0-----:R-:W-:Y:S02]  /*32a50*/  @!P4 IMAD.MOV.U32 R92, RZ, RZ, R68 ;  /* 0x000000ffff5cc224 */ /* 0x001fe400078e0044 */
[----:B------:R-:W-:-:S05]  /*32a60*/  @!P4 IMAD.MOV.U32 R93, RZ, RZ, R69 ;  /* 0x000000ffff5dc224 */ /* 0x000fca00078e0045 */
[----:B------:R0:W3:Y:S01]  /*32a70*/  @!P4 LDG.E.U16 R62, desc[UR20][R92.64] ;  /* 0x000000145c3ec981 */ /* 0x0000e2000c1e1500 */
[----:B------:R-:W-:Y:S01]  /*32a80*/  PRMT R0, RZ, 0x7610, R0 ;  /* 0x00007610ff007816 */ /* 0x000fe20000000000 */
[----:B0-----:R-:W-:Y:S02]  /*32a90*/  @!P4 IMAD.MOV.U32 R92, RZ, RZ, R6 ;  /* 0x000000ffff5cc224 */ /* 0x001fe400078e0006 */
[----:B------:R-:W-:Y:S01]  /*32aa0*/  @!P4 IMAD.MOV.U32 R93, RZ, RZ, R7 ;  /* 0x000000ffff5dc224 */ /* 0x000fe200078e0007 */
[----:B------:R-:W3:Y:S04]  /*32ab0*/  LDL.LU R6, [R1+0xe78] ;  /* 0x000e780001067983 */ /* 0x000ee80000300800 */
[----:B------:R4:W3:Y:S02]  /*32ac0*/  @!P4 LDG.E.U16 R2, desc[UR20][R92.64] ;  /* 0x000000145c02c981 */ /* 0x0008e4000c1e1500 */
[----:B----4-:R-:W-:-:S02]  /*32ad0*/  @!P4 IMAD.MOV.U32 R92, RZ, RZ, R4 ;  /* 0x000000ffff5cc224 */ /* 0x010fc400078e0004 */
[----:B--2---:R-:W-:Y:S02]  /*32ae0*/  @!P4 IMAD.MOV.U32 R93, RZ, RZ, R5 ;  /* 0x000000ffff5dc224 */ /* 0x004fe400078e0005 */
[----:B------:R-:W2:Y:S04]  /*32af0*/  LDL.LU R5, [R1+0xe6c] ;  /* 0x000e6c0001057983 */ /* 0x000ea80000300800 */
[----:B------:R0:W4:Y:S04]  /*32b00*/  @!P4 LDG.E.U16 R0, desc[UR20][R92.64] ;  /* 0x000000145c00c981 */ /* 0x000128000c1e1500 */
[----:B------:R-:W4:Y:S04]  /*32b10*/  LDL.LU R4, [R1+0xe68] ;  /* 0x000e680001047983 */ /* 0x000f280000300800 */
[----:B------:R-:W4:Y:S01]  /*32b20*/  LDL.LU R69, [R1+0xe5c] ;  /* 0x000e5c0001457983 */ /* 0x000f220000300800 */
[----:B0-----:R-:W-:-:S05]  /*32b30*/  LOP3.LUT R93, R3, 0x60, RZ, 0x3c, !PT ;  /* 0x00000060035d7812 */ /* 0x001fca00078e3cff */
        /* <DEDUP_REMOVED lines=27> */
[----:B-1----:R-:W4:Y:S04]  /*32cf0*/  LDL.LU R87, [R1+0xe90] ;  /* 0x000e900001577983 */ /* 0x002f280000300800 */
[----:B---3--:R-:W-:Y:S01]  /*32d00*/  STS.U16 [R93+UR4+0x19700], R6 ;  /* 0x019700065d007988 */ /* 0x008fe20008000404 */
[----:B------:R-:W-:-:S03]  /*32d10*/  LOP3.LUT R92, R3, 0x70, RZ, 0x3c, !PT ;  /* 0x00000070035c7812 */ /* 0x000fc600078e3cff */
[----:B--2---:R-:W-:Y:S04]  /*32d20*/  STS.U16 [R93+UR4+0x11b00], R5 ;  /* 0x011b00055d007988 */ /* 0x004fe80008000404 */
[----:B----4-:R-:W-:Y:S04]  /*32d30*/  STS.U16 [R93+UR4+0x19b00], R4 ;  /* 0x019b00045d007988 */ /* 0x010fe80008000404 */
[----:B------:R-:W-:Y:S04]  /*32d40*/  STS.U16 [R93+UR4+0x11f00], R69 ;  /* 0x011f00455d007988 */ /* 0x000fe80008000404 */
        /* <DEDUP_REMOVED lines=20> */
[----:B0-----:R-:W2:Y:S04]  /*32e90*/  LDL.LU R36, [R1+0xe84] ;  /* 0x000e840001247983 */ /* 0x001ea80000300800 */
[----:B------:R-:W-:Y:S04]  /*32ea0*/  STS.U16 [R92+UR4+0x18780], R91 ;  /* 0x0187805b5c007988 */ /* 0x000fe80008000404 */
[----:B------:R-:W-:Y:S04]  /*32eb0*/  STS.U16 [R92+UR4+0x10b80], R90 ;  /* 0x010b805a5c007988 */ /* 0x000fe80008000404 */
[----:B------:R-:W3:Y:S04]  /*32ec0*/  LDL.LU R7, [R1+0xe80] ;  /* 0x000e800001077983 */ /* 0x000ee80000300800 */
[----:B------:R-:W-:Y:S04]  /*32ed0*/  STS.U16 [R92+UR4+0x18b80], R68 ;  /* 0x018b80445c007988 */ /* 0x000fe80008000404 */
[----:B------:R-:W4:Y:S04]  /*32ee0*/  LDL.LU R6, [R1+0xe74] ;  /* 0x000e740001067983 */ /* 0x000f280000300800 */
[----:B------:R-:W-:Y:S04]  /*32ef0*/  STS.U16 [R92+UR4+0x10f80], R19 ;  /* 0x010f80135c007988 */ /* 0x000fe80008000404 */
        /* <DEDUP_REMOVED lines=28> */
[----:B--2---:R0:W-:Y:S04]  /*330c0*/  STS.U16 [R92+UR4+0x11380], R36 ;  /* 0x011380245c007988 */ /* 0x0041e80008000404 */
[----:B0-----:R-:W2:Y:S04]  /*330d0*/  LDL.LU R36, [R1+0x898] ;  /* 0x0008980001247983 */ /* 0x001ea80000300800 */
[----:B---3--:R-:W-:Y:S04]  /*330e0*/  STS.U16 [R92+UR4+0x19380], R7 ;  /* 0x019380075c007988 */ /* 0x008fe80008000404 */
[----:B----4-:R-:W-:Y:S04]  /*330f0*/  STS.U16 [R92+UR4+0x11780], R6 ;  /* 0x011780065c007988 */ /* 0x010fe80008000404 */
[----:B------:R-:W-:Y:S04]  /*33100*/  STS.U16 [R92+UR4+0x19780], R5 ;  /* 0x019780055c007988 */ /* 0x000fe80008000404 */
[----:B------:R-:W-:Y:S04]  /*33110*/  STS.U16 [R92+UR4+0x11b80], R4 ;  /* 0x011b80045c007988 */ /* 0x000fe80008000404 */
[----:B------:R0:W-:Y:S04]  /*33120*/  STS.U16 [R92+UR4+0x19b80], R87 ;  /* 0x019b80575c007988 */ /* 0x0001e80008000404 */
[----:B0-----:R-:W3:Y:S04]  /*33130*/  LDL.LU R87, [R1+0x894] ;  /* 0x0008940001577983 */ /* 0x001ee80000300800 */
        /* <DEDUP_REMOVED lines=15> */
[----:B------:R-:W4:Y:S04]  /*33230*/  LDL.LU R7, [R1+0x890] ;  /* 0x0008900001077983 */ /* 0x000f280000300800 */
        /* <DEDUP_REMOVED lines=24> */
[----:B---3--:R0:W-:Y:S04]  /*333c0*/  STS.U16 [R3+UR4+0x29c00], R87 ;  /* 0x029c005703007988 */ /* 0x0081e80008000404 */
[----:B0-----:R-:W3:Y:S04]  /*333d0*/  LDL.LU R87, [R1+0x838] ;  /* 0x0008380001577983 */ /* 0x001ee80000300800 */
[----:B------:R0:W-:Y:S04]  /*333e0*/  STS.U16 [R3+UR4+0x28000], R89 ;  /* 0x0280005903007988 */ /* 0x0001e80008000404 */
[----:B------:R1:W-:Y:S04]  /*333f0*/  STS.U16 [R3+UR4+0x28400], R88 ;  /* 0x0284005803007988 */ /* 0x0003e80008000404 */
[----:B------:R2:W-:Y:S04]  /*33400*/  STS.U16 [R3+UR4+0x28800], R91 ;  /* 0x0288005b03007988 */ /* 0x0005e80008000404 */
[----:B0-----:R-:W3:Y:S04]  /*33410*/  LDL.LU R89, [R1+0x830] ;  /* 0x0008300001597983 */ /* 0x001ee80000300800 */
[----:B-1----:R-:W3:Y:S04]  /*33420*/  LDL.LU R88, [R1+0x82c] ;  /* 0x00082c0001587983 */ /* 0x002ee80000300800 */
[----:B------:R0:W-:Y:S04]  /*33430*/  STS.U16 [R3+UR4+0x28c00], R90 ;  /* 0x028c005a03007988 */ /* 0x0001e80008000404 */
[----:B--2---:R-:W2:Y:S04]  /*33440*/  LDL.LU R91, [R1+0x828] ;  /* 0x00082800015b7983 */ /* 0x004ea80000300800 */
[----:B------:R1:W-:Y:S04]  /*33450*/  STS.U16 [R3+UR4+0x29000], R68 ;  /* 0x0290004403007988 */ /* 0x0003e80008000404 */
[----:B0-----:R-:W2:Y:S04]  /*33460*/  LDL.LU R90, [R1+0x824] ;  /* 0x00082400015a7983 */ /* 0x001ea80000300800 */
[----:B------:R0:W-:Y:S04]  /*33470*/  STS.U16 [R3+UR4+0x29400], R19 ;  /* 0x0294001303007988 */ /* 0x0001e80008000404 */
[----:B-1----:R-:W2:Y:S04]  /*33480*/  LDL.LU R68, [R1+0x820] ;  /* 0x0008200001447983 */ /* 0x002ea80000300800 */
[----:B------:R1:W-:Y:S04]  /*33490*/  STS.U16 [R3+UR4+0x29800], R36 ;  /* 0x0298002403007988 */ /* 0x0003e80008000404 */
[----:B0-----:R-:W2:Y:S04]  /*334a0*/  LDL.LU R19, [R1+0x81c] ;  /* 0x00081c0001137983 */ /* 0x001ea80000300800 */
[----:B----4-:R0:W-:Y:S04]  /*334b0*/  STS.U16 [R3+UR4+0x2a000], R7 ;  /* 0x02a0000703007988 */ /* 0x0101e80008000404 */
[----:B-1----:R-:W4:Y:S04]  /*334c0*/  LDL.LU R36, [R1+0x818] ;  /* 0x0008180001247983 */ /* 0x002f280000300800 */
[----:B------:R1:W-:Y:S04]  /*334d0*/  STS.U16 [R3+UR4+0x2a400], R6 ;  /* 0x02a4000603007988 */ /* 0x0003e80008000404 */
[----:B0-----:R-:W2:Y:S04]  /*334e0*/  LDL.LU R7, [R1+0x1370] ;  /* 0x0013700001077983 */ /* 0x001ea80000300800 */
[----:B------:R0:W-:Y:S04]  /*334f0*/  STS.U16 [R3+UR4+0x2a800], R5 ;  /* 0x02a8000503007988 */ /* 0x0001e80008000404 */
[----:B-1----:R-:W2:Y:S04]  /*33500*/  LDL.LU R6, [R1+0x136c] ;  /* 0x00136c0001067983 */ /* 0x002ea80000300800 */
[----:B------:R1:W-:Y:S04]  /*33510*/  STS.U16 [R3+UR4+0x2ac00], R4 ;  /* 0x02ac000403007988 */ /* 0x0003e80008000404 */
[----:B------:R1:W-:Y:S04]  /*33520*/  STS.U16 [R3+UR4+0x2b000], R86 ;  /* 0x02b0005603007988 */ /* 0x0003e80008000404 */
[----:B0-----:R-:W2:Y:S04]  /*33530*/  LDL.LU R5, [R1+0x1368] ;  /* 0x0013680001057983 */ /* 0x001ea80000300800 */
[----:B-1----:R-:W2:Y:S01]  /*33540*/  LDL.LU R4, [R1+0x1364] ;  /* 0x0013640001047983 */ /* 0x002ea20000300800 */
[----:B------:R-:W-:-:S03]  /*33550*/  LOP3.LUT R86, R3, 0x10, RZ, 0x3c, !PT ;  /* 0x0000001003567812 */ /* 0x000fc600078e3cff */
[----:B------:R0:W-:Y:S04]  /*33560*/  STS.U16 [R3+UR4+0x2b400], R69 ;  /* 0x02b4004503007988 */ /* 0x0001e80008000404 */
[----:B------:R1:W-:Y:S04]  /*33570*/  STS.U16 [R3+UR4+0x2b800], R71 ;  /* 0x02b8004703007988 */ /* 0x0003e80008000404 */
[----:B------:R1:W-:Y:S04]  /*33580*/  STS.U16 [R3+UR4+0x2bc00], R70 ;  /* 0x02bc004603007988 */ /* 0x0003e80008000404 */
[----:B0-----:R-:W2:Y:S04]  /*33590*/  LDL.LU R69, [R1+0x1360] ;  /* 0x0013600001457983 */ /* 0x001ea80000300800 */
[----:B-1----:R-:W2:Y:S04]  /*335a0*/  LDL.LU R71, [R1+0x135c] ;  /* 0x00135c0001477983 */ /* 0x002ea80000300800 */
[----:B------:R-:W2:Y:S04]  /*335b0*/  LDL.LU R70, [R1+0x1358] ;  /* 0x0013580001467983 */ /* 0x000ea80000300800 */
        /* <DEDUP_REMOVED lines=26> */
[----:B0-----:R-:W2:Y:S04]  /*33760*/  LDL.LU R85, [R1+0x1324] ;  /* 0x0013240001557983 */ /* 0x001ea80000300800 */
[----:B-1----:R-:W2:Y:S04]  /*33770*/  LDL.LU R84, [R1+0x1320] ;  /* 0x0013200001547983 */ /* 0x002ea80000300800 */
[----:B---3--:R0:W-:Y:S04]  /*33780*/  STS.U16 [R86+UR4+0x2b880], R87 ;  /* 0x02b8805756007988 */ /* 0x0081e80008000404 */
[----:B0-----:R-:W3:Y:S04]  /*33790*/  LDL.LU R87, [R1+0x131c] ;  /* 0x00131c0001577983 */ /* 0x001ee80000300800 */
[----:B---3--:R0:W-:Y:S04]  /*337a0*/  STS.U16 [R86+UR4+0x2bc80], R87 ;  /* 0x02bc805756007988 */ /* 0x0081e80008000404 */
[----:B0-----:R-:W3:Y:S04]  /*337b0*/  LDL.LU R86, [R1+0x1318] ;  /* 0x0013180001567983 */ /* 0x001ee80000300800 */
[----:B------:R-:W2:Y:S04]  /*337c0*/  LDL.LU R87, [R1+0x1314] ;  /* 0x0013140001577983 */ /* 0x000ea80000300800 */
[----:B--2---:R0:W-:Y:S04]  /*337d0*/  STS.U16 [R87+UR4+0x28100], R89 ;  /* 0x0281005957007988 */ /* 0x0041e80008000404 */
[----:B------:R1:W-:Y:S04]  /*337e0*/  STS.U16 [R87+UR4+0x28500], R88 ;  /* 0x0285005857007988 */ /* 0x0003e80008000404 */
[----:B------:R2:W-:Y:S04]  /*337f0*/  STS.U16 [R87+UR4+0x28900], R91 ;  /* 0x0289005b57007988 */ /* 0x0005e80008000404 */
[----:B0-----:R-:W3:Y:S04]  /*33800*/  LDL.LU R89, [R1+0x1310] ;  /* 0x0013100001597983 */ /* 0x001ee80000300800 */
[----:B-1----:R-:W3:Y:S04]  /*33810*/  LDL.LU R88, [R1+0x130c] ;  /* 0x00130c0001587983 */ /* 0x002ee80000300800 */
[----:B--2---:R-:W2:Y:S04]  /*33820*/  LDL.LU R91, [R1+0x1308] ;  /* 0x00130800015b7983 */ /* 0x004ea80000300800 */
[----:B------:R0:W-:Y:S04]  /*33830*/  STS.U16 [R87+UR4+0x28d00], R90 ;  /* 0x028d005a57007988 */ /* 0x0001e80008000404 */
[----:B------:R1:W-:Y:S04]  /*33840*/  STS.U16 [R87+UR4+0x29100], R68 ;  /* 0x0291004457007988 */ /* 0x0003e80008000404 */
[----:B------:R4:W-:Y:S04]  /*33850*/  STS.U16 [R87+UR4+0x29500], R19 ;  /* 0x0295001357007988 */ /* 0x0009e80008000404 */
[----:B0-----:R-:W2:Y:S04]  /*33860*/  LDL.LU R90, [R1+0x1304] ;  /* 0x00130400015a7983 */ /* 0x001ea80000300800 */
[----:B-1----:R-:W2:Y:S04]  /*33870*/  LDL.LU R68, [R1+0x1300] ;  /* 0x0013000001447983 */ /* 0x002ea80000300800 */
[----:B----4-:R-:W4:Y:S04]  /*33880*/  LDL.LU R19, [R1+0x12fc] ;  /* 0x0012fc0001137983 */ /* 0x010f280000300800 */
[----:B------:R0:W-:Y:S04]  /*33890*/  STS.U16 [R87+UR4+0x29900], R36 ;  /* 0x0299002457007988 */ /* 0x0001e80008000404 */
[----:B0-----:R-:W2:Y:S04]  /*338a0*/  LDL.LU R36, [R1+0x12f8] ;  /* 0x0012f80001247983 */ /* 0x001ea80000300800 */
[----:B--2---:R0:W-:Y:S04]  /*338b0*/  STS.U16 [R87+UR4+0x29d00], R36 ;  /* 0x029d002457007988 */ /* 0x0041e80008000404 */
[----:B----4-:R1:W-:Y:S04]  /*338c0*/  STS.U16 [R87+UR4+0x2a100], R19 ;  /* 0x02a1001357007988 */ /* 0x0103e80008000404 */
[----:B------:R2:W-:Y:S04]  /*338d0*/  STS.U16 [R87+UR4+0x2a500], R68 ;  /* 0x02a5004457007988 */ /* 0x0005e80008000404 */
[----:B0-----:R-:W4:Y:S04]  /*338e0*/  LDL.LU R36, [R1+0x12f4] ;  /* 0x0012f40001247983 */ /* 0x001f280000300800 */
[----:B-1----:R-:W4:Y:S04]  /*338f0*/  LDL.LU R19, [R1+0x12f0] ;  /* 0x0012f00001137983 */ /* 0x002f280000300800 */
[----:B--2---:R-:W2:Y:S04]  /*33900*/  LDL.LU R68, [R1+0x12ec] ;  /* 0x0012ec0001447983 */ /* 0x004ea80000300800 */
[----:B------:R0:W-:Y:S04]  /*33910*/  STS.U16 [R87+UR4+0x2a900], R90 ;  /* 0x02a9005a57007988 */ /* 0x0001e80008000404 */
[----:B------:R1:W-:Y:S04]  /*33920*/  STS.U16 [R87+UR4+0x2ad00], R91 ;  /* 0x02ad005b57007988 */ /* 0x0003e80008000404 */
[----:B---3--:R3:W-:Y:S04]  /*33930*/  STS.U16 [R87+UR4+0x2b100], R88 ;  /* 0x02b1005857007988 */ /* 0x0087e80008000404 */
[----:B0-----:R0:W5:Y:S04]  /*33940*/  LDL.LU R90, [R1+0x12e8] ;  /* 0x0012e800015a7983 */ /* 0x0011680000300800 */
[----:B-1----:R0:W5:Y:S04]  /*33950*/  LDL.LU R91, [R1+0x12e4] ;  /* 0x0012e400015b7983 */ /* 0x0021680000300800 */
[----:B---3--:R0:W5:Y:S04]  /*33960*/  LDL.LU R88, [R1+0x12e0] ;  /* 0x0012e00001587983 */ /* 0x0081680000300800 */
[----:B------:R1:W-:Y:S04]  /*33970*/  STS.U16 [R87+UR4+0x2b500], R89 ;  /* 0x02b5005957007988 */ /* 0x0003e80008000404 */
[----:B------:R3:W-:Y:S04]  /*33980*/  STS.U16 [R87+UR4+0x2b900], R86 ;  /* 0x02b9005657007988 */ /* 0x0007e80008000404 */
[----:B------:R0:W-:Y:S04]  /*33990*/  STS.U16 [R87+UR4+0x2bd00], R84 ;  /* 0x02bd005457007988 */ /* 0x0001e80008000404 */
[----:B-1----:R1:W5:Y:S04]  /*339a0*/  LDL.LU R89, [R1+0x12dc] ;  /* 0x0012dc0001597983 */ /* 0x0023680000300800 */
[----:B---3--:R1:W5:Y:S04]  /*339b0*/  LDL.LU R86, [R1+0x12d8] ;  /* 0x0012d80001567983 */ /* 0x0083680000300800 */
[----:B0-----:R1:W5:Y:S04]  /*339c0*/  LDL.LU R87, [R1+0x12d4] ;  /* 0x0012d40001577983 */ /* 0x0013680000300800 */
[----:B------:R1:W5:Y:S04]  /*339d0*/  LDL.LU R84, [R1+0x12d0] ;  /* 0x0012d00001547983 */ /* 0x0003680000300800 */
[----:B--2---:R0:W-:Y:S04]  /*339e0*/  STS.U16 [R68+UR4+0x28180], R85 ;  /* 0x0281805544007988 */ /* 0x0041e80008000404 */
[----:B------:R2:W-:Y:S04]  /*339f0*/  STS.U16 [R68+UR4+0x28580], R82 ;  /* 0x0285805244007988 */ /* 0x0005e80008000404 */
[----:B------:R3:W-:Y:S04]  /*33a00*/  STS.U16 [R68+UR4+0x28980], R83 ;  /* 0x0289805344007988 */ /* 0x0007e80008000404 */
[----:B0-----:R1:W5:Y:S04]  /*33a10*/  LDL.LU R85, [R1+0x12cc] ;  /* 0x0012cc0001557983 */ /* 0x0013680000300800 */
[----:B--2---:R1:W5:Y:S04]  /*33a20*/  LDL.LU R82, [R1+0x12c8] ;  /* 0x0012c80001527983 */ /* 0x0043680000300800 */
[----:B---3--:R1:W5:Y:S04]  /*33a30*/  LDL.LU R83, [R1+0x12c4] ;  /* 0x0012c40001537983 */ /* 0x0083680000300800 */
[----:B------:R0:W-:Y:S04]  /*33a40*/  STS.U16 [R68+UR4+0x28d80], R80 ;  /* 0x028d805044007988 */ /* 0x0001e80008000404 */
        /* <DEDUP_REMOVED lines=24> */
[----:B----4-:R2:W-:Y:S04]  /*33bd0*/  STS.U16 [R19+UR4+0x28200], R4 ;  /* 0x0282000413007988 */ /* 0x0105e80008000404 */
[----:B------:R3:W-:Y:S04]  /*33be0*/  STS.U16 [R19+UR4+0x28600], R5 ;  /* 0x0286000513007988 */ /* 0x0007e80008000404 */
[----:B0-----:R1:W5:Y:S04]  /*33bf0*/  LDL.LU R68, [R1+0x1290] ;  /* 0x0012900001447983 */ /* 0x0013680000300800 */
[----:B------:R1:W5:Y:S04]  /*33c00*/  LDL.LU R69, [R1+0x128c] ;  /* 0x00128c0001457983 */ /* 0x0003680000300800 */
        /* <DEDUP_REMOVED lines=31> */
[----:B------:R1:W5:Y:S04]  /*33e00*/  LDL.LU R20, [R1+0x1248] ;  /* 0x0012480001147983 */ /* 0x0003680000300800 */
        /* <DEDUP_REMOVED lines=31> */
[----:B------:R1:W5:Y:S04]  /*34000*/  LDL.LU R37, [R1+0x1204] ;  /* 0x0012040001257983 */ /* 0x0003680000300800 */
        /* <DEDUP_REMOVED lines=61> */
[----:B------:R2:W-:Y:S01]  /*343e0*/  STS.U16 [R92+UR4+0x2bf80], R0 ;  /* 0x02bf80005c007988 */ /* 0x0005e20008000404 */
[----:B------:R3:W-:Y:S06]  /*343f0*/  MEMBAR.ALL.CTA ;  /* 0x0000000000007992 */ /* 0x0007ec0000008000 */
[----:B---3--:R-:W3:Y:S04]  /*34400*/  FENCE.VIEW.ASYNC.S ;  /* 0x00000000000073c6 */ /* 0x008ee80000000000 */
[----:B0-----:R1:W5:Y:S04]  /*34410*/  LDL.LU R2, [R1+0x1188] ;  /* 0x0011880001027983 */ /* 0x0013680000300800 */
[----:B--2---:R1:W5:Y:S01]  /*34420*/  LDL.LU R0, [R1+0x1184] ;  /* 0x0011840001007983 */ /* 0x0043620000300800 */
[----:B------:R-:W-:-:S04]  /*34430*/  ULEA UR8, UR9, UR4, 0x3 ;  /* 0x0000000409087291 */ /* 0x000fc8000f8e18ff */
[----:B------:R-:W-:Y:S01]  /*34440*/  UIADD3 UR8, UPT, UPT, UR8, 0x30000, URZ ;  /* 0x0003000008087890 */ /* 0x000fe2000fffe0ff */
[----:B---3--:R-:W-:Y:S06]  /*34450*/  BAR.SYNC.DEFER_BLOCKING 0x0 ;  /* 0x0000000000007b1d */ /* 0x008fec0000010000 */
[----:B------:R-:W-:Y:S05]  /*34460*/  @P2 BRA `(.L_x_9) ;  /* 0x0000000000bc2947 */ /* 0x000fea0003800000 */
[----:B------:R-:W-:Y:S01]  /*34470*/  UMOV UR68, 0x0 ;  /* 0x0000000000447882 */ /* 0x000fe20000000000 */
        /* <DEDUP_REMOVED lines=9> */
[----:B------:R-:W-:Y:S01]  /*34510*/  UTCHMMA gdesc[UR12], gdesc[UR16], tmem[UR5], tmem[UR70], idesc[UR71], UPT ;  /* 0x00ff46100c0075ea */ /* 0x000fe2000b800005 */
[----:B------:R-:W-:Y:S01]  /*34520*/  UMOV UR62, 0x0 ;  /* 0x00000000003e7882 */ /* 0x000fe20000000000 */
[----:B------:R-:W-:Y:S01]  /*34530*/  UMOV UR63, 0x8208490 ;  /* 0x08208490003f7882 */ /* 0x000fe20000000000 */
[----:B------:R-:W-:-:S02]  /*34540*/  UIADD3 UR76, UPT, UPT, UR5, 0x80, URZ ;  /* 0x00000080054c7890 */ /* 0x000fc4000fffe0ff */
[----:B------:R-:W-:Y:S01]  /*34550*/  UTCHMMA gdesc[UR18], gdesc[UR22], tmem[UR5], tmem[UR60], idesc[UR61], UPT ;  /* 0x00ff3c16120075ea */ /* 0x000fe2000b800005 */
[----:B------:R-:W-:Y:S01]  /*34560*/  UMOV UR64, 0x0 ;  /* 0x0000000000407882 */ /* 0x000fe20000000000 */
[----:B------:R-:W-:Y:S01]  /*34570*/  UMOV UR65, 0x8208490 ;  /* 0x0820849000417882 */ /* 0x000fe20000000000 */
[----:B------:R-:W-:Y:S02]  /*34580*/  UIADD3 UR77, UPT, UPT, UR5, 0x80, URZ ;  /* 0x00000080054d7890 */ /* 0x000fe4000fffe0ff */
[----:B------:R2:W-:Y:S01]  /*34590*/  UTCHMMA gdesc[UR24], gdesc[UR26], tmem[UR5], tmem[UR72], idesc[UR73], UPT ;  /* 0x00ff481a180075ea */ /* 0x0005e2000b800005 */
[----:B------:R-:W-:Y:S01]  /*345a0*/  UMOV UR74, 0x0 ;  /* 0x00000000004a7882 */ /* 0x000fe20000000000 */
[----:B------:R-:W-:Y:S01]  /*345b0*/  UMOV UR75, 0x8208490 ;  /* 0x08208490004b7882 */ /* 0x000fe20000000000 */
[----:B0-----:R-:W-:Y:S02]  /*345c0*/  UIADD3 UR15, UPT, UPT, UR5, 0x80, URZ ;  /* 0x00000080050f7890 */ /* 0x001fe4000fffe0ff */
[----:B------:R-:W-:Y:S01]  /*345d0*/  UTCHMMA gdesc[UR28], gdesc[UR30], tmem[UR5], tmem[UR62], idesc[UR63], UPT ;  /* 0x00ff3e1e1c0075ea */ /* 0x000fe2000b800005 */
[----:B------:R-:W-:Y:S01]  /*345e0*/  UTCHMMA gdesc[UR32], gdesc[UR34], tmem[UR5], tmem[UR64], idesc[UR65], UPT ;  /* 0x00ff4022200075ea */ /* 0x000fe2000b800005 */
[----:B------:R0:W-:Y:S01]  /*345f0*/  UTCHMMA gdesc[UR36], gdesc[UR38], tmem[UR5], tmem[UR74], idesc[UR75], UPT ;  /* 0x00ff4a26240075ea */ /* 0x0001e2000b800005 */
[----:B------:R-:W-:Y:S01]  /*34600*/  UMOV UR66, 0x0 ;  /* 0x0000000000427882 */ /* 0x000fe20000000000 */
[----:B------:R-:W-:Y:S01]  /*34610*/  UMOV UR67, 0x8208490 ;  /* 0x0820849000437882 */ /* 0x000fe20000000000 */
[----:B--2---:R-:W-:-:S02]  /*34620*/  UIADD3 UR72, UPT, UPT, UR5, 0x80, URZ ;  /* 0x0000008005487890 */ /* 0x004fc4000fffe0ff */
[----:B------:R-:W-:Y:S01]  /*34630*/  UTCHMMA gdesc[UR40], gdesc[UR42], tmem[UR5], tmem[UR66], idesc[UR67], UPT ;  /* 0x00ff422a280075ea */ /* 0x000fe2000b800005 */
[----:B------:R-:W-:Y:S01]  /*34640*/  UIADD3 UR73, UPT, UPT, UR5, 0x80, URZ ;  /* 0x0000008005497890 */ /* 0x000fe2000fffe0ff */
[----:B------:R-:W-:Y:S01]  /*34650*/  UTCHMMA gdesc[UR44], gdesc[UR10], tmem[UR76], tmem[UR68], idesc[UR69], UPT ;  /* 0x00ff440a2c0075ea */ /* 0x000fe2000b80004c */
[----:B------:R2:W-:Y:S01]  /*34660*/  UTCHMMA gdesc[UR46], gdesc[UR16], tmem[UR77], tmem[UR70], idesc[UR71], UPT ;  /* 0x00ff46102e0075ea */ /* 0x0005e2000b80004d */
[----:B------:R3:W-:Y:S01]  /*34670*/  UTCHMMA gdesc[UR48], gdesc[UR22], tmem[UR15], tmem[UR60], idesc[UR61], UPT ;  /* 0x00ff3c16300075ea */ /* 0x0007e2000b80000f */
[----:B0-----:R-:W-:Y:S02]  /*34680*/  UIADD3 UR74, UPT, UPT, UR5, 0x80, URZ ;  /* 0x00000080054a7890 */ /* 0x001fe4000fffe0ff */
[----:B------:R-:W-:Y:S01]  /*34690*/  UIADD3 UR75, UPT, UPT, UR5, 0x80, URZ ;  /* 0x00000080054b7890 */ /* 0x000fe2000fffe0ff */
[----:B------:R3:W-:Y:S02]  /*346a0*/  UTCHMMA gdesc[UR50], gdesc[UR26], tmem[UR72], tmem[UR62], idesc[UR63], UPT ;  /* 0x00ff3e1a320075ea */ /* 0x0007e4000b800048 */
[----:B------:R3:W-:Y:S01]  /*346b0*/  UTCHMMA gdesc[UR52], gdesc[UR30], tmem[UR73], tmem[UR64], idesc[UR65], UPT ;  /* 0x00ff401e340075ea */ /* 0x0007e2000b800049 */
[----:B--2---:R-:W-:Y:S01]  /*346c0*/  UMOV UR70, UR8 ;  /* 0x0000000800467c82 */ /* 0x004fe20008000000 */
[----:B------:R-:W-:-:S02]  /*346d0*/  UMOV UR71, URZ ;  /* 0x000000ff00477c82 */ /* 0x000fc40008000000 */
[----:B------:R3:W-:Y:S01]  /*346e0*/  UTCHMMA gdesc[UR54], gdesc[UR34], tmem[UR74], tmem[UR66], idesc[UR67], UPT ;  /* 0x00ff4222360075ea */ /* 0x0007e2000b80004a */
[----:B------:R-:W-:Y:S01]  /*346f0*/  UMOV UR77, UR70 ;  /* 0x00000046004d7c82 */ /* 0x000fe20008000000 */
[----:B------:R-:W-:Y:S01]  /*34700*/  UMOV UR70, 0x0 ;  /* 0x0000000000467882 */ /* 0x000fe20000000000 */
[----:B------:R-:W-:Y:S01]  /*34710*/  UMOV UR71, 0x8208490 ;  /* 0x0820849000477882 */ /* 0x000fe20000000000 */
[----:B------:R3:W-:Y:S01]  /*34720*/  UTCHMMA gdesc[UR56], gdesc[UR38], tmem[UR75], tmem[UR68], idesc[UR69], UPT ;  /* 0x00ff4426380075ea */ /* 0x0007e2000b80004b */
[----:B------:R3:W-:Y:S01]  /*34730*/  UTCHMMA gdesc[UR58], gdesc[UR42], tmem[UR76], tmem[UR70], idesc[UR71], UPT ;  /* 0x00ff462a3a0075ea */ /* 0x0007e2000b80004c */
[----:B------:R3:W-:Y:S01]  /*34740*/  UTCBAR [UR77], URZ ;  /* 0x000000ff4d0073e9 */ /* 0x0007e200080000ff */
[----:B------:R-:W-:Y:S01]  /*34750*/  NOP ;  /* 0x0000000000007918 */ /* 0x000fe20000000000 */
.L_x_9:
[----:B------:R-:W2:Y:S04]  /*34760*/  LDL R93, [R1+0x1180] ;  /* 0x00118000015d7983 */ /* 0x000ea80000100800 */
[----:B------:R-:W2:Y:S01]  /*34770*/  LDL R92, [R1+0x9cc] ;  /* 0x0009cc00015c7983 */ /* 0x000ea20000100800 */
[----:B------:R-:W-:Y:S01]  /*34780*/  UIADD3 UR9, UPT, UPT, UR9, 0x1, URZ ;  /* 0x0000000109097890 */ /* 0x000fe2000fffe0ff */
[----:B---3--:R-:W-:-:S03]  /*34790*/  UMOV UR60, UR7 ;  /* 0x00000007003c7c82 */ /* 0x008fc60008000000 */
[----:B------:R-:W-:-:S04]  /*347a0*/  UISETP.GT.AND UP1, UPT, UR9, 0x1, UPT ;  /* 0x000000010900788c */ /* 0x000fc8000bf24270 */
[----:B------:R-:W-:Y:S02]  /*347b0*/  USEL UR15, URZ, 0x1, !UP1 ;  /* 0x00000001ff0f7887 */ /* 0x000fe4000c800000 */
[----:B------:R-:W-:Y:S02]  /*347c0*/  USEL UR9, UR9, URZ, !UP1 ;  /* 0x000000ff09097287 */ /* 0x000fe4000c800000 */
[----:B------:R-:W-:-:S07]  /*347d0*/  ULOP3.LUT UR15, UR7, UR15, URZ, 0x3c, !UPT ;  /* 0x0000000f070f7292 */ /* 0x000fce000f8e3cff */
[----:B------:R-:W-:Y:S01]  /*347e0*/  UMOV UR7, UR15 ;  /* 0x0000000f00077c82 */ /* 0x000fe20008000000 */
[----:B--2---:R-:W-:-:S13]  /*347f0*/  ISETP.NE.U32.AND P0, PT, R92, R93, PT ;  /* 0x0000005d5c00720c */ /* 0x004fda0003f05070 */
[----:B------:R-:W-:Y:S05]  /*34800*/  @P0 BRA `(.L_x_10) ;  /* 0xfffffe4000d80947 */ /* 0x000fea000383ffff */
.L_x_7:
[----:B------:R-:W0:Y:S02]  /*34810*/  LDC R92, c[0x0][0x3a0] ;  /* 0x0000e800ff5c7b82 */ /* 0x000e240000000800 */
[----:B0-----:R-:W-:-:S05]  /*34820*/  VIADD R92, R92, 0x7f ;  /* 0x0000007f5c5c7836 */ /* 0x001fca0000000000 */
[----:B------:R-:W-:-:S13]  /*34830*/  ISETP.GE.AND P0, PT, R92, 0x80, PT ;  /* 0x000000805c00780c */ /* 0x000fda0003f06270 */
[----:B------:R-:W-:Y:S05]  /*34840*/  @!P0 BRA `(.L_x_11) ;  /* 0x0000000000108947 */ /* 0x000fea0003800000 */
[----:B------:R-:W-:-:S06]  /*34850*/  USHF.L.U32 UR60, UR60, 0x1f, URZ ;  /* 0x0000001f3c3c7899 */ /* 0x000fcc00080006ff */
[----:B-----5:R-:W-:-:S04]  /*34860*/  MOV R0, UR60 ;  /* 0x0000003c00007c02 */ /* 0x020fc80008000f00 */
[----:B------:R-:W0:Y:S02]  /*34870*/  SYNCS.PHASECHK.TRANS64.TRYWAIT P0, [UR8], R0 ;  /* 0x00000000ff0075a7 */ /* 0x000e240008001108 */
[----:B0-----:R-:W-:Y:S05]  /*34880*/  @!P0 BRA `(.L_x_12) ;  /* 0x0000008400dc8947 */ /* 0x001fea0003800000 */
.L_x_11:
[----:B------:R-:W-:Y:S06]  /*34890*/  BAR.SYNC.DEFER_BLOCKING 0x0 ;  /* 0x0000000000007b1d */ /* 0x000fec0000010000 */
[----:B------:R-:W0:Y:S01]  /*348a0*/  LDCU.128 UR32, c[0x0][0x390] ;  /* 0x00007200ff2077ac */ /* 0x000e220008000c00 */
[----:B------:R-:W0:Y:S01]  /*348b0*/  LDL.LU R93, [R1+0x304] ;  /* 0x00030400015d7983 */ /* 0x000e220000300800 */
[----:B------:R-:W2:Y:S03]  /*348c0*/  LDCU.64 UR36, c[0x0][0x398] ;  /* 0x00007300ff2477ac */ /* 0x000ea60008000a00 */
[----:B------:R-:W3:Y:S01]  /*348d0*/  LDL.LU R92, [R1+0x6b0] ;  /* 0x0006b000015c7983 */ /* 0x000ee20000300800 */
[----:B------:R-:W4:Y:S01]  /*348e0*/  LDCU UR28, c[0x0][0x3b8] ;  /* 0x00007700ff1c77ac */ /* 0x000f220008000800 */
[----:B------:R-:W1:Y:S01]  /*348f0*/  LDCU.64 UR30, c[0x0][0x398] ;  /* 0x00007300ff1e77ac */ /* 0x000e620008000a00 */
[----:B------:R-:W3:Y:S01]  /*34900*/  LDCU.64 UR8, c[0x0][0x398] ;  /* 0x00007300ff0877ac */ /* 0x000ee20008000a00 */
[----:B------:R-:W1:Y:S02]  /*34910*/  @!P1 SYNCS.CCTL.IV [UR4+0x30000] ;  /* 0x03000000ff0099b1 */ /* 0x000e640008000004 */
[----:B-1----:R-:W-:Y:S06]  /*34920*/  BAR.SYNC.DEFER_BLOCKING 0x0 ;  /* 0x0000000000007b1d */ /* 0x002fec0000010000 */
[----:B------:R-:W1:Y:S01]  /*34930*/  LDCU.64 UR12, c[0x0][0x398] ;  /* 0x00007300ff0c77ac */ /* 0x000e620008000a00 */
[----:B-----5:R-:W1:Y:S01]  /*34940*/  LDTM.x64 R4, tmem[UR6] ;  /* 0x00000006000479ee */ /* 0x020e620008340000 */
[----:B------:R-:W0:Y:S01]  /*34950*/  LDCU.64 UR24, c[0x0][0x398] ;  /* 0x00007300ff1877ac */ /* 0x000e220008000a00 */
[----:B------:R-:W0:Y:S01]  /*34960*/  LDCU.64 UR22, c[0x0][0x398] ;  /* 0x00007300ff1677ac */ /* 0x000e220008000a00 */
[----:B------:R-:W0:Y:S01]  /*34970*/  LDCU.64 UR14, c[0x0][0x398] ;  /* 0x00007300ff0e77ac */ /* 0x000e220008000a00 */
[----:B------:R-:W0:Y:S01]  /*34980*/  LDCU.64 UR26, c[0x0][0x398] ;  /* 0x00007300ff1a77ac */ /* 0x000e220008000a00 */
[----:B------:R-:W0:Y:S01]  /*34990*/  @!P1 SYNCS.CCTL.IV [UR4+0x30008] ;  /* 0x03000800ff0099b1 */ /* 0x000e220008000004 */
[----:B------:R-:W0:Y:S01]  /*349a0*/  LDCU.64 UR18, c[0x0][0x398] ;  /* 0x00007300ff1277ac */ /* 0x000e220008000a00 */
[----:B------:R-:W0:Y:S01]  /*349b0*/  LDCU.64 UR10, c[0x0][0x398] ;  /* 0x00007300ff0a77ac */ /* 0x000e220008000a00 */
[----:B-1----:R-:W-:Y:S01]  /*349c0*/  STL.64 [R1+0x200], R4 ;  /* 0x0002000401007387 */ /* 0x002fe20000100a00 */
[----:B------:R-:W1:Y:S03]  /*349d0*/  LDCU.64 UR16, c[0x0][0x398] ;  /* 0x00007300ff1077ac */ /* 0x000e660008000a00 */
[----:B------:R-:W-:Y:S01]  /*349e0*/  STL.64 [R1+0x208], R6 ;  /* 0x0002080601007387 */ /* 0x000fe20000100a00 */
[----:B------:R-:W0:Y:S03]  /*349f0*/  LDCU UR4, c[0x0][0x398] ;  /* 0x00007300ff0477ac */ /* 0x000e260008000800 */
[----:B------:R-:W-:Y:S01]  /*34a00*/  STL [R1+0x210], R8 ;  /* 0x0002100801007387 */ /* 0x000fe20000100800 */
[----:B------:R-:W0:Y:S03]  /*34a10*/  LDCU UR29, c[0x0][0x398] ;  /* 0x00007300ff1d77ac */ /* 0x000e260008000800 */
        /* <DEDUP_REMOVED lines=12> */
[----:B------:R-:W-:Y:S04]  /*34ae0*/  STL.64 [R1+0x278], R34 ;  /* 0x0002782201007387 */ /* 0x000fe80000100a00 */
[----:B------:R-:W-:Y:S04]  /*34af0*/  STL.64 [R1+0x280], R36 ;  /* 0x0002802401007387 */ /* 0x000fe80000100a00 */
[----:B------:R-:W-:Y:S01]  /*34b00*/  STL.64 [R1+0x288], R38 ;  /* 0x0002882601007387 */ /* 0x000fe20000100a00 */
[----:B-1----:R-:W-:-:S03]  /*34b10*/  IMAD.MOV.U32 R32, RZ, RZ, R9 ;  /* 0x000000ffff207224 */ /* 0x002fc600078e0009 */
        /* <DEDUP_REMOVED lines=15> */
[----:B------:R-:W2:Y:S04]  /*34c10*/  LDL.LU R30, [R1+0x20c] ;  /* 0x00020c00011e7983 */ /* 0x000ea80000300800 */
[----:B------:R-:W3:Y:S04]  /*34c20*/  LDL.LU R29, [R1+0x208] ;  /* 0x00020800011d7983 */ /* 0x000ee80000300800 */
[----:B------:R-:W3:Y:S04]  /*34c30*/  LDL.LU R28, [R1+0x204] ;  /* 0x00020400011c7983 */ /* 0x000ee80000300800 */
        /* <DEDUP_REMOVED lines=20> */
[----:B------:R-:W-:Y:S04]  /*34d80*/  STL [R1+0x1208], R32 ;  /* 0x0012082001007387 */ /* 0x000fe80000100800 */
[----:B--2---:R-:W-:Y:S04]  /*34d90*/  STL.64 [R1+0x1200], R30 ;  /* 0x0012001e01007387 */ /* 0x004fe80000100a00 */
[----:B---3--:R-:W-:Y:S04]  /*34da0*/  STL.64 [R1+0x11f8], R28 ;  /* 0x0011f81c01007387 */ /* 0x008fe80000100a00 */
[----:B----4-:R-:W-:Y:S04]  /*34db0*/  STL [R1+0x11f4], R27 ;  /* 0x0011f41b01007387 */ /* 0x010fe80000100800 */
[----:B------:R1:W-:Y:S02]  /*34dc0*/  STL [R1+0x11f0], R25 ;  /* 0x0011f01901007387 */ /* 0x0003e40000100800 */
[----:B-1----:R-:W1:Y:S02]  /*34dd0*/  LDTM.x64 R24, tmem[UR6+0x40] ;  /* 0x00004006001879ee */ /* 0x002e640008340000 */
[----:B-1----:R-:W-:Y:S01]  /*34de0*/  STL.64 [R1+0x100], R24 ;  /* 0x0001001801007387 */ /* 0x002fe20000100a00 */
[----:B------:R-:W-:-:S02]  /*34df0*/  IMAD.MOV.U32 R91, RZ, RZ, R87 ;  /* 0x000000ffff5b7224 */ /* 0x000fc400078e0057 */
        /* <DEDUP_REMOVED lines=31> */
[----:B------:R1:W-:Y:S04]  /*34ff0*/  STL [R1+0x1f0], R84 ;  /* 0x0001f05401007387 */ /* 0x0003e80000100800 */
[----:B------:R-:W2:Y:S04]  /*35000*/  LDL.LU.64 R86, [R1+0x1248] ;  /* 0x0012480001567983 */ /* 0x000ea80000300a00 */
[----:B-1----:R-:W3:Y:S04]  /*35010*/  LDL.LU.64 R84, [R1+0x1240] ;  /* 0x0012400001547983 */ /* 0x002ee80000300a00 */
[----:B------:R-:W4:Y:S04]  /*35020*/  LDL.LU.64 R82, [R1+0x1238] ;  /* 0x0012380001527983 */ /* 0x000f280000300a00 */
[----:B------:R-:W2:Y:S04]  /*35030*/  LDL.LU.64 R80, [R1+0x1230] ;  /* 0x0012300001507983 */ /* 0x000ea80000300a00 */
[----:B------:R-:W2:Y:S04]  /*35040*/  LDL.LU.64 R78, [R1+0x1228] ;  /* 0x00122800014e7983 */ /* 0x000ea80000300a00 */
[----:B------:R-:W2:Y:S04]  /*35050*/  LDL.LU.64 R76, [R1+0x1220] ;  /* 0x00122000014c7983 */ /* 0x000ea80000300a00 */
[----:B------:R-:W2:Y:S04]  /*35060*/  LDL.LU.64 R74, [R1+0x1218] ;  /* 0x00121800014a7983 */ /* 0x000ea80000300a00 */
[----:B------:R-:W2:Y:S04]  /*35070*/  LDL.LU.64 R72, [R1+0x1210] ;  /* 0x0012100001487983 */ /* 0x000ea80000300a00 */
[----:B------:R-:W2:Y:S04]  /*35080*/  LDL.LU R32, [R1+0x1208] ;  /* 0x0012080001207983 */ /* 0x000ea80000300800 */
[----:B------:R-:W2:Y:S04]  /*35090*/  LDL.LU.64 R30, [R1+0x1200] ;  /* 0x00120000011e7983 */ /* 0x000ea80000300a00 */
[----:B------:R-:W2:Y:S04]  /*350a0*/  LDL.LU.64 R28, [R1+0x11f8] ;  /* 0x0011f800011c7983 */ /* 0x000ea80000300a00 */
[----:B------:R-:W2:Y:S04]  /*350b0*/  LDL.LU R27, [R1+0x11f4] ;  /* 0x0011f400011b7983 */ /* 0x000ea80000300800 */
[----:B------:R-:W2:Y:S04]  /*350c0*/  LDL.LU R25, [R1+0x11f0] ;  /* 0x0011f00001197983 */ /* 0x000ea80000300800 */
[----:B------:R1:W-:Y:S04]  /*350d0*/  STL [R1+0x1184], R91 ;  /* 0x0011845b01007387 */ /* 0x0003e80000100800 */
[----:B-1----:R-:W2:Y:S04]  /*350e0*/  LDL.LU R91, [R1+0x300] ;  /* 0x00030000015b7983 */ /* 0x002ea80000300800 */
[----:B--2---:R-:W-:Y:S04]  /*350f0*/  STL.64 [R1+0x11e8], R90 ;  /* 0x0011e85a01007387 */ /* 0x004fe80000100a00 */
[----:B------:R-:W-:Y:S04]  /*35100*/  STL.64 [R1+0x11e0], R88 ;  /* 0x0011e05801007387 */ /* 0x000fe80000100a00 */
[----:B------:R-:W-:Y:S04]  /*35110*/  STL.64 [R1+0x11d8], R86 ;  /* 0x0011d85601007387 */ /* 0x000fe80000100a00 */
[----:B---3--:R-:W-:Y:S04]  /*35120*/  STL.64 [R1+0x11d0], R84 ;  /* 0x0011d05401007387 */ /* 0x008fe80000100a00 */
[----:B----4-:R-:W-:Y:S04]  /*35130*/  STL.64 [R1+0x11c8], R82 ;  /* 0x0011c85201007387 */ /* 0x010fe80000100a00 */
[----:B------:R-:W-:Y:S04]  /*35140*/  STL.64 [R1+0x11c0], R80 ;  /* 0x0011c05001007387 */ /* 0x000fe80000100a00 */
[----:B------:R-:W-:Y:S04]  /*35150*/  STL.64 [R1+0x11b8], R78 ;  /* 0x0011b84e01007387 */ /* 0x000fe80000100a00 */
[----:B------:R-:W-:Y:S04]  /*35160*/  STL.64 [R1+0x11b0], R76 ;  /* 0x0011b04c01007387 */ /* 0x000fe80000100a00 */
[----:B------:R-:W-:Y:S04]  /*35170*/  STL.64 [R1+0x11a8], R74 ;  /* 0x0011a84a01007387 */ /* 0x000fe80000100a00 */
[----:B------:R-:W-:Y:S04]  /*35180*/  STL.64 [R1+0x11a0], R72 ;  /* 0x0011a04801007387 */ /* 0x000fe80000100a00 */
[----:B------:R-:W-:Y:S04]  /*35190*/  STL [R1+0x1198], R32 ;  /* 0x0011982001007387 */ /* 0x000fe80000100800 */
[----:B------:R-:W-:Y:S04]  /*351a0*/  STL.64 [R1+0x1190], R30 ;  /* 0x0011901e01007387 */ /* 0x000fe80000100a00 */
[----:B------:R1:W-:Y:S02]  /*351b0*/  STL.64 [R1+0x1188], R28 ;  /* 0x0011881c01007387 */ /* 0x0003e40000100a00 */
[----:B-1----:R-:W1:Y:S02]  /*351c0*/  LDTM.x64 R28, tmem[UR6+0x80] ;  /* 0x00008006001c79ee */ /* 0x002e640008340000 */
[----:B-1----:R-:W-:Y:S01]  /*351d0*/  STL [R1+0x4], R29 ;  /* 0x0000041d01007387 */ /* 0x002fe20000100800 */
[----:B------:R-:W-:Y:S01]  /*351e0*/  IMAD.MOV.U32 R6, RZ, RZ, R32 ;  /* 0x000000ffff067224 */ /* 0x000fe200078e0020 */
[----:B0-----:R-:W-:Y:S01]  /*351f0*/  ISETP.GE.AND P0, PT, R93, UR34, PT ;  /* 0x000000225d007c0c */ /* 0x001fe2000bf06270 */
[----:B------:R-:W-:Y:S01]  /*35200*/  IMAD.MOV.U32 R5, RZ, RZ, R31 ;  /* 0x000000ffff057224 */ /* 0x000fe200078e001f */
[----:B------:R-:W-:Y:S01]  /*35210*/  STL [R1+0x44], R45 ;  /* 0x0000442d01007387 */ /* 0x000fe20000100800 */
[----:B------:R-:W-:Y:S01]  /*35220*/  IMAD.MOV.U32 R4, RZ, RZ, R30 ;  /* 0x000000ffff047224 */ /* 0x000fe200078e001e */
[----:B------:R-:W-:Y:S01]  /*35230*/  MOV R11, R36 ;  /* 0x00000024000b7202 */ /* 0x000fe20000000f00 */
[----:B------:R-:W-:Y:S01]  /*35240*/  IMAD.MOV.U32 R14, RZ, RZ, R38 ;  /* 0x000000ffff0e7224 */ /* 0x000fe200078e0026 */
[----:B------:R-:W-:Y:S01]  /*35250*/  STL.64 [R1+0x48], R46 ;  /* 0x0000482e01007387 */ /* 0x000fe20000100a00 */
[----:B------:R-:W-:-:S02]  /*35260*/  IMAD.MOV.U32 R3, RZ, RZ, R35 ;  /* 0x000000ffff037224 */ /* 0x000fc400078e0023 */
[----:B------:R-:W-:Y:S01]  /*35270*/  IMAD.MOV.U32 R26, RZ, RZ, R44 ;  /* 0x000000ffff1a7224 */ /* 0x000fe200078e002c */
[----:B------:R-:W-:Y:S01]  /*35280*/  STL.64 [R1+0x50], R48 ;  /* 0x0000503001007387 */ /* 0x000fe20000100a00 */
[----:B------:R-:W-:Y:S02]  /*35290*/  IMAD.MOV.U32 R24, RZ, RZ, R43 ;  /* 0x000000ffff187224 */ /* 0x000fe400078e002b */
[----:B------:R-:W-:Y:S01]  /*352a0*/  IMAD.MOV.U32 R22, RZ, RZ, R42 ;  /* 0x000000ffff167224 */ /* 0x000fe200078e002a */
[----:B------:R-:W-:Y:S01]  /*352b0*/  STL.64 [R1+0x58], R50 ;  /* 0x0000583201007387 */ /* 0x000fe20000100a00 */
[----:B------:R-:W-:Y:S02]  /*352c0*/  IMAD.MOV.U32 R20, RZ, RZ, R41 ;  /* 0x000000ffff147224 */ /* 0x000fe400078e0029 */
[----:B------:R-:W-:Y:S01]  /*352d0*/  IMAD.MOV.U32 R18, RZ, RZ, R40 ;  /* 0x000000ffff127224 */ /* 0x000fe200078e0028 */
[----:B------:R-:W-:Y:S01]  /*352e0*/  STL.64 [R1+0x60], R52 ;  /* 0x0000603401007387 */ /* 0x000fe20000100a00 */
[----:B------:R-:W-:-:S02]  /*352f0*/  IMAD.MOV.U32 R16, RZ, RZ, R39 ;  /* 0x000000ffff107224 */ /* 0x000fc400078e0027 */
        /* <DEDUP_REMOVED lines=15> */
[----:B0-----:R-:W-:Y:S01]  /*353f0*/  IMAD.MOV.U32 R71, RZ, RZ, R28 ;  /* 0x000000ffff477224 */ /* 0x001fe200078e001c */
[----:B------:R-:W0:Y:S02]  /*35400*/  LDC R70, c[0x0][0x3b4] ;  /* 0x0000ed00ff467b82 */ /* 0x000e240000000800 */
[----:B------:R-:W-:Y:S04]  /*35410*/  STL.64 [R1+0xc8], R78 ;  /* 0x0000c84e01007387 */ /* 0x000fe80000100a00 */
[----:B------:R-:W-:Y:S04]  /*35420*/  STL.64 [R1+0xd0], R80 ;  /* 0x0000d05001007387 */ /* 0x000fe80000100a00 */
[----:B------:R-:W-:Y:S04]  /*35430*/  STL.64 [R1+0xd8], R82 ;  /* 0x0000d85201007387 */ /* 0x000fe80000100a00 */
[----:B------:R-:W-:Y:S04]  /*35440*/  STL.64 [R1+0xe0], R84 ;  /* 0x0000e05401007387 */ /* 0x000fe80000100a00 */
[----:B------:R-:W-:Y:S04]  /*35450*/  STL.64 [R1+0xe8], R86 ;  /* 0x0000e85601007387 */ /* 0x000fe80000100a00 */
[----:B------:R-:W-:Y:S04]  /*35460*/  STL.64 [R1+0xf0], R88 ;  /* 0x0000f05801007387 */ /* 0x000fe80000100a00 */
[----:B------:R1:W-:Y:S04]  /*35470*/  STL.64 [R1+0xf8], R90 ;  /* 0x0000f85a01007387 */ /* 0x0003e80000100a00 */
[----:B-1----:R-:W2:Y:S04]  /*35480*/  LDL.LU.64 R90, [R1+0x11e8] ;  /* 0x0011e800015a7983 */ /* 0x002ea80000300a00 */
[----:B------:R-:W3:Y:S04]  /*35490*/  LDL.LU.64 R88, [R1+0x11e0] ;  /* 0x0011e00001587983 */ /* 0x000ee80000300a00 */
[----:B------:R1:W4:Y:S04]  /*354a0*/  LDL.LU.64 R86, [R1+0x11d8] ;  /* 0x0011d80001567983 */ /* 0x0003280000300a00 */
[----:B------:R1:W4:Y:S04]  /*354b0*/  LDL.LU.64 R84, [R1+0x11d0] ;  /* 0x0011d00001547983 */ /* 0x0003280000300a00 */
[----:B------:R1:W4:Y:S04]  /*354c0*/  LDL.LU.64 R82, [R1+0x11c8] ;  /* 0x0011c80001527983 */ /* 0x0003280000300a00 */
[----:B------:R1:W4:Y:S04]  /*354d0*/  LDL.LU.64 R80, [R1+0x11c0] ;  /* 0x0011c00001507983 */ /* 0x0003280000300a00 */
[----:B------:R1:W4:Y:S04]  /*354e0*/  LDL.LU.64 R78, [R1+0x11b8] ;  /* 0x0011b800014e7983 */ /* 0x0003280000300a00 */
[----:B------:R1:W4:Y:S04]  /*354f0*/  LDL.LU.64 R76, [R1+0x11b0] ;  /* 0x0011b000014c7983 */ /* 0x0003280000300a00 */
[----:B------:R1:W4:Y:S04]  /*35500*/  LDL.LU.64 R74, [R1+0x11a8] ;  /* 0x0011a800014a7983 */ /* 0x0003280000300a00 */
[----:B------:R1:W4:Y:S04]  /*35510*/  LDL.LU.64 R72, [R1+0x11a0] ;  /* 0x0011a00001487983 */ /* 0x0003280000300a00 */
[----:B------:R-:W4:Y:S04]  /*35520*/  LDL.LU R32, [R1+0x1198] ;  /* 0x0011980001207983 */ /* 0x000f280000300800 */
[----:B------:R-:W4:Y:S04]  /*35530*/  LDL.LU.64 R30, [R1+0x1190] ;  /* 0x00119000011e7983 */ /* 0x000f280000300a00 */
[----:B------:R-:W4:Y:S01]  /*35540*/  LDL.LU.64 R28, [R1+0x1188] ;  /* 0x00118800011c7983 */ /* 0x000f220000300a00 */
[----:B--2---:R-:W-:-:S02]  /*35550*/  ISETP.LT.AND P0, PT, R91, UR37, !P0 ;  /* 0x000000255b007c0c */ /* 0x004fc4000c701270 */
[----:B---3--:R-:W-:Y:S02]  /*35560*/  F2FP.BF16.F32.PACK_AB R88, R26, R25 ;  /* 0x000000191a58723e */ /* 0x008fe400000010ff */
[----:B----4-:R-:W-:Y:S02]  /*35570*/  F2FP.BF16.F32.PACK_AB R87, R24, R23 ;  /* 0x000000171857723e */ /* 0x010fe400000010ff */
[----:B------:R-:W-:Y:S02]  /*35580*/  F2FP.BF16.F32.PACK_AB R86, R22, R21 ;  /* 0x000000151656723e */ /* 0x000fe400000010ff */
[----:B------:R-:W-:Y:S02]  /*35590*/  F2FP.BF16.F32.PACK_AB R85, R20, R19 ;  /* 0x000000131455723e */ /* 0x000fe400000010ff */
[----:B------:R-:W-:Y:S02]  /*355a0*/  F2FP.BF16.F32.PACK_AB R84, R18, R17 ;  /* 0x000000111254723e */ /* 0x000fe400000010ff */
[----:B------:R-:W-:Y:S01]  /*355b0*/  F2FP.BF16.F32.PACK_AB R82, R14, R0 ;  /* 0x000000000e52723e */ /* 0x000fe200000010ff */
[----:B0-----:R-:W-:Y:S01]  /*355c0*/  IMAD R0, R93, R70, RZ ;  /* 0x000000465d007224 */ /* 0x001fe200078e02ff */
[----:B------:R-:W-:-:S02]  /*355d0*/  F2FP.BF16.F32.PACK_AB R83, R16, R15 ;  /* 0x0000000f1053723e */ /* 0x000fc400000010ff */
[----:B------:R-:W-:Y:S01]  /*355e0*/  F2FP.BF16.F32.PACK_AB R81, R13, R12 ;  /* 0x0000000c0d51723e */ /* 0x000fe200000010ff */
[----:B------:R-:W-:Y:S01]  /*355f0*/  IMAD R70, R70, 0x80, R0 ;  /* 0x0000008046467824 */ /* 0x000fe200078e0200 */
[----:B------:R-:W-:Y:S02]  /*35600*/  F2FP.BF16.F32.PACK_AB R79, R11, R10 ;  /* 0x0000000a0b4f723e */ /* 0x000fe400000010ff */
[----:B------:R-:W-:Y:S02]  /*35610*/  F2FP.BF16.F32.PACK_AB R77, R3, R2 ;  /* 0x00000002034d723e */ /* 0x000fe400000010ff */
[C---:B------:R-:W-:Y:S02]  /*35620*/  LEA R2, P2, R0.reuse, UR32, 0x1 ;  /* 0x0000002000027c11 */ /* 0x040fe4000f8408ff */
[----:B------:R-:W-:Y:S02]  /*35630*/  F2FP.BF16.F32.PACK_AB R76, R9, R8 ;  /* 0x00000008094c723e */ /* 0x000fe400000010ff */
[----:B------:R-:W-:Y:S01]  /*35640*/  LEA.HI.X.SX32 R3, R0, UR33, 0x1, P2 ;  /* 0x0000002100037c11 */ /* 0x000fe200090f0eff */
[----:B------:R-:W-:Y:S01]  /*35650*/  IMAD R0, R91, UR28, RZ ;  /* 0x0000001c5b007c24 */ /* 0x000fe2000f8e02ff */
[----:B------:R-:W-:-:S02]  /*35660*/  F2FP.BF16.F32.PACK_AB R74, R7, R6 ;  /* 0x00000006074a723e */ /* 0x000fc400000010ff */
[----:B------:R-:W-:Y:S01]  /*35670*/  F2FP.BF16.F32.PACK_AB R73, R5, R4 ;  /* 0x000000040549723e */ /* 0x000fe200000010ff */
[----:B------:R-:W-:Y:S01]  /*35680*/  IMAD.WIDE R68, R0, 0x2, R2 ;  /* 0x0000000200447825 */ /* 0x000fe200078e0202 */
[----:B------:R-:W-:Y:S02]  /*35690*/  F2FP.BF16.F32.PACK_AB R80, R32, R31 ;  /* 0x0000001f2050723e */ /* 0x000fe400000010ff */
[----:B------:R-:W-:Y:S02]  /*356a0*/  F2FP.BF16.F32.PACK_AB R75, R28, R27 ;  /* 0x0000001b1c4b723e */ /* 0x000fe400000010ff */
[----:B------:R-:W-:Y:S02]  /*356b0*/  F2FP.BF16.F32.PACK_AB R78, R30, R29 ;  /* 0x0000001d1e4e723e */ /* 0x000fe400000010ff */
[----:B------:R-:W0:Y:S01]  /*356c0*/  LDTM.x64 R4, tmem[UR6+0xc0] ;  /* 0x0000c006000479ee */ /* 0x000e220008340000 */
[----:B------:R-:W-:Y:S01]  /*356d0*/  NOP ;  /* 0x0000000000007918 */ /* 0x000fe20000000000 */
[----:B------:R2:W-:Y:S01]  /*356e0*/  @P0 STG.E.U16 desc[UR20][R68.64], R75 ;  /* 0x0000004b44000986 */ /* 0x0005e2000c101514 */
[----:B------:R-:W3:Y:S03]  /*356f0*/  LDCU.64 UR6, c[0x0][0x398] ;  /* 0x00007300ff0677ac */ /* 0x000ee60008000a00 */
[----:B--2---:R-:W2:Y:S01]  /*35700*/  LDL.LU R69, [R1+0x4] ;  /* 0x0000040001457983 */ /* 0x004ea20000300800 */
[C---:B------:R-:W-:Y:S01]  /*35710*/  VIADD R68, R91.reuse, 0x7f ;  /* 0x0000007f5b447836 */ /* 0x040fe20000000000 */
[----:B------:R-:W-:-:S04]  /*35720*/  ISETP.GE.AND P0, PT, R91, UR35, PT ;  /* 0x000000235b007c0c */ /* 0x000fc8000bf06270 */
[----:B------:R-:W-:Y:S02]  /*35730*/  ISETP.GE.AND P2, PT, R68, UR31, PT ;  /* 0x0000001f44007c0c */ /* 0x000fe4000bf46270 */
[----:B------:R-:W-:Y:S02]  /*35740*/  LEA R68, P1, R70, UR32, 0x1 ;  /* 0x0000002046447c11 */ /* 0x000fe4000f8208ff */
[----:B------:R-:W-:Y:S01]  /*35750*/  ISETP.LT.AND P0, PT, R92, UR8, !P0 ;  /* 0x000000085c007c0c */ /* 0x000fe2000c701270 */
[----:B------:R-:W4:Y:S01]  /*35760*/  LDCU UR8, c[0x0][0x398] ;  /* 0x00007300ff0877ac */ /* 0x000f220008000800 */
[----:B--2---:R-:W-:Y:S02]  /*35770*/  F2FP.BF16.F32.PACK_AB R72, R69, R71 ;  /* 0x000000474548723e */ /* 0x004fe400000010ff */
[----:B------:R-:W-:-:S03]  /*35780*/  LEA.HI.X.SX32 R69, R70, UR33, 0x1, P1 ;  /* 0x0000002146457c11 */ /* 0x000fc600088f0eff */
[----:B------:R-:W-:-:S04]  /*35790*/  IMAD.WIDE R70, R0, 0x2, R68 ;  /* 0x0000000200467825 */ /* 0x000fc800078e0244 */
[----:B------:R-:W-:Y:S02]  /*357a0*/  VIADD R0, R0, UR28 ;  /* 0x0000001c00007c36 */ /* 0x000fe40008000000 */
[----:B------:R2:W-:Y:S02]  /*357b0*/  @P0 STG.E.U16 desc[UR20][R70.64], R72 ;  /* 0x0000004846000986 */ /* 0x0005e4000c101514 */
[----:B--2---:R-:W-:Y:S01]  /*357c0*/  VIADD R70, R91, 0x1 ;  /* 0x000000015b467836 */ /* 0x004fe20000000000 */
[----:B------:R-:W-:Y:S02]  /*357d0*/  PRMT R72, R75, 0x7632, R72 ;  /* 0x000076324b487816 */ /* 0x000fe40000000048 */
[----:B------:R-:W2:Y:S02]  /*357e0*/  LDL.LU R75, [R1+0x248] ;  /* 0x00024800014b7983 */ /* 0x000ea40000300800 */
[----:B------:R-:W-:-:S04]  /*357f0*/  ISETP.GE.AND P0, PT, R70, UR35, PT ;  /* 0x0000002346007c0c */ /* 0x000fc8000bf06270 */
[----:B------:R-:W-:Y:S01]  /*35800*/  ISETP.LT.AND P1, PT, R93, UR12, !P0 ;  /* 0x0000000c5d007c0c */ /* 0x000fe2000c721270 */
[----:B------:R-:W-:Y:S01]  /*35810*/  IMAD.WIDE R70, R0, 0x2, R2 ;  /* 0x0000000200467825 */ /* 0x000fe200078e0202 */
[----:B------:R-:W-:Y:S01]  /*35820*/  ISETP.LT.AND P0, PT, R92, UR24, !P0 ;  /* 0x000000185c007c0c */ /* 0x000fe2000c701270 */
[----:B------:R-:W0:Y:S01]  /*35830*/  LDCU UR12, c[0x0][0x398] ;  /* 0x00007300ff0c77ac */ /* 0x000e220008000800 */
[----:B------:R-:W0:Y:S09]  /*35840*/  LDCU UR24, c[0x0][0x398] ;  /* 0x00007300ff1877ac */ /* 0x000e320008000800 */
[----:B------:R0:W-:Y:S02]  /*35850*/  @P1 STG.E.U16 desc[UR20][R70.64], R72 ;  /* 0x0000004846001986 */ /* 0x0001e4000c101514 */
[----:B0-----:R-:W-:Y:S01]  /*35860*/  PRMT R72, R72, 0x7632, R72 ;  /* 0x0000763248487816 */ /* 0x001fe20000000048 */
[----:B------:R-:W-:-:S05]  /*35870*/  IMAD.WIDE R70, R0, 0x2, R68 ;  /* 0x0000000200467825 */ /* 0x000fca00078e0244 */
[----:B------:R0:W-:Y:S02]  /*35880*/  @P0 STG.E.U16 desc[UR20][R70.64], R72 ;  /* 0x0000004846000986 */ /* 0x0001e4000c101514 */
[----:B0-----:R-:W-:-:S05]  /*35890*/  VIADD R70, R91, 0x2 ;  /* 0x000000025b467836 */ /* 0x001fca0000000000 */
[----:B------:R-:W-:-:S04]  /*358a0*/  ISETP.GE.AND P0, PT, R70, UR35, PT ;  /* 0x0000002346007c0c */ /* 0x000fc8000bf06270 */
[----:B------:R-:W-:Y:S01]  /*358b0*/  ISETP.LT.AND P1, PT, R93, UR22, !P0 ;  /* 0x000000165d007c0c */ /* 0x000fe2000c721270 */
[----:B------:R-:W0:Y:S01]  /*358c0*/  LDCU UR22, c[0x0][0x398] ;  /* 0x00007300ff1677ac */ /* 0x000e220008000800 */
[----:B------:R-:W-:Y:S02]  /*358d0*/  IADD3 R0, PT, PT, R0, UR28, RZ ;  /* 0x0000001c00007c10 */ /* 0x000fe4000fffe0ff */
[----:B------:R-:W-:Y:S01]  /*358e0*/  ISETP.LT.AND P0, PT, R92, UR14, !P0 ;  /* 0x0000000e5c007c0c */ /* 0x000fe2000c701270 */
[----:B------:R-:W0:Y:S02]  /*358f0*/  LDCU UR14, c[0x0][0x398] ;  /* 0x00007300ff0e77ac */ /* 0x000e240008000800 */
[----:B------:R-:W-:-:S06]  /*35900*/  IMAD.WIDE R70, R0, 0x2, R2 ;  /* 0x0000000200467825 */ /* 0x000fcc00078e0202 */
[----:B------:R0:W-:Y:S02]  /*35910*/  @P1 STG.E.U16 desc[UR20][R70.64], R78 ;  /* 0x0000004e46001986 */ /* 0x0001e4000c101514 */
[----:B0-----:R-:W-:-:S05]  /*35920*/  IMAD.WIDE R70, R0, 0x2, R68 ;  /* 0x0000000200467825 */ /* 0x001fca00078e0244 */
[----:B------:R0:W-:Y:S02]  /*35930*/  @P0 STG.E.U16 desc[UR20][R70.64], R73 ;  /* 0x0000004946000986 */ /* 0x0001e4000c101514 */
[----:B0-----:R-:W-:-:S05]  /*35940*/  VIADD R70, R91, 0x3 ;  /* 0x000000035b467836 */ /* 0x001fca0000000000 */
[----:B------:R-:W-:-:S04]  /*35950*/  ISETP.GE.AND P0, PT, R70, UR35, PT ;  /* 0x0000002346007c0c */ /* 0x000fc8000bf06270 */
[----:B---3--:R-:W-:Y:S01]  /*35960*/  ISETP.LT.AND P1, PT, R93, UR6, !P0 ;  /* 0x000000065d007c0c */ /* 0x008fe2000c721270 */
[----:B------:R-:W-:Y:S01]  /*35970*/  VIADD R0, R0, UR28 ;  /* 0x0000001c00007c36 */ /* 0x000fe20008000000 */
[----:B------:R-:W-:Y:S01]  /*35980*/  ISETP.LT.AND P0, PT, R92, UR26, !P0 ;  /* 0x0000001a5c007c0c */ /* 0x000fe2000c701270 */
[----:B------:R-:W0:Y:S01]  /*35990*/  LDCU UR6, c[0x0][0x398] ;  /* 0x00007300ff0677ac */ /* 0x000e220008000800 */
[----:B------:R-:W-:Y:S01]  /*359a0*/  PRMT R72, R78, 0x7632, R72 ;  /* 0x000076324e487816 */ /* 0x000fe20000000048 */
[C---:B------:R-:W-:Y:S01]  /*359b0*/  IMAD.WIDE R70, R0.reuse, 0x2, R2 ;  /* 0x0000000200467825 */ /* 0x040fe200078e0202 */
[----:B------:R-:W3:Y:S07]  /*359c0*/  LDCU UR26, c[0x0][0x398] ;  /* 0x00007300ff1a77ac */ /* 0x000eee0008000800 */
[----:B------:R0:W-:Y:S02]  /*359d0*/  @P1 STG.E.U16 desc[UR20][R70.64], R72 ;  /* 0x0000004846001986 */ /* 0x0001e4000c101514 */
[----:B0-----:R-:W-:Y:S01]  /*359e0*/  PRMT R72, R73, 0x7632, R72 ;  /* 0x0000763249487816 */ /* 0x001fe20000000048 */
[----:B------:R-:W-:-:S05]  /*359f0*/  IMAD.WIDE R70, R0, 0x2, R68 ;  /* 0x0000000200467825 */ /* 0x000fca00078e0244 */
[----:B------:R0:W-:Y:S02]  /*35a00*/  @P0 STG.E.U16 desc[UR20][R70.64], R72 ;  /* 0x0000004846000986 */ /* 0x0001e4000c101514 */
[----:B0-----:R-:W-:-:S05]  /*35a10*/  VIADD R70, R91, 0x4 ;  /* 0x000000045b467836 */ /* 0x001fca0000000000 */
[----:B------:R-:W-:-:S04]  /*35a20*/  ISETP.GE.AND P0, PT, R70, UR35, PT ;  /* 0x0000002346007c0c */ /* 0x000fc8000bf06270 */
[----:B------:R-:W-:Y:S01]  /*35a30*/  ISETP.LT.AND P1, PT, R93, UR18, !P0 ;  /* 0x000000125d007c0c */ /* 0x000fe2000c721270 */
[----:B------:R-:W-:Y:S01]  /*35a40*/  VIADD R0, R0, UR28 ;  /* 0x0000001c00007c36 */ /* 0x000fe20008000000 */
[----:B------:R-:W-:Y:S01]  /*35a50*/  ISETP.LT.AND P0, PT, R92, UR10, !P0 ;  /* 0x0000000a5c007c0c */ /* 0x000fe2000c701270 */
[----:B------:R-:W0:Y:S02]  /*35a60*/  LDCU UR10, c[0x0][0x398] ;  /* 0x00007300ff0a77ac */ /* 0x000e240008000800 */
[----:B------:R-:W-:Y:S01]  /*35a70*/  IMAD.WIDE R70, R0, 0x2, R2 ;  /* 0x0000000200467825 */ /* 0x000fe200078e0202 */
[----:B------:R-:W-:Y:S01]  /*35a80*/  PRMT R72, R80, 0x7632, R72 ;  /* 0x0000763250487816 */ /* 0x000fe20000000048 */
[----:B------:R-:W0:Y:S06]  /*35a90*/  LDCU UR18, c[0x0][0x398] ;  /* 0x00007300ff1277ac */ /* 0x000e2c0008000800 */
[----:B------:R0:W-:Y:S02]  /*35aa0*/  @P1 STG.E.U16 desc[UR20][R70.64], R80 ;  /* 0x0000005046001986 */ /* 0x0001e4000c101514 */
[----:B0-----:R-:W-:-:S05]  /*35ab0*/  IMAD.WIDE R70, R0, 0x2, R68 ;  /* 0x0000000200467825 */ /* 0x001fca00078e0244 */
[----:B------:R0:W-:Y:S02]  /*35ac0*/  @P0 STG.E.U16 desc[UR20][R70.64], R74 ;  /* 0x0000004a46000986 */ /* 0x0001e4000c101514 */
[----:B0-----:R-:W-:-:S05]  /*35ad0*/  VIADD R70, R91, 0x5 ;  /* 0x000000055b467836 */ /* 0x001fca0000000000 */
[----:B------:R-:W-:-:S04]  /*35ae0*/  ISETP.GE.AND P0, PT, R70, UR35, PT ;  /* 0x0000002346007c0c */ /* 0x000fc8000bf06270 */
[----:B------:R-:W-:Y:S01]  /*35af0*/  ISETP.LT.AND P1, PT, R93, UR16, !P0 ;  /* 0x000000105d007c0c */ /* 0x000fe2000c721270 */
[----:B------:R-:W-:Y:S01]  /*35b00*/  VIADD R0, R0, UR28 ;  /* 0x0000001c00007c36 */ /* 0x000fe20008000000 */
[----:B------:R-:W-:Y:S01]  /*35b10*/  ISETP.LT.AND P0, PT, R92, UR30, !P0 ;  /* 0x0000001e5c007c0c */ /* 0x000fe2000c701270 */
[----:B------:R-:W0:Y:S02]  /*35b20*/  LDCU UR16, c[0x0][0x398] ;  /* 0x00007300ff1077ac */ /* 0x000e240008000800 */
[----:B------:R-:W-:-:S08]  /*35b30*/  IMAD.WIDE R70, R0, 0x2, R2 ;  /* 0x0000000200467825 */ /* 0x000fd000078e0202 */
[----:B------:R0:W-:Y:S02]  /*35b40*/  @P1 STG.E.U16 desc[UR20][R70.64], R72 ;  /* 0x0000004846001986 */ /* 0x0001e4000c101514 */
[----:B0-----:R-:W-:Y:S01]  /*35b50*/  PRMT R72, R74, 0x7632, R72 ;  /* 0x000076324a487816 */ /* 0x001fe20000000048 */
[----:B------:R-:W-:Y:S01]  /*35b60*/  IMAD.WIDE R70, R0, 0x2, R68 ;  /* 0x0000000200467825 */ /* 0x000fe200078e0244 */
[----:B------:R-:W-:Y:S01]  /*35b70*/  PRMT R73, R87, 0x7632, R73 ;  /* 0x0000763257497816 */ /* 0x000fe20000000049 */
[----:B------:R-:W2:Y:S04]  /*35b80*/  LDL.LU R74, [R1+0x244] ;  /* 0x00024400014a7983 */ /* 0x000ea80000300800 */
        /* <DEDUP_REMOVED lines=8> */
[----:B------:R-:W-:-:S07]  /*35c10*/  PRMT R72, R76, 0x7632, R72 ;  /* 0x000076324c487816 */ /* 0x000fce0000000048 */
[----:B------:R0:W-:Y:S02]  /*35c20*/  @P1 STG.E.U16 desc[UR20][R70.64], R76 ;  /* 0x0000004c46001986 */ /* 0x0001e4000c101514 */
[----:B0-----:R-:W-:Y:S02]  /*35c30*/  IMAD.WIDE R70, R0, 0x2, R68 ;  /* 0x0000000200467825 */ /* 0x001fe400078e0244 */
        /* <DEDUP_REMOVED lines=8> */
[C---:B------:R-:W-:Y:S01]  /*35cc0*/  IMAD.WIDE R70, R0.reuse, 0x2, R2 ;  /* 0x0000000200467825 */ /* 0x040fe200078e0202 */
        /* <DEDUP_REMOVED lines=17> */
[----:B0-----:R-:W-:-:S04]  /*35de0*/  IADD3 R70, PT, PT, R91, 0x9, RZ ;  /* 0x000000095b467810 */ /* 0x001fc80007ffe0ff */
        /* <DEDUP_REMOVED lines=9> */
[----:B0-----:R-:W-:-:S02]  /*35e80*/  IMAD.WIDE R70, R0, 0x2, R68 ;  /* 0x0000000200467825 */ /* 0x001fc400078e0244 */
        /* <DEDUP_REMOVED lines=69> */
[----:B------:R-:W-:Y:S02]  /*362e0*/  ISETP.LT.AND P3, PT, R93, UR6, !P0 ;  /* 0x000000065d007c0c */ /* 0x000fe4000c761270 */
[----:B------:R-:W-:Y:S01]  /*362f0*/  IADD3 R0, PT, PT, R0, UR28, RZ ;  /* 0x0000001c00007c10 */ /* 0x000fe2000fffe0ff */
[----:B------:R-:W-:Y:S01]  /*36300*/  VIADD R72, R91, 0x10 ;  /* 0x000000105b487836 */ /* 0x000fe20000000000 */
[----:B----4-:R-:W-:Y:S01]  /*36310*/  ISETP.LT.AND P1, PT, R92, UR8, !P0 ;  /* 0x000000085c007c0c */ /* 0x010fe2000c721270 */
[----:B------:R-:W0:Y:S02]  /*36320*/  LDCU UR6, c[0x0][0x39c] ;  /* 0x00007380ff0677ac */ /* 0x000e240008000800 */
[----:B------:R-:W-:Y:S01]  /*36330*/  IMAD.WIDE R70, R0, 0x2, R2 ;  /* 0x0000000200467825 */ /* 0x000fe200078e0202 */
[----:B------:R-:W-:Y:S01]  /*36340*/  ISETP.GE.AND P0, PT, R72, UR35, PT ;  /* 0x0000002348007c0c */ /* 0x000fe2000bf06270 */
[----:B------:R-:W4:Y:S04]  /*36350*/  LDCU UR8, c[0x0][0x39c] ;  /* 0x00007380ff0877ac */ /* 0x000f280008000800 */
[----:B------:R0:W-:Y:S02]  /*36360*/  @P3 STG.E.U16 desc[UR20][R70.64], R87 ;  /* 0x0000005746003986 */ /* 0x0001e4000c101514 */
[----:B0-----:R-:W-:-:S02]  /*36370*/  IMAD.WIDE R70, R0, 0x2, R68 ;  /* 0x0000000200467825 */ /* 0x001fc400078e0244 */
[----:B------:R-:W2:Y:S04]  /*36380*/  LDL.LU R87, [R1+0x2f4] ;  /* 0x0002f40001577983 */ /* 0x000ea80000300800 */
[----:B------:R0:W-:Y:S01]  /*36390*/  @P1 STG.E.U16 desc[UR20][R70.64], R73 ;  /* 0x0000004946001986 */ /* 0x0001e2000c101514 */
[----:B------:R-:W-:Y:S01]  /*363a0*/  ISETP.LT.AND P1, PT, R93, UR10, !P0 ;  /* 0x0000000a5d007c0c */ /* 0x000fe2000c721270 */
[----:B------:R-:W-:Y:S01]  /*363b0*/  VIADD R0, R0, UR28 ;  /* 0x0000001c00007c36 */ /* 0x000fe20008000000 */
[----:B------:R-:W-:Y:S01]  /*363c0*/  ISETP.LT.AND P3, PT, R92, UR12, !P0 ;  /* 0x0000000c5c007c0c */ /* 0x000fe2000c761270 */
[----:B------:R-:W-:Y:S01]  /*363d0*/  VIADD R72, R91, 0x11 ;  /* 0x000000115b487836 */ /* 0x000fe20000000000 */
[----:B------:R-:W1:Y:S01]  /*363e0*/  LDCU UR10, c[0x0][0x39c] ;  /* 0x00007380ff0a77ac */ /* 0x000e620008000800 */
[----:B0-----:R-:W-:Y:S01]  /*363f0*/  IMAD.WIDE R70, R0, 0x2, R2 ;  /* 0x0000000200467825 */ /* 0x001fe200078e0202 */
[----:B------:R-:W-:Y:S01]  /*36400*/  PRMT R73, R88, 0x7632, R73 ;  /* 0x0000763258497816 */ /* 0x000fe20000000049 */
[----:B------:R-:W0:Y:S06]  /*36410*/  LDCU UR12, c[0x0][0x398] ;  /* 0x00007300ff0c77ac */ /* 0x000e2c0008000800 */
[----:B------:R1:W-:Y:S02]  /*36420*/  @P1 STG.E.U16 desc[UR20][R70.64], R88 ;  /* 0x0000005846001986 */ /* 0x0003e4000c101514 */
[----:B-1----:R-:W-:-:S02]  /*36430*/  IMAD.WIDE R70, R0, 0x2, R68 ;  /* 0x0000000200467825 */ /* 0x002fc400078e0244 */
[----:B------:R-:W2:Y:S04]  /*36440*/  LDL.LU R88, [R1+0xf4] ;  /* 0x0000f40001587983 */ /* 0x000ea80000300800 */
[----:B------:R1:W-:Y:S04]  /*36450*/  @P3 STG.E.U16 desc[UR20][R70.64], R73 ;  /* 0x0000004946003986 */ /* 0x0003e8000c101514 */
[----:B-1----:R-:W2:Y:S01]  /*36460*/  LDL.LU R71, [R1+0x44] ;  /* 0x0000440001477983 */ /* 0x002ea20000300800 */
[----:B------:R-:W-:Y:S01]  /*36470*/  ISETP.GE.AND P4, PT, R72, UR4, PT ;  /* 0x0000000448007c0c */ /* 0x000fe2000bf86270 */
[----:B------:R-:W-:Y:S01]  /*36480*/  VIADD R72, R91, 0x12 ;  /* 0x000000125b487836 */ /* 0x000fe20000000000 */
[----:B------:R-:W1:Y:S02]  /*36490*/  LDCU UR4, c[0x0][0x39c] ;  /* 0x00007380ff0477ac */ /* 0x000e640008000800 */
[----:B------:R-:W-:Y:S01]  /*364a0*/  ISETP.LT.AND P0, PT, R93, UR14, !P4 ;  /* 0x0000000e5d007c0c */ /* 0x000fe2000e701270 */
[----:B------:R-:W-:Y:S01]  /*364b0*/  VIADD R0, R0, UR28 ;  /* 0x0000001c00007c36 */ /* 0x000fe20008000000 */
[----:B------:R-:W-:Y:S01]  /*364c0*/  ISETP.GE.AND P1, PT, R72, UR6, PT ;  /* 0x0000000648007c0c */ /* 0x000fe2000bf26270 */
[----:B------:R-:W0:Y:S01]  /*364d0*/  LDCU UR6, c[0x0][0x39c] ;  /* 0x00007380ff0677ac */ /* 0x000e220008000800 */
[----:B------:R-:W-:Y:S01]  /*364e0*/  ISETP.LT.AND P4, PT, R92, UR16, !P4 ;  /* 0x000000105c007c0c */ /* 0x000fe2000e781270 */
[----:B------:R-:W-:Y:S01]  /*364f0*/  VIADD R73, R91, 0x14 ;  /* 0x000000145b497836 */ /* 0x000fe20000000000 */
[----:B------:R-:W0:Y:S01]  /*36500*/  LDCU UR14, c[0x0][0x398] ;  /* 0x00007300ff0e77ac */ /* 0x000e220008000800 */
[----:B--2---:R-:W-:Y:S01]  /*36510*/  F2FP.BF16.F32.PACK_AB R72, R71, R74 ;  /* 0x0000004a4748723e */ /* 0x004fe200000010ff */
[----:B------:R-:W-:Y:S01]  /*36520*/  IMAD.WIDE R70, R0, 0x2, R2 ;  /* 0x0000000200467825 */ /* 0x000fe200078e0202 */
[----:B------:R-:W2:Y:S03]  /*36530*/  LDCU UR16, c[0x0][0x398] ;  /* 0x00007300ff1077ac */ /* 0x000ea60008000800 */
[----:B------:R-:W-:Y:S01]  /*36540*/  VIADD R74, R91, 0x13 ;  /* 0x000000135b4a7836 */ /* 0x000fe20000000000 */
[----:B------:R0:W-:Y:S01]  /*36550*/  @P0 STG.E.U16 desc[UR20][R70.64], R72 ;  /* 0x0000004846000986 */ /* 0x0001e2000c101514 */
[----:B------:R-:W-:-:S03]  /*36560*/  PRMT R77, R72, 0x7632, R77 ;  /* 0x00007632484d7816 */ /* 0x000fc6000000004d */
[----:B----4-:R-:W-:Y:S01]  /*36570*/  ISETP.GE.AND P3, PT, R74, UR8, PT ;  /* 0x000000084a007c0c */ /* 0x010fe2000bf66270 */
[----:B------:R-:W4:Y:S01]  /*36580*/  LDCU UR8, c[0x0][0x398] ;  /* 0x00007300ff0877ac */ /* 0x000f220008000800 */
[----:B0-----:R-:W-:Y:S01]  /*36590*/  F2FP.BF16.F32.PACK_AB R71, R76, R75 ;  /* 0x0000004b4c47723e */ /* 0x001fe200000010ff */
[----:B------:R-:W-:-:S04]  /*365a0*/  IMAD.WIDE R74, R0, 0x2, R68 ;  /* 0x00000002004a7825 */ /* 0x000fc800078e0244 */
[----:B------:R-:W-:Y:S01]  /*365b0*/  VIADD R70, R0, UR28 ;  /* 0x0000001c00467c36 */ /* 0x000fe20008000000 */
[----:B------:R0:W-:Y:S04]  /*365c0*/  @P4 STG.E.U16 desc[UR20][R74.64], R77 ;  /* 0x0000004d4a004986 */ /* 0x0001e8000c101514 */
[----:B------:R-:W2:Y:S04]  /*365d0*/  LDL.LU R0, [R1+0x24c] ;  /* 0x00024c0001007983 */ /* 0x000ea80000300800 */
[----:B0-----:R-:W2:Y:S01]  /*365e0*/  LDL.LU R75, [R1+0x4c] ;  /* 0x00004c00014b7983 */ /* 0x001ea20000300800 */
[----:B------:R-:W-:Y:S01]  /*365f0*/  ISETP.LT.AND P0, PT, R93, UR18, !P1 ;  /* 0x000000125d007c0c */ /* 0x000fe2000cf01270 */
[----:B------:R-:W-:Y:S01]  /*36600*/  VIADD R76, R91, 0x15 ;  /* 0x000000155b4c7836 */ /* 0x000fe20000000000 */
[----:B------:R-:W-:Y:S01]  /*36610*/  ISETP.LT.AND P1, PT, R92, UR22, !P1 ;  /* 0x000000165c007c0c */ /* 0x000fe2000cf21270 */
[----:B------:R-:W0:Y:S01]  /*36620*/  LDCU UR18, c[0x0][0x398] ;  /* 0x00007300ff1277ac */ /* 0x000e220008000800 */
[----:B------:R-:W-:Y:S01]  /*36630*/  ISETP.GE.AND P5, PT, R73, UR10, PT ;  /* 0x0000000a49007c0c */ /* 0x000fe2000bfa6270 */
[----:B------:R-:W-:Y:S01]  /*36640*/  IMAD.WIDE R72, R70, 0x2, R2 ;  /* 0x0000000246487825 */ /* 0x000fe200078e0202 */
[----:B-1----:R-:W-:Y:S01]  /*36650*/  ISETP.GE.AND P6, PT, R76, UR4, PT ;  /* 0x000000044c007c0c */ /* 0x002fe2000bfc6270 */
[----:B------:R-:W1:Y:S01]  /*36660*/  LDCU UR4, c[0x0][0x39c] ;  /* 0x00007380ff0477ac */ /* 0x000e620008000800 */
[----:B------:R-:W-:Y:S01]  /*36670*/  PRMT R76, R71, 0x7632, R76 ;  /* 0x00007632474c7816 */ /* 0x000fe2000000004c */
[----:B------:R-:W0:Y:S04]  /*36680*/  LDCU UR10, c[0x0][0x398] ;  /* 0x00007300ff0a77ac */ /* 0x000e280008000800 */
[----:B------:R1:W-:Y:S01]  /*36690*/  @P0 STG.E.U16 desc[UR20][R72.64], R71 ;  /* 0x0000004748000986 */ /* 0x0003e2000c101514 */
[----:B------:R-:W0:Y:S01]  /*366a0*/  LDCU UR22, c[0x0][0x398] ;  /* 0x00007300ff1677ac */ /* 0x000e220008000800 */
[----:B-1----:R-:W-:-:S05]  /*366b0*/  IMAD.WIDE R72, R70, 0x2, R68 ;  /* 0x0000000246487825 */ /* 0x002fca00078e0244 */
[----:B------:R1:W-:Y:S01]  /*366c0*/  @P1 STG.E.U16 desc[UR20][R72.64], R76 ;  /* 0x0000004c48001986 */ /* 0x0003e2000c101514 */
[----:B--2---:R-:W-:Y:S01]  /*366d0*/  F2FP.BF16.F32.PACK_AB R74, R75, R0 ;  /* 0x000000004b4a723e */ /* 0x004fe200000010ff */
[----:B------:R-:W-:-:S05]  /*366e0*/  VIADD R75, R91, 0x16 ;  /* 0x000000165b4b7836 */ /* 0x000fca0000000000 */
[----:B------:R-:W-:Y:S02]  /*366f0*/  ISETP.GE.AND P4, PT, R75, UR6, PT ;  /* 0x000000064b007c0c */ /* 0x000fe4000bf86270 */
[----:B------:R-:W-:Y:S01]  /*36700*/  ISETP.LT.AND P0, PT, R93, UR24, !P3 ;  /* 0x000000185d007c0c */ /* 0x000fe2000df01270 */
[----:B------:R-:W2:Y:S01]  /*36710*/  LDL.LU R75, [R1+0x250] ;  /* 0x00025000014b7983 */ /* 0x000ea20000300800 */
[----:B------:R-:W-:Y:S01]  /*36720*/  VIADD R0, R70, UR28 ;  /* 0x0000001c46007c36 */ /* 0x000fe20008000000 */
[----:B------:R-:W-:Y:S01]  /*36730*/  PRMT R77, R74, 0x7632, R77 ;  /* 0x000076324a4d7816 */ /* 0x000fe2000000004d */
[----:B------:R-:W0:Y:S01]  /*36740*/  LDCU UR6, c[0x0][0x39c] ;  /* 0x00007380ff0677ac */ /* 0x000e220008000800 */
[----:B-1----:R-:W2:Y:S01]  /*36750*/  LDL.LU R73, [R1+0x50] ;  /* 0x0000500001497983 */ /* 0x002ea20000300800 */
[----:B---3--:R-:W-:Y:S01]  /*36760*/  ISETP.LT.AND P3, PT, R92, UR26, !P3 ;  /* 0x0000001a5c007c0c */ /* 0x008fe2000df61270 */
[C---:B------:R-:W-:Y:S01]  /*36770*/  IMAD.WIDE R70, R0.reuse, 0x2, R2 ;  /* 0x0000000200467825 */ /* 0x040fe200078e0202 */
[----:B------:R-:W1:Y:S03]  /*36780*/  LDCU UR24, c[0x0][0x398] ;  /* 0x00007300ff1877ac */ /* 0x000e660008000800 */
[----:B------:R-:W-:Y:S01]  /*36790*/  VIADD R76, R91, 0x17 ;  /* 0x000000175b4c7836 */ /* 0x000fe20000000000 */
[----:B------:R-:W3:Y:S01]  /*367a0*/  LDCU UR26, c[0x0][0x398] ;  /* 0x00007300ff1a77ac */ /* 0x000ee20008000800 */
[----:B------:R0:W-:Y:S02]  /*367b0*/  @P0 STG.E.U16 desc[UR20][R70.64], R74 ;  /* 0x0000004a46000986 */ /* 0x0001e4000c101514 */
[----:B0-----:R-:W-:-:S02]  /*367c0*/  IADD3 R70, PT, PT, R0, UR28, RZ ;  /* 0x0000001c00467c10 */ /* 0x001fc4000fffe0ff */
[----:B--2---:R-:W-:Y:S01]  /*367d0*/  F2FP.BF16.F32.PACK_AB R71, R73, R75 ;  /* 0x0000004b4947723e */ /* 0x004fe200000010ff */
[----:B------:R-:W-:Y:S02]  /*367e0*/  IMAD.WIDE R74, R0, 0x2, R68 ;  /* 0x00000002004a7825 */ /* 0x000fe400078e0244 */
[----:B------:R-:W2:Y:S04]  /*367f0*/  LDL.LU R0, [R1+0x254] ;  /* 0x0002540001007983 */ /* 0x000ea80000300800 */
[----:B------:R0:W-:Y:S04]  /*36800*/  @P3 STG.E.U16 desc[UR20][R74.64], R77 ;  /* 0x0000004d4a003986 */ /* 0x0001e8000c101514 */
[----:B0-----:R-:W2:Y:S01]  /*36810*/  LDL.LU R75, [R1+0x54] ;  /* 0x00005400014b7983 */ /* 0x001ea20000300800 */
[----:B------:R-:W-:Y:S01]  /*36820*/  ISETP.LT.AND P0, PT, R93, UR12, !P5 ;  /* 0x0000000c5d007c0c */ /* 0x000fe2000ef01270 */
[----:B------:R-:W-:Y:S01]  /*36830*/  IMAD.WIDE R72, R70, 0x2, R2 ;  /* 0x0000000246487825 */ /* 0x000fe200078e0202 */
[----:B------:R-:W-:Y:S01]  /*36840*/  ISETP.LT.AND P5, PT, R92, UR29, !P5 ;  /* 0x0000001d5c007c0c */ /* 0x000fe2000efa1270 */
[----:B------:R-:W0:Y:S01]  /*36850*/  LDCU UR12, c[0x0][0x398] ;  /* 0x00007300ff0c77ac */ /* 0x000e220008000800 */
[----:B------:R-:W-:-:S02]  /*36860*/  ISETP.GE.AND P1, PT, R76, UR4, PT ;  /* 0x000000044c007c0c */ /* 0x000fc4000bf26270 */
[----:B------:R-:W-:Y:S01]  /*36870*/  PRMT R76, R71, 0x7632, R76 ;  /* 0x00007632474c7816 */ /* 0x000fe2000000004c */
[----:B------:R-:W0:Y:S01]  /*36880*/  LDCU UR4, c[0x0][0x39c] ;  /* 0x00007380ff0477ac */ /* 0x000e220008000800 */
[----:B------:R-:W0:Y:S05]  /*36890*/  LDCU UR29, c[0x0][0x398] ;  /* 0x00007300ff1d77ac */ /* 0x000e2a0008000800 */
[----:B------:R1:W-:Y:S02]  /*368a0*/  @P0 STG.E.U16 desc[UR20][R72.64], R71 ;  /* 0x0000004748000986 */ /* 0x0003e4000c101514 */
        /* <DEDUP_REMOVED lines=11> */
[----:B----4-:R-:W-:Y:S01]  /*36960*/  ISETP.LT.AND P6, PT, R92, UR8, !P6 ;  /* 0x000000085c007c0c */ /* 0x010fe2000f7c1270 */
[C---:B------:R-:W-:Y:S01]  /*36970*/  IMAD.WIDE R70, R0.reuse, 0x2, R2 ;  /* 0x0000000200467825 */ /* 0x040fe200078e0202 */
[----:B------:R-:W1:Y:S03]  /*36980*/  LDCU UR14, c[0x0][0x398] ;  /* 0x00007300ff0e77ac */ /* 0x000e660008000800 */
[----:B------:R-:W-:Y:S01]  /*36990*/  VIADD R76, R91, 0x19 ;  /* 0x000000195b4c7836 */ /* 0x000fe20000000000 */
[----:B------:R-:W4:Y:S01]  /*369a0*/  LDCU UR8, c[0x0][0x398] ;  /* 0x00007300ff0877ac */ /* 0x000f220008000800 */
[----:B------:R0:W-:Y:S02]  /*369b0*/  @P0 STG.E.U16 desc[UR20][R70.64], R74 ;  /* 0x0000004a46000986 */ /* 0x0001e4000c101514 */
[C---:B0-----:R-:W-:Y:S01]  /*369c0*/  VIADD R70, R0.reuse, UR28 ;  /* 0x0000001c00467c36 */ /* 0x041fe20008000000 */
[----:B--2---:R-:W-:Y:S01]  /*369d0*/  F2FP.BF16.F32.PACK_AB R71, R73, R75 ;  /* 0x0000004b4947723e */ /* 0x004fe200000010ff */
[----:B------:R-:W-:-:S02]  /*369e0*/  IMAD.WIDE R74, R0, 0x2, R68 ;  /* 0x00000002004a7825 */ /* 0x000fc400078e0244 */
        /* <DEDUP_REMOVED lines=23> */
[----:B------:R-:W-:Y:S01]  /*36b60*/  ISETP.LT.AND P1, PT, R92, UR22, !P1 ;  /* 0x000000165c007c0c */ /* 0x000fe2000cf21270 */
[C---:B------:R-:W-:Y:S01]  /*36b70*/  IMAD.WIDE R70, R0.reuse, 0x2, R2 ;  /* 0x0000000200467825 */ /* 0x040fe200078e0202 */
[----:B------:R-:W1:Y:S03]  /*36b80*/  LDCU UR18, c[0x0][0x398] ;  /* 0x00007300ff1277ac */ /* 0x000e660008000800 */
[----:B------:R-:W-:Y:S01]  /*36b90*/  VIADD R76, R91, 0x1b ;  /* 0x0000001b5b4c7836 */ /* 0x000fe20000000000 */
[----:B------:R-:W0:Y:S01]  /*36ba0*/  LDCU UR22, c[0x0][0x398] ;  /* 0x00007300ff1677ac */ /* 0x000e220008000800 */
[----:B------:R3:W-:Y:S02]  /*36bb0*/  @P0 STG.E.U16 desc[UR20][R70.64], R74 ;  /* 0x0000004a46000986 */ /* 0x0007e4000c101514 */
[C---:B---3--:R-:W-:Y:S01]  /*36bc0*/  VIADD R70, R0.reuse, UR28 ;  /* 0x0000001c00467c36 */ /* 0x048fe20008000000 */
[----:B--2---:R-:W-:Y:S01]  /*36bd0*/  F2FP.BF16.F32.PACK_AB R71, R73, R75 ;  /* 0x0000004b4947723e */ /* 0x004fe200000010ff */
[----:B------:R-:W-:-:S02]  /*36be0*/  IMAD.WIDE R74, R0, 0x2, R68 ;  /* 0x00000002004a7825 */ /* 0x000fc400078e0244 */
[----:B------:R-:W2:Y:S04]  /*36bf0*/  LDL.LU R0, [R1+0x264] ;  /* 0x0002640001007983 */ /* 0x000ea80000300800 */
[----:B------:R3:W-:Y:S04]  /*36c00*/  @P1 STG.E.U16 desc[UR20][R74.64], R77 ;  /* 0x0000004d4a001986 */ /* 0x0007e8000c101514 */
[----:B---3--:R-:W2:Y:S01]  /*36c10*/  LDL.LU R75, [R1+0x64] ;  /* 0x00006400014b7983 */ /* 0x008ea20000300800 */
[----:B------:R-:W-:Y:S01]  /*36c20*/  ISETP.LT.AND P0, PT, R93, UR12, !P3 ;  /* 0x0000000c5d007c0c */ /* 0x000fe2000df01270 */
[----:B------:R-:W-:Y:S01]  /*36c30*/  IMAD.WIDE R72, R70, 0x2, R2 ;  /* 0x0000000246487825 */ /* 0x000fe200078e0202 */
[----:B------:R-:W-:Y:S01]  /*36c40*/  ISETP.LT.AND P3, PT, R92, UR24, !P3 ;  /* 0x000000185c007c0c */ /* 0x000fe2000df61270 */
[----:B------:R-:W3:Y:S01]  /*36c50*/  LDCU UR12, c[0x0][0x398] ;  /* 0x00007300ff0c77ac */ /* 0x000ee20008000800 */
[----:B0-----:R-:W-:-:S02]  /*36c60*/  ISETP.GE.AND P4, PT, R76, UR4, PT ;  /* 0x000000044c007c0c */ /* 0x001fc4000bf86270 */
        /* <DEDUP_REMOVED lines=27> */
[----:B----4-:R-:W-:Y:S01]  /*36e20*/  ISETP.LT.AND P0, PT, R93, UR8, !P6 ;  /* 0x000000085d007c0c */ /* 0x010fe2000f701270 */
[----:B------:R-:W-:Y:S01]  /*36e30*/  IMAD.WIDE R72, R70, 0x2, R2 ;  /* 0x0000000246487825 */ /* 0x000fe200078e0202 */
[----:B------:R-:W-:Y:S01]  /*36e40*/  ISETP.LT.AND P6, PT, R92, UR10, !P6 ;  /* 0x0000000a5c007c0c */ /* 0x000fe2000f7c1270 */
[----:B------:R-:W3:Y:S01]  /*36e50*/  LDCU UR8, c[0x0][0x398] ;  /* 0x00007300ff0877ac */ /* 0x000ee20008000800 */
[----:B0-----:R-:W-:-:S02]  /*36e60*/  ISETP.GE.AND P3, PT, R76, UR4, PT ;  /* 0x000000044c007c0c */ /* 0x001fc4000bf66270 */
[----:B------:R-:W-:Y:S01]  /*36e70*/  PRMT R76, R71, 0x7632, R76 ;  /* 0x00007632474c7816 */ /* 0x000fe2000000004c */
[----:B------:R-:W0:Y:S01]  /*36e80*/  LDCU UR4, c[0x0][0x39c] ;  /* 0x00007380ff0477ac */ /* 0x000e220008000800 */
[----:B------:R-:W4:Y:S05]  /*36e90*/  LDCU UR10, c[0x0][0x398] ;  /* 0x00007300ff0a77ac */ /* 0x000f2a0008000800 */
[----:B------:R0:W-:Y:S02]  /*36ea0*/  @P0 STG.E.U16 desc[UR20][R72.64], R71 ;  /* 0x0000004748000986 */ /* 0x0001e4000c101514 */
[----:B0-----:R-:W-:-:S05]  /*36eb0*/  IMAD.WIDE R72, R70, 0x2, R68 ;  /* 0x0000000246487825 */ /* 0x001fca00078e0244 */
[----:B------:R0:W-:Y:S01]  /*36ec0*/  @P6 STG.E.U16 desc[UR20][R72.64], R76 ;  /* 0x0000004c48006986 */ /* 0x0001e2000c101514 */
[----:B--2---:R-:W-:Y:S02]  /*36ed0*/  F2FP.BF16.F32.PACK_AB R74, R75, R0 ;  /* 0x000000004b4a723e */ /* 0x004fe400000010ff */
[----:B------:R-:W-:-:S04]  /*36ee0*/  IADD3 R75, PT, PT, R91, 0x1e, RZ ;  /* 0x0000001e5b4b7810 */ /* 0x000fc80007ffe0ff */
[----:B------:R-:W-:Y:S02]  /*36ef0*/  ISETP.GE.AND P5, PT, R75, UR6, PT ;  /* 0x000000064b007c0c */ /* 0x000fe4000bfa6270 */
[----:B------:R-:W-:Y:S01]  /*36f00*/  ISETP.LT.AND P0, PT, R93, UR16, !P4 ;  /* 0x000000105d007c0c */ /* 0x000fe2000e701270 */
[----:B------:R-:W2:Y:S01]  /*36f10*/  LDL.LU R75, [R1+0x270] ;  /* 0x00027000014b7983 */ /* 0x000ea20000300800 */
[----:B------:R-:W-:Y:S01]  /*36f20*/  VIADD R0, R70, UR28 ;  /* 0x0000001c46007c36 */ /* 0x000fe20008000000 */
[----:B------:R-:W-:Y:S01]  /*36f30*/  PRMT R77, R74, 0x7632, R77 ;  /* 0x000076324a4d7816 */ /* 0x000fe2000000004d */
[----:B------:R-:W1:Y:S01]  /*36f40*/  LDCU UR6, c[0x0][0x39c] ;  /* 0x00007380ff0677ac */ /* 0x000e620008000800 */
[----:B0-----:R-:W2:Y:S01]  /*36f50*/  LDL.LU R73, [R1+0x70] ;  /* 0x0000700001497983 */ /* 0x001ea20000300800 */
[----:B------:R-:W-:Y:S01]  /*36f60*/  ISETP.LT.AND P4, PT, R92, UR18, !P4 ;  /* 0x000000125c007c0c */ /* 0x000fe2000e781270 */
[C---:B------:R-:W-:Y:S01]  /*36f70*/  IMAD.WIDE R70, R0.reuse, 0x2, R2 ;  /* 0x0000000200467825 */ /* 0x040fe200078e0202 */
[----:B------:R-:W0:Y:S03]  /*36f80*/  LDCU UR16, c[0x0][0x398] ;  /* 0x00007300ff1077ac */ /* 0x000e260008000800 */
[----:B------:R-:W-:Y:S01]  /*36f90*/  VIADD R76, R91, 0x1f ;  /* 0x0000001f5b4c7836 */ /* 0x000fe20000000000 */
[----:B------:R-:W0:Y:S01]  /*36fa0*/  LDCU UR18, c[0x0][0x398] ;  /* 0x00007300ff1277ac */ /* 0x000e220008000800 */
[----:B------:R1:W-:Y:S02]  /*36fb0*/  @P0 STG.E.U16 desc[UR20][R70.64], R74 ;  /* 0x0000004a46000986 */ /* 0x0003e4000c101514 */
[C---:B-1----:R-:W-:Y:S01]  /*36fc0*/  VIADD R70, R0.reuse, UR28 ;  /* 0x0000001c00467c36 */ /* 0x042fe20008000000 */
[----:B--2---:R-:W-:Y:S01]  /*36fd0*/  F2FP.BF16.F32.PACK_AB R71, R73, R75 ;  /* 0x0000004b4947723e */ /* 0x004fe200000010ff */
[----:B------:R-:W-:-:S02]  /*36fe0*/  IMAD.WIDE R74, R0, 0x2, R68 ;  /* 0x00000002004a7825 */ /* 0x000fc400078e0244 */
[----:B------:R-:W2:Y:S04]  /*36ff0*/  LDL.LU R0, [R1+0x274] ;  /* 0x0002740001007983 */ /* 0x000ea80000300800 */
[----:B------:R1:W-:Y:S04]  /*37000*/  @P4 STG.E.U16 desc[UR20][R74.64], R77 ;  /* 0x0000004d4a004986 */ /* 0x0003e8000c101514 */
[----:B-1----:R-:W2:Y:S01]  /*37010*/  LDL.LU R75, [R1+0x74] ;  /* 0x00007400014b7983 */ /* 0x002ea20000300800 */
[----:B------:R-:W-:Y:S01]  /*37020*/  ISETP.LT.AND P0, PT, R93, UR12, !P1 ;  /* 0x0000000c5d007c0c */ /* 0x000fe2000cf01270 */
[----:B------:R-:W-:Y:S01]  /*37030*/  IMAD.WIDE R72, R70, 0x2, R2 ;  /* 0x0000000246487825 */ /* 0x000fe200078e0202 */
[----:B------:R-:W-:Y:S01]  /*37040*/  ISETP.LT.AND P1, PT, R92, UR22, !P1 ;  /* 0x000000165c007c0c */ /* 0x000fe2000cf21270 */
[----:B------:R-:W1:Y:S01]  /*37050*/  LDCU UR12, c[0x0][0x398] ;  /* 0x00007300ff0c77ac */ /* 0x000e620008000800 */
        /* <DEDUP_REMOVED lines=42> */
[----:B----4-:R-:W-:Y:S01]  /*37300*/  ISETP.LT.AND P0, PT, R93, UR10, !P6 ;  /* 0x0000000a5d007c0c */ /* 0x010fe2000f701270 */
[----:B------:R-:W2:Y:S01]  /*37310*/  LDL.LU R75, [R1+0x280] ;  /* 0x00028000014b7983 */ /* 0x000ea20000300800 */
[----:B------:R-:W-:Y:S01]  /*37320*/  VIADD R0, R70, UR28 ;  /* 0x0000001c46007c36 */ /* 0x000fe20008000000 */
[----:B------:R-:W-:Y:S01]  /*37330*/  PRMT R77, R74, 0x7632, R77 ;  /* 0x000076324a4d7816 */ /* 0x000fe2000000004d */
[----:B------:R-:W4:Y:S01]  /*37340*/  LDCU UR6, c[0x0][0x39c] ;  /* 0x00007380ff0677ac */ /* 0x000f220008000800 */
        /* <DEDUP_REMOVED lines=26> */
[----:B----4-:R-:W-:Y:S01]  /*374f0*/  ISETP.GE.AND P6, PT, R75, UR6, PT ;  /* 0x000000064b007c0c */ /* 0x010fe2000bfc6270 */
[----:B------:R-:W2:Y:S01]  /*37500*/  LDCU UR6, c[0x0][0x39c] ;  /* 0x00007380ff0677ac */ /* 0x000ea20008000800 */
[----:B------:R-:W4:Y:S04]  /*37510*/  LDL.LU R75, [R1+0x288] ;  /* 0x00028800014b7983 */ /* 0x000f280000300800 */
[----:B-1----:R-:W4:Y:S01]  /*37520*/  LDL.LU R73, [R1+0x88] ;  /* 0x0000880001497983 */ /* 0x002f220000300800 */
[----:B------:R-:W-:Y:S01]  /*37530*/  ISETP.LT.AND P0, PT, R93, UR14, !P1 ;  /* 0x0000000e5d007c0c */ /* 0x000fe2000cf01270 */
[----:B------:R-:W-:Y:S01]  /*37540*/  VIADD R76, R91, 0x25 ;  /* 0x000000255b4c7836 */ /* 0x000fe20000000000 */
[----:B------:R-:W-:Y:S01]  /*37550*/  IADD3 R0, PT, PT, R70, UR28, RZ ;  /* 0x0000001c46007c10 */ /* 0x000fe2000fffe0ff */
[----:B------:R-:W1:Y:S01]  /*37560*/  LDCU UR14, c[0x0][0x398] ;  /* 0x00007300ff0e77ac */ /* 0x000e620008000800 */
[----:B------:R-:W-:-:S03]  /*37570*/  ISETP.LT.AND P1, PT, R92, UR22, !P1 ;  /* 0x000000165c007c0c */ /* 0x000fc6000cf21270 */
[----:B------:R-:W-:Y:S01]  /*37580*/  IMAD.WIDE R70, R0, 0x2, R2 ;  /* 0x0000000200467825 */ /* 0x000fe200078e0202 */
[----:B------:R-:W-:Y:S01]  /*37590*/  PRMT R77, R74, 0x7632, R77 ;  /* 0x000076324a4d7816 */ /* 0x000fe2000000004d */
[----:B------:R-:W0:Y:S04]  /*375a0*/  LDCU UR22, c[0x0][0x398] ;  /* 0x00007300ff1677ac */ /* 0x000e280008000800 */
[----:B------:R1:W-:Y:S02]  /*375b0*/  @P0 STG.E.U16 desc[UR20][R70.64], R74 ;  /* 0x0000004a46000986 */ /* 0x0003e4000c101514 */
[C---:B-1----:R-:W-:Y:S01]  /*375c0*/  VIADD R70, R0.reuse, UR28 ;  /* 0x0000001c00467c36 */ /* 0x042fe20008000000 */
[----:B----4-:R-:W-:Y:S01]  /*375d0*/  F2FP.BF16.F32.PACK_AB R71, R73, R75 ;  /* 0x0000004b4947723e */ /* 0x010fe200000010ff */
[----:B------:R-:W-:-:S02]  /*375e0*/  IMAD.WIDE R74, R0, 0x2, R68 ;  /* 0x00000002004a7825 */ /* 0x000fc400078e0244 */
[----:B------:R-:W4:Y:S04]  /*375f0*/  LDL.LU R0, [R1+0x28c] ;  /* 0x00028c0001007983 */ /* 0x000f280000300800 */
[----:B------:R1:W-:Y:S04]  /*37600*/  @P1 STG.E.U16 desc[UR20][R74.64], R77 ;  /* 0x0000004d4a001986 */ /* 0x0003e8000c101514 */
[----:B-1----:R-:W4:Y:S01]  /*37610*/  LDL.LU R75, [R1+0x8c] ;  /* 0x00008c00014b7983 */ /* 0x002f220000300800 */
[----:B------:R-:W-:Y:S01]  /*37620*/  ISETP.LT.AND P0, PT, R93, UR8, !P3 ;  /* 0x000000085d007c0c */ /* 0x000fe2000df01270 */
[----:B------:R-:W-:Y:S01]  /*37630*/  IMAD.WIDE R72, R70, 0x2, R2 ;  /* 0x0000000246487825 */ /* 0x000fe200078e0202 */
[----:B------:R-:W-:Y:S01]  /*37640*/  ISETP.LT.AND P3, PT, R92, UR24, !P3 ;  /* 0x000000185c007c0c */ /* 0x000fe2000df61270 */
[----:B------:R-:W1:Y:S01]  /*37650*/  LDCU UR8, c[0x0][0x398] ;  /* 0x00007300ff0877ac */ /* 0x000e620008000800 */
[----:B0-----:R-:W-:-:S02]  /*37660*/  ISETP.GE.AND P4, PT, R76, UR4, PT ;  /* 0x000000044c007c0c */ /* 0x001fc4000bf86270 */
[----:B------:R-:W-:Y:S01]  /*37670*/  PRMT R76, R71, 0x7632, R76 ;  /* 0x00007632474c7816 */ /* 0x000fe2000000004c */
[----:B------:R-:W0:Y:S01]  /*37680*/  LDCU UR4, c[0x0][0x39c] ;  /* 0x00007380ff0477ac */ /* 0x000e220008000800 */
[----:B------:R-:W0:Y:S05]  /*37690*/  LDCU UR24, c[0x0][0x398] ;  /* 0x00007300ff1877ac */ /* 0x000e2a0008000800 */
[----:B------:R1:W-:Y:S02]  /*376a0*/  @P0 STG.E.U16 desc[UR20][R72.64], R71 ;  /* 0x0000004748000986 */ /* 0x0003e4000c101514 */
[----:B-1----:R-:W-:-:S05]  /*376b0*/  IMAD.WIDE R72, R70, 0x2, R68 ;  /* 0x0000000246487825 */ /* 0x002fca00078e0244 */
[----:B------:R1:W-:Y:S01]  /*376c0*/  @P3 STG.E.U16 desc[UR20][R72.64], R76 ;  /* 0x0000004c48003986 */ /* 0x0003e2000c101514 */
[----:B----4-:R-:W-:Y:S01]  /*376d0*/  F2FP.BF16.F32.PACK_AB R74, R75, R0 ;  /* 0x000000004b4a723e */ /* 0x010fe200000010ff */
[----:B------:R-:W-:-:S05]  /*376e0*/  VIADD R75, R91, 0x26 ;  /* 0x000000265b4b7836 */ /* 0x000fca0000000000 */
[----:B--2---:R-:W-:Y:S02]  /*376f0*/  ISETP.GE.AND P1, PT, R75, UR6, PT ;  /* 0x000000064b007c0c */ /* 0x004fe4000bf26270 */
[----:B------:R-:W-:Y:S01]  /*37700*/  ISETP.LT.AND P0, PT, R93, UR10, !P5 ;  /* 0x0000000a5d007c0c */ /* 0x000fe2000ef01270 */
        /* <DEDUP_REMOVED lines=30> */
[----:B----4-:R-:W-:Y:S02]  /*378f0*/  ISETP.GE.AND P5, PT, R75, UR6, PT ;  /* 0x000000064b007c0c */ /* 0x010fe4000bfa6270 */
        /* <DEDUP_REMOVED lines=40> */
[----:B------:R-:W-:Y:S01]  /*37b80*/  IADD3 R76, PT, PT, R91, 0x2b, RZ ;  /* 0x0000002b5b4c7810 */ /* 0x000fe20007ffe0ff */
[----:B------:R-:W1:Y:S04]  /*37b90*/  LDCU UR10, c[0x0][0x398] ;  /* 0x00007300ff0a77ac */ /* 0x000e680008000800 */
[----:B------:R0:W-:Y:S01]  /*37ba0*/  @P0 STG.E.U16 desc[UR20][R70.64], R74 ;  /* 0x0000004a46000986 */ /* 0x0001e2000c101514 */
[----:B------:R-:W1:Y:S01]  /*37bb0*/  LDCU UR24, c[0x0][0x398] ;  /* 0x00007300ff1877ac */ /* 0x000e620008000800 */
        /* <DEDUP_REMOVED lines=96> */
[----:B---3--:R-:W-:-:S02]  /*381c0*/  IADD3 R70, PT, PT, R0, UR28, RZ ;  /* 0x0000001c00467c10 */ /* 0x008fc4000fffe0ff */
[----:B--2---:R-:W-:Y:S01]  /*381d0*/  F2FP.BF16.F32.PACK_AB R71, R73, R75 ;  /* 0x0000004b4947723e */ /* 0x004fe200000010ff */
[----:B------:R-:W-:Y:S02]  /*381e0*/  IMAD.WIDE R74, R0, 0x2, R68 ;  /* 0x00000002004a7825 */ /* 0x000fe400078e0244 */
        /* <DEDUP_REMOVED lines=110> */
[----:B--2---:R-:W-:Y:S02]  /*388d0*/  F2FP.BF16.F32.PACK_AB R74, R75, R0 ;  /* 0x000000004b4a723e */ /* 0x004fe400000010ff */
[----:B------:R-:W-:-:S04]  /*388e0*/  IADD3 R75, PT, PT, R91, 0x38, RZ ;  /* 0x000000385b4b7810 */ /* 0x000fc80007ffe0ff */
        /* <DEDUP_REMOVED lines=65> */
[C---:B------:R-:W-:Y:S01]  /*38d00*/  ISETP.LT.AND P0, PT, R93.reuse, UR14, !P4 ;  /* 0x0000000e5d007c0c */ /* 0x040fe2000e701270 */
[----:B------:R-:W2:Y:S01]  /*38d10*/  LDL.LU R75, [R1+0x2e8] ;  /* 0x0002e800014b7983 */ /* 0x000ea20000300800 */
[----:B------:R-:W-:Y:S01]  /*38d20*/  VIADD R0, R70, UR28 ;  /* 0x0000001c46007c36 */ /* 0x000fe20008000000 */
[----:B------:R-:W-:Y:S01]  /*38d30*/  PRMT R77, R74, 0x7632, R77 ;  /* 0x000076324a4d7816 */ /* 0x000fe2000000004d */
[----:B------:R-:W4:Y:S01]  /*38d40*/  LDCU UR6, c[0x0][0x39c] ;  /* 0x00007380ff0677ac */ /* 0x000f220008000800 */
[----:B-1----:R-:W2:Y:S01]  /*38d50*/  LDL.LU R73, [R1+0xe8] ;  /* 0x0000e80001497983 */ /* 0x002ea20000300800 */
[----:B------:R-:W-:Y:S01]  /*38d60*/  ISETP.LT.AND P4, PT, R92, UR18, !P4 ;  /* 0x000000125c007c0c */ /* 0x000fe2000e781270 */
[C---:B------:R-:W-:Y:S01]  /*38d70*/  IMAD.WIDE R70, R0.reuse, 0x2, R2 ;  /* 0x0000000200467825 */ /* 0x040fe200078e0202 */
[----:B------:R-:W-:Y:S01]  /*38d80*/  ISETP.LT.AND P6, PT, R93, UR22, !P1 ;  /* 0x000000165d007c0c */ /* 0x000fe2000cfc1270 */
[----:B------:R-:W1:Y:S04]  /*38d90*/  LDCU UR14, c[0x0][0x398] ;  /* 0x00007300ff0e77ac */ /* 0x000e680008000800 */
[----:B------:R0:W-:Y:S01]  /*38da0*/  @P0 STG.E.U16 desc[UR20][R70.64], R74 ;  /* 0x0000004a46000986 */ /* 0x0001e2000c101514 */
[----:B--2---:R-:W-:Y:S01]  /*38db0*/  F2FP.BF16.F32.PACK_AB R76, R73, R75 ;  /* 0x0000004b494c723e */ /* 0x004fe200000010ff */
[C---:B0-----:R-:W-:Y:S01]  /*38dc0*/  IMAD.WIDE R74, R0.reuse, 0x2, R68 ;  /* 0x00000002004a7825 */ /* 0x041fe200078e0244 */
[----:B------:R-:W0:Y:S04]  /*38dd0*/  LDCU UR18, c[0x0][0x398] ;  /* 0x00007300ff1277ac */ /* 0x000e280008000800 */
[----:B------:R2:W-:Y:S04]  /*38de0*/  @P4 STG.E.U16 desc[UR20][R74.64], R77 ;  /* 0x0000004d4a004986 */ /* 0x0005e8000c101514 */
[----:B--2---:R-:W2:Y:S04]  /*38df0*/  LDL.LU R74, [R1+0xec] ;  /* 0x0000ec00014a7983 */ /* 0x004ea80000300800 */
[----:B------:R-:W2:Y:S01]  /*38e00*/  LDL.LU R75, [R1+0x2ec] ;  /* 0x0002ec00014b7983 */ /* 0x000ea20000300800 */
[----:B------:R-:W-:-:S04]  /*38e10*/  VIADD R70, R0, UR28 ;  /* 0x0000001c00467c36 */ /* 0x000fc80008000000 */
[----:B------:R-:W-:Y:S01]  /*38e20*/  IMAD.WIDE R72, R70, 0x2, R2 ;  /* 0x0000000246487825 */ /* 0x000fe200078e0202 */
[----:B------:R-:W-:-:S03]  /*38e30*/  ISETP.LT.AND P1, PT, R92, UR29, !P1 ;  /* 0x0000001d5c007c0c */ /* 0x000fc6000cf21270 */
[C---:B------:R-:W-:Y:S01]  /*38e40*/  VIADD R71, R91.reuse, 0x3d ;  /* 0x0000003d5b477836 */ /* 0x040fe20000000000 */
[----:B------:R0:W-:Y:S01]  /*38e50*/  @P6 STG.E.U16 desc[UR20][R72.64], R76 ;  /* 0x0000004c48006986 */ /* 0x0001e2000c101514 */
[----:B------:R-:W-:Y:S01]  /*38e60*/  VIADD R0, R91, 0x3e ;  /* 0x0000003e5b007836 */ /* 0x000fe20000000000 */
[----:B------:R-:W-:Y:S01]  /*38e70*/  ISETP.LT.AND P6, PT, R93, UR10, !P3 ;  /* 0x0000000a5d007c0c */ /* 0x000fe2000dfc1270 */
[----:B------:R-:W1:Y:S01]  /*38e80*/  LDCU UR10, c[0x0][0x398] ;  /* 0x00007300ff0a77ac */ /* 0x000e620008000800 */
[----:B------:R-:W-:Y:S02]  /*38e90*/  ISETP.LT.AND P3, PT, R92, UR24, !P3 ;  /* 0x000000185c007c0c */ /* 0x000fe4000df61270 */
[----:B------:R-:W-:Y:S01]  /*38ea0*/  ISETP.GE.AND P0, PT, R71, UR4, PT ;  /* 0x0000000447007c0c */ /* 0x000fe2000bf06270 */
[----:B------:R-:W1:Y:S01]  /*38eb0*/  LDCU UR4, c[0x0][0x39c] ;  /* 0x00007380ff0477ac */ /* 0x000e620008000800 */
[----:B------:R-:W-:Y:S01]  /*38ec0*/  ISETP.GE.AND P4, PT, R0, UR8, PT ;  /* 0x0000000800007c0c */ /* 0x000fe2000bf86270 */
[----:B------:R-:W-:Y:S01]  /*38ed0*/  VIADD R0, R70, UR28 ;  /* 0x0000001c46007c36 */ /* 0x000fe20008000000 */
[----:B------:R-:W-:Y:S01]  /*38ee0*/  PRMT R79, R76, 0x7632, R79 ;  /* 0x000076324c4f7816 */ /* 0x000fe2000000004f */
[----:B------:R-:W1:Y:S02]  /*38ef0*/  LDCU UR8, c[0x0][0x398] ;  /* 0x00007300ff0877ac */ /* 0x000e640008000800 */
[----:B0-----:R-:W-:Y:S01]  /*38f00*/  IMAD.WIDE R72, R0, 0x2, R2 ;  /* 0x0000000200487825 */ /* 0x001fe200078e0202 */
[----:B------:R-:W-:-:S02]  /*38f10*/  IADD3 R77, PT, PT, R91, 0x3f, RZ ;  /* 0x0000003f5b4d7810 */ /* 0x000fc40007ffe0ff */
[----:B--2---:R-:W-:Y:S01]  /*38f20*/  F2FP.BF16.F32.PACK_AB R71, R74, R75 ;  /* 0x0000004b4a47723e */ /* 0x004fe200000010ff */
[----:B------:R-:W-:-:S03]  /*38f30*/  IMAD.WIDE R74, R70, 0x2, R68 ;  /* 0x00000002464a7825 */ /* 0x000fc600078e0244 */
[C---:B------:R-:W-:Y:S02]  /*38f40*/  PRMT R78, R71.reuse, 0x7610, R78 ;  /* 0x00007610474e7816 */ /* 0x040fe4000000004e */
[----:B------:R-:W-:Y:S01]  /*38f50*/  PRMT R76, R71, 0x7632, R76 ;  /* 0x00007632474c7816 */ /* 0x000fe2000000004c */
[C-C-:B------:R-:W-:Y:S01]  /*38f60*/  IMAD.WIDE R70, R0.reuse, 0x2, R68.reuse ;  /* 0x0000000200467825 */ /* 0x140fe200078e0244 */
[----:B------:R0:W-:Y:S01]  /*38f70*/  @P1 STG.E.U16 desc[UR20][R74.64], R79 ;  /* 0x0000004f4a001986 */ /* 0x0001e2000c101514 */
[----:B----4-:R-:W-:Y:S01]  /*38f80*/  ISETP.GE.AND P1, PT, R77, UR6, PT ;  /* 0x000000064d007c0c */ /* 0x010fe2000bf26270 */
[----:B------:R-:W2:Y:S02]  /*38f90*/  LDCU UR6, c[0x0][0x39c] ;  /* 0x00007380ff0677ac */ /* 0x000ea40008000800 */
[----:B------:R-:W-:Y:S04]  /*38fa0*/  @P6 STG.E.U16 desc[UR20][R72.64], R78 ;  /* 0x0000004e48006986 */ /* 0x000fe8000c101514 */
[----:B------:R4:W-:Y:S01]  /*38fb0*/  @P3 STG.E.U16 desc[UR20][R70.64], R76 ;  /* 0x0000004c46003986 */ /* 0x0009e2000c101514 */
[----:B---3--:R-:W-:Y:S01]  /*38fc0*/  ISETP.LT.AND P3, PT, R93, UR12, !P5 ;  /* 0x0000000c5d007c0c */ /* 0x008fe2000ef61270 */
[----:B------:R-:W-:Y:S01]  /*38fd0*/  VIADD R0, R0, UR28 ;  /* 0x0000001c00007c36 */ /* 0x000fe20008000000 */
[----:B------:R-:W-:Y:S01]  /*38fe0*/  ISETP.LT.AND P5, PT, R92, UR26, !P5 ;  /* 0x0000001a5c007c0c */ /* 0x000fe2000efa1270 */
[----:B0-----:R-:W-:Y:S01]  /*38ff0*/  VIADD R79, R91, 0x40 ;  /* 0x000000405b4f7836 */ /* 0x001fe20000000000 */
[----:B-1----:R-:W-:Y:S01]  /*39000*/  ISETP.LT.AND P6, PT, R93, UR14, !P0 ;  /* 0x0000000e5d007c0c */ /* 0x002fe2000c7c1270 */
[----:B------:R-:W-:Y:S01]  /*39010*/  IMAD.WIDE R74, R0, 0x2, R68 ;  /* 0x00000002004a7825 */ /* 0x000fe200078e0244 */
[----:B------:R-:W0:Y:S01]  /*39020*/  LDCU UR12, c[0x0][0x398] ;  /* 0x00007300ff0c77ac */ /* 0x000e220008000800 */
[----:B----4-:R-:W-:-:S02]  /*39030*/  F2FP.BF16.F32.PACK_AB R71, R86, R85 ;  /* 0x000000555647723e */ /* 0x010fc400000010ff */
[----:B------:R-:W-:Y:S01]  /*39040*/  VIADD R70, R0, UR28 ;  /* 0x0000001c00467c36 */ /* 0x000fe20008000000 */
[----:B------:R-:W-:Y:S01]  /*39050*/  F2FP.BF16.F32.PACK_AB R78, R88, R87 ;  /* 0x00000057584e723e */ /* 0x000fe200000010ff */
[----:B------:R-:W-:Y:S01]  /*39060*/  IMAD.WIDE R76, R0, 0x2, R2 ;  /* 0x00000002004c7825 */ /* 0x000fe200078e0202 */
[C---:B------:R-:W-:Y:S01]  /*39070*/  PRMT R80, R71.reuse, 0x7610, R80 ;  /* 0x0000761047507816 */ /* 0x040fe20000000050 */
[----:B------:R-:W1:Y:S01]  /*39080*/  LDCU UR14, c[0x0][0x398] ;  /* 0x00007300ff0e77ac */ /* 0x000e620008000800 */
[----:B------:R-:W-:Y:S01]  /*39090*/  PRMT R71, R71, 0x7632, R71 ;  /* 0x0000763247477816 */ /* 0x000fe20000000047 */
[----:B------:R-:W-:Y:S01]  /*390a0*/  IMAD.WIDE R72, R70, 0x2, R2 ;  /* 0x0000000246487825 */ /* 0x000fe200078e0202 */
[----:B------:R-:W-:Y:S01]  /*390b0*/  ISETP.LT.AND P0, PT, R92, UR8, !P0 ;  /* 0x000000085c007c0c */ /* 0x000fe2000c701270 */
[----:B------:R-:W-:Y:S01]  /*390c0*/  @P3 STG.E.U16 desc[UR20][R76.64], R80 ;  /* 0x000000504c003986 */ /* 0x000fe2000c101514 */
[----:B------:R-:W3:Y:S01]  /*390d0*/  LDCU UR8, c[0x0][0x398] ;  /* 0x00007300ff0877ac */ /* 0x000ee20008000800 */
[----:B------:R-:W-:-:S02]  /*390e0*/  VIADD R0, R91, 0x41 ;  /* 0x000000415b007836 */ /* 0x000fc40000000000 */
[----:B------:R4:W-:Y:S01]  /*390f0*/  @P5 STG.E.U16 desc[UR20][R74.64], R71 ;  /* 0x000000474a005986 */ /* 0x0009e2000c101514 */
[----:B------:R-:W-:Y:S01]  /*39100*/  ISETP.LT.AND P5, PT, R93, UR16, !P4 ;  /* 0x000000105d007c0c */ /* 0x000fe2000e7a1270 */
[----:B------:R-:W0:Y:S02]  /*39110*/  LDCU UR16, c[0x0][0x398] ;  /* 0x00007300ff1077ac */ /* 0x000e240008000800 */
[----:B------:R1:W-:Y:S01]  /*39120*/  @P6 STG.E.U16 desc[UR20][R72.64], R78 ;  /* 0x0000004e48006986 */ /* 0x0003e2000c101514 */
[----:B--2---:R-:W-:Y:S01]  /*39130*/  ISETP.GE.AND P6, PT, R0, UR6, PT ;  /* 0x0000000600007c0c */ /* 0x004fe2000bfc6270 */
[----:B------:R-:W-:Y:S01]  /*39140*/  VIADD R0, R70, UR28 ;  /* 0x0000001c46007c36 */ /* 0x000fe20008000000 */
[----:B------:R-:W-:Y:S01]  /*39150*/  ISETP.GE.AND P3, PT, R79, UR4, PT ;  /* 0x000000044f007c0c */ /* 0x000fe2000bf66270 */
[----:B------:R-:W2:Y:S01]  /*39160*/  LDCU UR6, c[0x0][0x39c] ;  /* 0x00007380ff0677ac */ /* 0x000ea20008000800 */
[----:B----4-:R-:W-:Y:S01]  /*39170*/  PRMT R75, R78, 0x7632, R75 ;  /* 0x000076324e4b7816 */ /* 0x010fe2000000004b */
[----:B------:R-:W4:Y:S01]  /*39180*/  LDCU UR4, c[0x0][0x39c] ;  /* 0x00007380ff0477ac */ /* 0x000f220008000800 */
[----:B-1----:R-:W2:Y:S01]  /*39190*/  LDL.LU R78, [R1+0x1c8] ;  /* 0x0001c800014e7983 */ /* 0x002ea20000300800 */
[----:B------:R-:W-:-:S03]  /*391a0*/  IMAD.WIDE R72, R70, 0x2, R68 ;  /* 0x0000000246487825 */ /* 0x000fc600078e0244 */
[----:B------:R-:W2:Y:S01]  /*391b0*/  LDL.LU R79, [R1+0x1cc] ;  /* 0x0001cc00014f7983 */ /* 0x000ea20000300800 */
[----:B------:R-:W-:Y:S01]  /*391c0*/  F2FP.BF16.F32.PACK_AB R74, R84, R83 ;  /* 0x00000053544a723e */ /* 0x000fe200000010ff */
[----:B------:R-:W-:Y:S02]  /*391d0*/  IMAD.WIDE R70, R0, 0x2, R2 ;  /* 0x0000000200467825 */ /* 0x000fe400078e0202 */
[----:B------:R-:W2:Y:S04]  /*391e0*/  LDL.LU R80, [R1+0x1d0] ;  /* 0x0001d00001507983 */ /* 0x000ea80000300800 */
[----:B------:R-:W2:Y:S04]  /*391f0*/  LDL.LU R88, [R1+0x1d4] ;  /* 0x0001d40001587983 */ /* 0x000ea80000300800 */
[----:B------:R-:W2:Y:S01]  /*39200*/  LDL.LU R87, [R1+0x1d8] ;  /* 0x0001d80001577983 */ /* 0x000ea20000300800 */
[----:B------:R-:W-:-:S03]  /*39210*/  F2FP.BF16.F32.PACK_AB R76, R82, R81 ;  /* 0x00000051524c723e */ /* 0x000fc600000010ff */
[----:B------:R-:W2:Y:S01]  /*39220*/  LDL.LU R86, [R1+0x1dc] ;  /* 0x0001dc0001567983 */ /* 0x000ea20000300800 */
[----:B------:R-:W-:-:S03]  /*39230*/  PRMT R77, R74, 0x7632, R77 ;  /* 0x000076324a4d7816 */ /* 0x000fc6000000004d */
[----:B------:R-:W2:Y:S04]  /*39240*/  LDL.LU R85, [R1+0x1e0] ;  /* 0x0001e00001557983 */ /* 0x000ea80000300800 */
[----:B------:R-:W2:Y:S04]  /*39250*/  LDL.LU R84, [R1+0x1e8] ;  /* 0x0001e80001547983 */ /* 0x000ea80000300800 */
[----:B------:R-:W2:Y:S04]  /*39260*/  LDL.LU R83, [R1+0x1e4] ;  /* 0x0001e40001537983 */ /* 0x000ea80000300800 */
[----:B------:R-:W-:Y:S04]  /*39270*/  @P0 STG.E.U16 desc[UR20][R72.64], R75 ;  /* 0x0000004b48000986 */ /* 0x000fe8000c101514 */
[----:B------:R-:W2:Y:S04]  /*39280*/  LDL.LU R82, [R1+0x1f0] ;  /* 0x0001f00001527983 */ /* 0x000ea80000300800 */
[----:B------:R1:W-:Y:S04]  /*39290*/  @P5 STG.E.U16 desc[UR20][R70.64], R74 ;  /* 0x0000004a46005986 */ /* 0x0003e8000c101514 */
[----:B------:R-:W2:Y:S01]  /*392a0*/  LDL.LU R81, [R1+0x1ec] ;  /* 0x0001ec0001517983 */ /* 0x000ea20000300800 */
[----:B-1----:R-:W-:-:S02]  /*392b0*/  VIADD R70, R0, UR28 ;  /* 0x0000001c00467c36 */ /* 0x002fc40008000000 */
[----:B------:R-:W-:Y:S02]  /*392c0*/  IMAD.WIDE R74, R0, 0x2, R68 ;  /* 0x00000002004a7825 */ /* 0x000fe400078e0244 */
[----:B------:R-:W2:Y:S01]  /*392d0*/  LDL.LU R0, [R1+0x100] ;  /* 0x0001000001007983 */ /* 0x000ea20000300800 */
[----:B------:R-:W-:Y:S02]  /*392e0*/  ISETP.LT.AND P4, PT, R92, UR10, !P4 ;  /* 0x0000000a5c007c0c */ /* 0x000fe4000e781270 */
[----:B0-----:R-:W-:Y:S01]  /*392f0*/  ISETP.LT.AND P0, PT, R93, UR12, !P1 ;  /* 0x0000000c5d007c0c */ /* 0x001fe2000cf01270 */
[----:B------:R-:W-:Y:S01]  /*39300*/  IMAD.WIDE R72, R70, 0x2, R2 ;  /* 0x0000000246487825 */ /* 0x000fe200078e0202 */
[----:B------:R-:W0:Y:S09]  /*39310*/  LDCU UR10, c[0x0][0x398] ;  /* 0x00007300ff0a77ac */ /* 0x000e320008000800 */
[----:B------:R1:W-:Y:S01]  /*39320*/  @P4 STG.E.U16 desc[UR20][R74.64], R77 ;  /* 0x0000004d4a004986 */ /* 0x0003e2000c101514 */
[----:B------:R-:W-:Y:S01]  /*39330*/  VIADD R71, R91, 0x42 ;  /* 0x000000425b477836 */ /* 0x000fe20000000000 */
[----:B------:R-:W0:Y:S02]  /*39340*/  LDCU UR12, c[0x0][0x398] ;  /* 0x00007300ff0c77ac */ /* 0x000e240008000800 */
[----:B------:R3:W-:Y:S04]  /*39350*/  @P0 STG.E.U16 desc[UR20][R72.64], R76 ;  /* 0x0000004c48000986 */ /* 0x0007e8000c101514 */
[----:B-1----:R-:W4:Y:S01]  /*39360*/  LDL.LU R77, [R1+0x1c4] ;  /* 0x0001c400014d7983 */ /* 0x002f220000300800 */
[----:B------:R-:W-:-:S03]  /*39370*/  PRMT R75, R76, 0x7632, R75 ;  /* 0x000076324c4b7816 */ /* 0x000fc6000000004b */
[----:B---3--:R-:W3:Y:S01]  /*39380*/  LDL.LU R76, [R1+0x1c0] ;  /* 0x0001c000014c7983 */ /* 0x008ee20000300800 */
[----:B--2---:R-:W-:Y:S01]  /*39390*/  F2FP.BF16.F32.PACK_AB R74, R4, R0 ;  /* 0x00000000044a723e */ /* 0x004fe200000010ff */
[----:B------:R-:W-:-:S05]  /*393a0*/  VIADD R4, R91, 0x43 ;  /* 0x000000435b047836 */ /* 0x000fca0000000000 */
[----:B------:R-:W-:Y:S02]  /*393b0*/  ISETP.GE.AND P4, PT, R4, UR6, PT ;  /* 0x0000000604007c0c */ /* 0x000fe4000bf86270 */
[----:B------:R-:W-:Y:S01]  /*393c0*/  ISETP.LT.AND P1, PT, R92, UR14, !P1 ;  /* 0x0000000e5c007c0c */ /* 0x000fe2000cf21270 */
[----:B------:R-:W2:Y:S01]  /*393d0*/  LDL.LU R4, [R1+0x104] ;  /* 0x0001040001047983 */ /* 0x000ea20000300800 */
[----:B------:R-:W-:Y:S01]  /*393e0*/  ISETP.LT.AND P0, PT, R93, UR8, !P3 ;  /* 0x000000085d007c0c */ /* 0x000fe2000df01270 */
[C---:B------:R-:W-:Y:S01]  /*393f0*/  VIADD R0, R70.reuse, UR28 ;  /* 0x0000001c46007c36 */ /* 0x040fe20008000000 */
[----:B----4-:R-:W-:Y:S01]  /*39400*/  ISETP.GE.AND P5, PT, R71, UR4, PT ;  /* 0x0000000447007c0c */ /* 0x010fe2000bfa6270 */
[----:B------:R-:W-:Y:S01]  /*39410*/  IMAD.WIDE R72, R70, 0x2, R68 ;  /* 0x0000000246487825 */ /* 0x000fe200078e0244 */
[----:B------:R-:W1:Y:S01]  /*39420*/  LDCU UR4, c[0x0][0x39c] ;  /* 0x00007380ff0477ac */ /* 0x000e620008000800 */
[----:B0-----:R-:W-:Y:S02]  /*39430*/  ISETP.LT.AND P3, PT, R92, UR10, !P3 ;  /* 0x0000000a5c007c0c */ /* 0x001fe4000df61270 */
[C---:B------:R-:W-:Y:S01]  /*39440*/  IMAD.WIDE R70, R0.reuse, 0x2, R2 ;  /* 0x0000000200467825 */ /* 0x040fe200078e0202 */
[----:B------:R-:W0:Y:S03]  /*39450*/  LDCU UR6, c[0x0][0x39c] ;  /* 0x00007380ff0677ac */ /* 0x000e260008000800 */
[----:B------:R4:W-:Y:S01]  /*39460*/  @P1 STG.E.U16 desc[UR20][R72.64], R75 ;  /* 0x0000004b48001986 */ /* 0x0009e2000c101514 */
[----:B------:R-:W0:Y:S03]  /*39470*/  LDCU UR8, c[0x0][0x398] ;  /* 0x00007300ff0877ac */ /* 0x000e260008000800 */
[----:B------:R1:W-:Y:S01]  /*39480*/  @P0 STG.E.U16 desc[UR20][R70.64], R74 ;  /* 0x0000004a46000986 */ /* 0x0003e2000c101514 */
[----:B------:R-:W0:Y:S01]  /*39490*/  LDCU UR14, c[0x0][0x398] ;  /* 0x00007300ff0e77ac */ /* 0x000e220008000800 */
[----:B------:R-:W0:Y:S01]  /*394a0*/  LDCU UR10, c[0x0][0x398] ;  /* 0x00007300ff0a77ac */ /* 0x000e220008000800 */
[----:B----4-:R-:W-:Y:S01]  /*394b0*/  IMAD.WIDE R72, R0, 0x2, R68 ;  /* 0x0000000200487825 */ /* 0x010fe200078e0244 */
[----:B-1----:R-:W-:-:S03]  /*394c0*/  PRMT R74, R74, 0x7632, R74 ;  /* 0x000076324a4a7816 */ /* 0x002fc6000000004a */
[----:B------:R-:W-:Y:S02]  /*394d0*/  VIADD R75, R91, 0x44 ;  /* 0x000000445b4b7836 */ /* 0x000fe40000000000 */
[----:B------:R1:W-:Y:S03]  /*394e0*/  @P3 STG.E.U16 desc[UR20][R72.64], R74 ;  /* 0x0000004a48003986 */ /* 0x0003e6000c101514 */
[----:B------:R-:W-:Y:S01]  /*394f0*/  ISETP.GE.AND P1, PT, R75, UR4, PT ;  /* 0x000000044b007c0c */ /* 0x000fe2000bf26270 */
[----:B------:R-:W4:Y:S01]  /*39500*/  LDCU UR4, c[0x0][0x39c] ;  /* 0x00007380ff0477ac */ /* 0x000f220008000800 */
[----:B-1----:R-:W-:-:S04]  /*39510*/  IADD3 R72, PT, PT, R91, 0x45, RZ ;  /* 0x000000455b487810 */ /* 0x002fc80007ffe0ff */
[----:B0-----:R-:W-:Y:S01]  /*39520*/  ISETP.GE.AND P3, PT, R72, UR6, PT ;  /* 0x0000000648007c0c */ /* 0x001fe2000bf66270 */
[----:B------:R-:W0:Y:S01]  /*39530*/  LDCU UR6, c[0x0][0x39c] ;  /* 0x00007380ff0677ac */ /* 0x000e220008000800 */
[----:B--2---:R-:W-:Y:S01]  /*39540*/  F2FP.BF16.F32.PACK_AB R5, R5, R4 ;  /* 0x000000040505723e */ /* 0x004fe200000010ff */
[----:B------:R-:W-:Y:S02]  /*39550*/  VIADD R4, R0, UR28 ;  /* 0x0000001c00047c36 */ /* 0x000fe40008000000 */
[----:B------:R-:W2:Y:S04]  /*39560*/  LDL.LU R0, [R1+0x108] ;  /* 0x0001080001007983 */ /* 0x000ea80000300800 */
[----:B------:R-:W3:Y:S04]  /*39570*/  LDL.LU R75, [R1+0x1bc] ;  /* 0x0001bc00014b7983 */ /* 0x000ee80000300800 */
[----:B------:R-:W3:Y:S04]  /*39580*/  LDL.LU R74, [R1+0x1b8] ;  /* 0x0001b800014a7983 */ /* 0x000ee80000300800 */
[----:B------:R-:W3:Y:S01]  /*39590*/  LDL.LU R72, [R1+0x10c] ;  /* 0x00010c0001487983 */ /* 0x000ee20000300800 */
[----:B------:R-:W-:Y:S01]  /*395a0*/  ISETP.LT.AND P0, PT, R93, UR12, !P6 ;  /* 0x0000000c5d007c0c */ /* 0x000fe2000f701270 */
[----:B------:R-:W-:Y:S01]  /*395b0*/  IMAD.WIDE R70, R4, 0x2, R2 ;  /* 0x0000000204467825 */ /* 0x000fe200078e0202 */
[C---:B------:R-:W-:Y:S01]  /*395c0*/  ISETP.LT.AND P6, PT, R92.reuse, UR8, !P6 ;  /* 0x000000085c007c0c */ /* 0x040fe2000f7c1270 */
[----:B------:R-:W1:Y:S01]  /*395d0*/  LDCU UR12, c[0x0][0x398] ;  /* 0x00007300ff0c77ac */ /* 0x000e620008000800 */
[----:B------:R-:W-:Y:S01]  /*395e0*/  PRMT R73, R5, 0x7632, R73 ;  /* 0x0000763205497816 */ /* 0x000fe20000000049 */
[----:B------:R-:W0:Y:S08]  /*395f0*/  LDCU UR8, c[0x0][0x398] ;  /* 0x00007300ff0877ac */ /* 0x000e300008000800 */
[----:B------:R0:W-:Y:S01]  /*39600*/  @P0 STG.E.U16 desc[UR20][R70.64], R5 ;  /* 0x0000000546000986 */ /* 0x0001e2000c101514 */
[----:B------:R-:W-:Y:S01]  /*39610*/  ISETP.LT.AND P0, PT, R93, UR14, !P5 ;  /* 0x0000000e5d007c0c */ /* 0x000fe2000ef01270 */
[----:B------:R-:W1:Y:S01]  /*39620*/  LDCU UR14, c[0x0][0x398] ;  /* 0x00007300ff0e77ac */ /* 0x000e620008000800 */
[----:B------:R-:W-:Y:S01]  /*39630*/  ISETP.LT.AND P5, PT, R92, UR10, !P5 ;  /* 0x0000000a5c007c0c */ /* 0x000fe2000efa1270 */
[----:B------:R-:W1:Y:S01]  /*39640*/  LDCU UR10, c[0x0][0x398] ;  /* 0x00007300ff0a77ac */ /* 0x000e620008000800 */
[----:B0-----:R-:W-:-:S05]  /*39650*/  IMAD.WIDE R70, R4, 0x2, R68 ;  /* 0x0000000204467825 */ /* 0x001fca00078e0244 */
[----:B------:R0:W-:Y:S01]  /*39660*/  @P6 STG.E.U16 desc[UR20][R70.64], R73 ;  /* 0x0000004946006986 */ /* 0x0001e2000c101514 */
[----:B--2---:R-:W-:Y:S01]  /*39670*/  F2FP.BF16.F32.PACK_AB R6, R6, R0 ;  /* 0x000000000606723e */ /* 0x004fe200000010ff */
[----:B------:R-:W-:-:S04]  /*39680*/  VIADD R0, R4, UR28 ;  /* 0x0000001c04007c36 */ /* 0x000fc80008000000 */
[----:B------:R-:W-:Y:S01]  /*39690*/  IMAD.WIDE R4, R0, 0x2, R2 ;  /* 0x0000000200047825 */ /* 0x000fe200078e0202 */
[----:B0-----:R-:W-:-:S03]  /*396a0*/  PRMT R73, R6, 0x7632, R73 ;  /* 0x0000763206497816 */ /* 0x001fc60000000049 */
[C---:B------:R-:W-:Y:S01]  /*396b0*/  IMAD.WIDE R70, R0.reuse, 0x2, R68 ;  /* 0x0000000200467825 */ /* 0x040fe200078e0244 */
[----:B------:R0:W-:Y:S04]  /*396c0*/  @P0 STG.E.U16 desc[UR20][R4.64], R6 ;  /* 0x0000000604000986 */ /* 0x0001e8000c101514 */
[----:B------:R2:W-:Y:S01]  /*396d0*/  @P5 STG.E.U16 desc[UR20][R70.64], R73 ;  /* 0x0000004946005986 */ /* 0x0005e2000c101514 */
[----:B0-----:R-:W-:-:S03]  /*396e0*/  VIADD R4, R0, UR28 ;  /* 0x0000001c00047c36 */ /* 0x001fc60008000000 */
[----:B------:R-:W4:Y:S01]  /*396f0*/  LDL.LU R0, [R1+0x110] ;  /* 0x0001100001007983 */ /* 0x000f220000300800 */
[----:B---3--:R-:W-:Y:S01]  /*39700*/  F2FP.BF16.F32.PACK_AB R5, R7, R72 ;  /* 0x000000480705723e */ /* 0x008fe200000010ff */
[C---:B------:R-:W-:Y:S02]  /*39710*/  VIADD R72, R91.reuse, 0x46 ;  /* 0x000000465b487836 */ /* 0x040fe40000000000 */
[----:B--2---:R-:W-:-:S03]  /*39720*/  VIADD R70, R91, 0x47 ;  /* 0x000000475b467836 */ /* 0x004fc60000000000 */
[----:B----4-:R-:W-:Y:S02]  /*39730*/  ISETP.GE.AND P6, PT, R72, UR4, PT ;  /* 0x0000000448007c0c */ /* 0x010fe4000bfc6270 */
[----:B-1----:R-:W-:Y:S01]  /*39740*/  ISETP.LT.AND P0, PT, R93, UR12, !P4 ;  /* 0x0000000c5d007c0c */ /* 0x002fe2000e701270 */
[----:B------:R-:W2:Y:S01]  /*39750*/  LDL.LU R72, [R1+0x1b4] ;  /* 0x0001b40001487983 */ /* 0x000ea20000300800 */
[----:B------:R-:W-:Y:S01]  /*39760*/  ISETP.GE.AND P5, PT, R70, UR6, PT ;  /* 0x0000000646007c0c */ /* 0x000fe2000bfa6270 */
[----:B------:R-:W-:Y:S01]  /*39770*/  IMAD.WIDE R6, R4, 0x2, R2 ;  /* 0x0000000204067825 */ /* 0x000fe200078e0202 */
[C---:B------:R-:W-:Y:S01]  /*39780*/  ISETP.LT.AND P4, PT, R92.reuse, UR8, !P4 ;  /* 0x000000085c007c0c */ /* 0x040fe2000e781270 */
[----:B------:R-:W3:Y:S01]  /*39790*/  LDL.LU R73, [R1+0x1b0] ;  /* 0x0001b00001497983 */ /* 0x000ee20000300800 */
[----:B------:R-:W-:Y:S01]  /*397a0*/  PRMT R71, R5, 0x7632, R71 ;  /* 0x0000763205477816 */ /* 0x000fe20000000047 */
[----:B------:R-:W0:Y:S02]  /*397b0*/  LDCU UR4, c[0x0][0x39c] ;  /* 0x00007380ff0477ac */ /* 0x000e240008000800 */
[----:B------:R-:W4:Y:S01]  /*397c0*/  LDL.LU R70, [R1+0x114] ;  /* 0x0001140001467983 */ /* 0x000f220000300800 */
[----:B------:R-:W1:Y:S03]  /*397d0*/  LDCU UR6, c[0x0][0x39c] ;  /* 0x00007380ff0677ac */ /* 0x000e660008000800 */
[----:B------:R0:W-:Y:S01]  /*397e0*/  @P0 STG.E.U16 desc[UR20][R6.64], R5 ;  /* 0x0000000506000986 */ /* 0x0001e2000c101514 */
[----:B------:R-:W-:Y:S01]  /*397f0*/  ISETP.LT.AND P0, PT, R93, UR14, !P1 ;  /* 0x0000000e5d007c0c */ /* 0x000fe2000cf01270 */
[----:B------:R-:W1:Y:S01]  /*39800*/  LDCU UR12, c[0x0][0x398] ;  /* 0x00007300ff0c77ac */ /* 0x000e620008000800 */
[----:B------:R-:W-:Y:S01]  /*39810*/  ISETP.LT.AND P1, PT, R92, UR10, !P1 ;  /* 0x0000000a5c007c0c */ /* 0x000fe2000cf21270 */
[----:B------:R-:W1:Y:S01]  /*39820*/  LDCU UR8, c[0x0][0x398] ;  /* 0x00007300ff0877ac */ /* 0x000e620008000800 */
[----:B------:R-:W1:Y:S01]  /*39830*/  LDCU UR14, c[0x0][0x398] ;  /* 0x00007300ff0e77ac */ /* 0x000e620008000800 */
[----:B0-----:R-:W-:Y:S01]  /*39840*/  IMAD.WIDE R6, R4, 0x2, R68 ;  /* 0x0000000204067825 */ /* 0x001fe200078e0244 */
[----:B------:R-:W0:Y:S04]  /*39850*/  LDCU UR10, c[0x0][0x398] ;  /* 0x00007300ff0a77ac */ /* 0x000e280008000800 */
[----:B------:R0:W-:Y:S01]  /*39860*/  @P4 STG.E.U16 desc[UR20][R6.64], R71 ;  /* 0x0000004706004986 */ /* 0x0001e2000c101514 */
[----:B------:R-:W-:Y:S01]  /*39870*/  F2FP.BF16.F32.PACK_AB R8, R8, R0 ;  /* 0x000000000808723e */ /* 0x000fe200000010ff */
[----:B------:R-:W-:-:S04]  /*39880*/  VIADD R0, R4, UR28 ;  /* 0x0000001c04007c36 */ /* 0x000fc80008000000 */
[----:B------:R-:W-:Y:S01]  /*39890*/  IMAD.WIDE R4, R0, 0x2, R2 ;  /* 0x0000000200047825 */ /* 0x000fe200078e0202 */
[----:B0-----:R-:W-:-:S04]  /*398a0*/  PRMT R71, R8, 0x7632, R71 ;  /* 0x0000763208477816 */ /* 0x001fc80000000047 */
[----:B------:R4:W-:Y:S02]  /*398b0*/  @P0 STG.E.U16 desc[UR20][R4.64], R8 ;  /* 0x0000000804000986 */ /* 0x0009e4000c101514 */
[----:B----4-:R-:W-:Y:S01]  /*398c0*/  F2FP.BF16.F32.PACK_AB R5, R9, R70 ;  /* 0x000000460905723e */ /* 0x010fe200000010ff */
[C---:B------:R-:W-:Y:S02]  /*398d0*/  VIADD R4, R0.reuse, UR28 ;  /* 0x0000001c00047c36 */ /* 0x040fe40008000000 */
[----:B------:R-:W-:Y:S02]  /*398e0*/  IMAD.WIDE R8, R0, 0x2, R68 ;  /* 0x0000000200087825 */ /* 0x000fe400078e0244 */
[----:B------:R-:W4:Y:S02]  /*398f0*/  LDL.LU R0, [R1+0x118] ;  /* 0x0001180001007983 */ /* 0x000f240000300800 */
[----:B------:R-:W-:Y:S02]  /*39900*/  VIADD R70, R91, 0x48 ;  /* 0x000000485b467836 */ /* 0x000fe40000000000 */
[----:B------:R0:W-:Y:S03]  /*39910*/  @P1 STG.E.U16 desc[UR20][R8.64], R71 ;  /* 0x0000004708001986 */ /* 0x0001e6000c101514 */
[----:B------:R-:W-:-:S02]  /*39920*/  ISETP.GE.AND P4, PT, R70, UR4, PT ;  /* 0x0000000446007c0c */ /* 0x000fc4000bf86270 */
[----:B-1----:R-:W-:Y:S01]  /*39930*/  ISETP.LT.AND P0, PT, R93, UR12, !P3 ;  /* 0x0000000c5d007c0c */ /* 0x002fe2000df01270 */
[----:B------:R-:W2:Y:S01]  /*39940*/  LDL.LU R70, [R1+0x1ac] ;  /* 0x0001ac0001467983 */ /* 0x000ea20000300800 */
[----:B------:R-:W-:Y:S01]  /*39950*/  IMAD.WIDE R6, R4, 0x2, R2 ;  /* 0x0000000204067825 */ /* 0x000fe200078e0202 */
[----:B------:R-:W1:Y:S03]  /*39960*/  LDCU UR12, c[0x0][0x398] ;  /* 0x00007300ff0c77ac */ /* 0x000e660008000800 */
[----:B0-----:R-:W-:Y:S01]  /*39970*/  VIADD R8, R91, 0x49 ;  /* 0x000000495b087836 */ /* 0x001fe20000000000 */
[----:B------:R-:W2:Y:S01]  /*39980*/  LDL.LU R71, [R1+0x1a8] ;  /* 0x0001a80001477983 */ /* 0x000ea20000300800 */
[----:B------:R-:W-:Y:S01]  /*39990*/  PRMT R9, R5, 0x7632, R9 ;  /* 0x0000763205097816 */ /* 0x000fe20000000009 */
[----:B------:R-:W0:Y:S02]  /*399a0*/  LDCU UR4, c[0x0][0x39c] ;  /* 0x00007380ff0477ac */ /* 0x000e240008000800 */
[----:B------:R-:W-:-:S02]  /*399b0*/  ISETP.GE.AND P1, PT, R8, UR6, PT ;  /* 0x0000000608007c0c */ /* 0x000fc4000bf26270 */
[----:B------:R-:W2:Y:S01]  /*399c0*/  LDL.LU R8, [R1+0x11c] ;  /* 0x00011c0001087983 */ /* 0x000ea20000300800 */
[C---:B------:R-:W-:Y:S01]  /*399d0*/  ISETP.LT.AND P3, PT, R92.reuse, UR8, !P3 ;  /* 0x000000085c007c0c */ /* 0x040fe2000df61270 */
[----:B------:R-:W0:Y:S02]  /*399e0*/  LDCU UR6, c[0x0][0x39c] ;  /* 0x00007380ff0677ac */ /* 0x000e240008000800 */
[----:B------:R1:W-:Y:S01]  /*399f0*/  @P0 STG.E.U16 desc[UR20][R6.64], R5 ;  /* 0x0000000506000986 */ /* 0x0003e2000c101514 */
[----:B------:R-:W-:Y:S01]  /*39a00*/  ISETP.LT.AND P0, PT, R93, UR14, !P6 ;  /* 0x0000000e5d007c0c */ /* 0x000fe2000f701270 */
[----:B------:R-:W0:Y:S01]  /*39a10*/  LDCU UR8, c[0x0][0x398] ;  /* 0x00007300ff0877ac */ /* 0x000e220008000800 */
[----:B------:R-:W-:Y:S01]  /*39a20*/  ISETP.LT.AND P6, PT, R92, UR10, !P6 ;  /* 0x0000000a5c007c0c */ /* 0x000fe2000f7c1270 */
[----:B------:R-:W0:Y:S01]  /*39a30*/  LDCU UR14, c[0x0][0x398] ;  /* 0x00007300ff0e77ac */ /* 0x000e220008000800 */
[----:B------:R-:W0:Y:S01]  /*39a40*/  LDCU UR10, c[0x0][0x398] ;  /* 0x00007300ff0a77ac */ /* 0x000e220008000800 */
[----:B-1----:R-:W-:-:S05]  /*39a50*/  IMAD.WIDE R6, R4, 0x2, R68 ;  /* 0x0000000204067825 */ /* 0x002fca00078e0244 */
[----:B------:R-:W-:Y:S01]  /*39a60*/  @P3 STG.E.U16 desc[UR20][R6.64], R9 ;  /* 0x0000000906003986 */ /* 0x000fe2000c101514 */
[----:B----4-:R-:W-:Y:S01]  /*39a70*/  F2FP.BF16.F32.PACK_AB R10, R10, R0 ;  /* 0x000000000a0a723e */ /* 0x010fe200000010ff */
[----:B------:R-:W-:-:S04]  /*39a80*/  VIADD R0, R4, UR28 ;  /* 0x0000001c04007c36 */ /* 0x000fc80008000000 */
[----:B------:R-:W-:-:S05]  /*39a90*/  IMAD.WIDE R4, R0, 0x2, R2 ;  /* 0x0000000200047825 */ /* 0x000fca00078e0202 */
[----:B------:R1:W-:Y:S01]  /*39aa0*/  @P0 STG.E.U16 desc[UR20][R4.64], R10 ;  /* 0x0000000a04000986 */ /* 0x0003e2000c101514 */
[----:B------:R-:W-:Y:S01]  /*39ab0*/  ISETP.LT.AND P0, PT, R93, UR12, !P5 ;  /* 0x0000000c5d007c0c */ /* 0x000fe2000ef01270 */
[----:B------:R-:W4:Y:S01]  /*39ac0*/  LDCU UR12, c[0x0][0x398] ;  /* 0x00007300ff0c77ac */ /* 0x000f220008000800 */
[C---:B-1----:R-:W-:Y:S01]  /*39ad0*/  VIADD R4, R0.reuse, UR28 ;  /* 0x0000001c00047c36 */ /* 0x042fe20008000000 */
[----:B--2---:R-:W-:Y:S01]  /*39ae0*/  F2FP.BF16.F32.PACK_AB R11, R11, R8 ;  /* 0x000000080b0b723e */ /* 0x004fe200000010ff */
[----:B------:R-:W-:Y:S01]  /*39af0*/  IMAD.WIDE R8, R0, 0x2, R68 ;  /* 0x0000000200087825 */ /* 0x000fe200078e0244 */
[----:B------:R-:W-:Y:S01]  /*39b00*/  PRMT R10, R10, 0x7632, R10 ;  /* 0x000076320a0a7816 */ /* 0x000fe2000000000a */
[----:B------:R-:W2:Y:S02]  /*39b10*/  LDL.LU R0, [R1+0x120] ;  /* 0x0001200001007983 */ /* 0x000ea40000300800 */
[----:B------:R-:W-:Y:S02]  /*39b20*/  IMAD.WIDE R6, R4, 0x2, R2 ;  /* 0x0000000204067825 */ /* 0x000fe400078e0202 */
[----:B------:R1:W-:Y:S04]  /*39b30*/  @P6 STG.E.U16 desc[UR20][R8.64], R10 ;  /* 0x0000000a08006986 */ /* 0x0003e8000c101514 */
[----:B------:R0:W-:Y:S01]  /*39b40*/  @P0 STG.E.U16 desc[UR20][R6.64], R11 ;  /* 0x0000000b06000986 */ /* 0x0001e2000c101514 */
[----:B-1----:R-:W-:Y:S01]  /*39b50*/  VIADD R8, R91, 0x4b ;  /* 0x0000004b5b087836 */ /* 0x002fe20000000000 */
[----:B------:R-:W-:-:S02]  /*39b60*/  PRMT R9, R11, 0x7632, R9 ;  /* 0x000076320b097816 */ /* 0x000fc40000000009 */
[----:B0-----:R-:W3:Y:S02]  /*39b70*/  LDL.LU R11, [R1+0x164] ;  /* 0x00016400010b7983 */ /* 0x001ee40000300800 */
[----:B------:R-:W-:Y:S02]  /*39b80*/  ISETP.GE.AND P0, PT, R8, UR6, PT ;  /* 0x0000000608007c0c */ /* 0x000fe4000bf06270 */
[----:B------:R-:W-:Y:S01]  /*39b90*/  ISETP.LT.AND P5, PT, R92, UR8, !P5 ;  /* 0x000000085c007c0c */ /* 0x000fe2000efa1270 */
[----:B------:R-:W3:Y:S01]  /*39ba0*/  LDL.LU R8, [R1+0x124] ;  /* 0x0001240001087983 */ /* 0x000ee20000300800 */
[----:B------:R-:W-:Y:S01]  /*39bb0*/  ISETP.LT.AND P6, PT, R93, UR14, !P4 ;  /* 0x0000000e5d007c0c */ /* 0x000fe2000e7c1270 */
[----:B------:R-:W-:Y:S02]  /*39bc0*/  VIADD R5, R91, 0x4a ;  /* 0x0000004a5b057836 */ /* 0x000fe40000000000 */
[----:B------:R-:W-:Y:S01]  /*39bd0*/  IMAD.WIDE R6, R4, 0x2, R68 ;  /* 0x0000000204067825 */ /* 0x000fe200078e0244 */
[----:B------:R-:W-:Y:S01]  /*39be0*/  ISETP.LT.AND P4, PT, R92, UR10, !P4 ;  /* 0x0000000a5c007c0c */ /* 0x000fe2000e781270 */
[----:B------:R-:W0:Y:S01]  /*39bf0*/  LDCU UR6, c[0x0][0x39c] ;  /* 0x00007380ff0677ac */ /* 0x000e220008000800 */
[----:B------:R-:W-:Y:S01]  /*39c00*/  ISETP.GE.AND P3, PT, R5, UR4, PT ;  /* 0x0000000405007c0c */ /* 0x000fe2000bf66270 */
[----:B------:R-:W1:Y:S04]  /*39c10*/  LDCU UR8, c[0x0][0x398] ;  /* 0x00007300ff0877ac */ /* 0x000e680008000800 */
[----:B------:R-:W-:Y:S01]  /*39c20*/  @P5 STG.E.U16 desc[UR20][R6.64], R9 ;  /* 0x0000000906005986 */ /* 0x000fe2000c101514 */
[----:B------:R-:W0:Y:S01]  /*39c30*/  LDCU UR14, c[0x0][0x398] ;  /* 0x00007300ff0e77ac */ /* 0x000e220008000800 */
[----:B------:R-:W0:Y:S01]  /*39c40*/  LDCU UR4, c[0x0][0x39c] ;  /* 0x00007380ff0477ac */ /* 0x000e220008000800 */
[----:B------:R-:W0:Y:S01]  /*39c50*/  LDCU UR10, c[0x0][0x398] ;  /* 0x00007300ff0a77ac */ /* 0x000e220008000800 */
[----:B--2---:R-:W-:-:S02]  /*39c60*/  F2FP.BF16.F32.PACK_AB R12, R12, R0 ;  /* 0x000000000c0c723e */ /* 0x004fc400000010ff */
[----:B------:R-:W-:-:S05]  /*39c70*/  IADD3 R0, PT, PT, R4, UR28, RZ ;  /* 0x0000001c04007c10 */ /* 0x000fca000fffe0ff */
[----:B------:R-:W-:Y:S01]  /*39c80*/  IMAD.WIDE R4, R0, 0x2, R2 ;  /* 0x0000000200047825 */ /* 0x000fe200078e0202 */
[----:B------:R-:W-:-:S04]  /*39c90*/  PRMT R10, R12, 0x7632, R10 ;  /* 0x000076320c0a7816 */ /* 0x000fc8000000000a */
[----:B------:R2:W-:Y:S01]  /*39ca0*/  @P6 STG.E.U16 desc[UR20][R4.64], R12 ;  /* 0x0000000c04006986 */ /* 0x0005e2000c101514 */
[----:B----4-:R-:W-:Y:S01]  /*39cb0*/  ISETP.LT.AND P6, PT, R93, UR12, !P1 ;  /* 0x0000000c5d007c0c */ /* 0x010fe2000cfc1270 */
[----:B------:R-:W4:Y:S01]  /*39cc0*/  LDCU UR12, c[0x0][0x398] ;  /* 0x00007300ff0c77ac */ /* 0x000f220008000800 */
[----:B---3--:R-:W-:Y:S01]  /*39cd0*/  F2FP.BF16.F32.PACK_AB R13, R13, R8 ;  /* 0x000000080d0d723e */ /* 0x008fe200000010ff */
[C---:B--2---:R-:W-:Y:S02]  /*39ce0*/  VIADD R4, R0.reuse, UR28 ;  /* 0x0000001c00047c36 */ /* 0x044fe40008000000 */
[----:B------:R-:W-:Y:S02]  /*39cf0*/  IMAD.WIDE R8, R0, 0x2, R68 ;  /* 0x0000000200087825 */ /* 0x000fe400078e0244 */
[----:B------:R-:W2:Y:S02]  /*39d00*/  LDL.LU R0, [R1+0x128] ;  /* 0x0001280001007983 */ /* 0x000ea40000300800 */
[----:B------:R-:W-:-:S02]  /*39d10*/  IMAD.WIDE R6, R4, 0x2, R2 ;  /* 0x0000000204067825 */ /* 0x000fc400078e0202 */
[----:B------:R3:W-:Y:S04]  /*39d20*/  @P4 STG.E.U16 desc[UR20][R8.64], R10 ;  /* 0x0000000a08004986 */ /* 0x0007e8000c101514 */
[----:B------:R0:W-:Y:S01]  /*39d30*/  @P6 STG.E.U16 desc[UR20][R6.64], R13 ;  /* 0x0000000d06006986 */ /* 0x0001e2000c101514 */
[----:B---3--:R-:W-:Y:S01]  /*39d40*/  VIADD R8, R91, 0x4d ;  /* 0x0000004d5b087836 */ /* 0x008fe20000000000 */
[----:B------:R-:W-:Y:S02]  /*39d50*/  PRMT R9, R13, 0x7632, R9 ;  /* 0x000076320d097816 */ /* 0x000fe40000000009 */
[----:B0-----:R-:W3:Y:S02]  /*39d60*/  LDL.LU R13, [R1+0x168] ;  /* 0x00016800010d7983 */ /* 0x001ee40000300800 */
[----:B------:R-:W-:-:S02]  /*39d70*/  ISETP.GE.AND P4, PT, R8, UR6, PT ;  /* 0x0000000608007c0c */ /* 0x000fc4000bf86270 */
[----:B-1----:R-:W-:Y:S01]  /*39d80*/  ISETP.LT.AND P1, PT, R92, UR8, !P1 ;  /* 0x000000085c007c0c */ /* 0x002fe2000cf21270 */
        /* <DEDUP_REMOVED lines=12> */
[----:B--2---:R-:W-:Y:S01]  /*39e50*/  F2FP.BF16.F32.PACK_AB R14, R14, R0 ;  /* 0x000000000e0e723e */ /* 0x004fe200000010ff */
[----:B------:R-:W-:-:S04]  /*39e60*/  VIADD R0, R4, UR28 ;  /* 0x0000001c04007c36 */ /* 0x000fc80008000000 */
[----:B------:R-:W-:Y:S01]  /*39e70*/  IMAD.WIDE R4, R0, 0x2, R2 ;  /* 0x0000000200047825 */ /* 0x000fe200078e0202 */
[----:B------:R-:W-:-:S04]  /*39e80*/  PRMT R10, R14, 0x7632, R10 ;  /* 0x000076320e0a7816 */ /* 0x000fc8000000000a */
[----:B------:R2:W-:Y:S01]  /*39e90*/  @P6 STG.E.U16 desc[UR20][R4.64], R14 ;  /* 0x0000000e04006986 */ /* 0x0005e2000c101514 */
[----:B----4-:R-:W-:Y:S01]  /*39ea0*/  ISETP.LT.AND P6, PT, R93, UR12, !P0 ;  /* 0x0000000c5d007c0c */ /* 0x010fe2000c7c1270 */
[----:B------:R-:W4:Y:S01]  /*39eb0*/  LDCU UR12, c[0x0][0x398] ;  /* 0x00007300ff0c77ac */ /* 0x000f220008000800 */
[C---:B--2---:R-:W-:Y:S01]  /*39ec0*/  VIADD R4, R0.reuse, UR28 ;  /* 0x0000001c00047c36 */ /* 0x044fe20008000000 */
[----:B---3--:R-:W-:Y:S01]  /*39ed0*/  F2FP.BF16.F32.PACK_AB R15, R15, R8 ;  /* 0x000000080f0f723e */ /* 0x008fe200000010ff */
[----:B------:R-:W-:Y:S02]  /*39ee0*/  IMAD.WIDE R8, R0, 0x2, R68 ;  /* 0x0000000200087825 */ /* 0x000fe400078e0244 */
[----:B------:R-:W2:Y:S02]  /*39ef0*/  LDL.LU R0, [R1+0x130] ;  /* 0x0001300001007983 */ /* 0x000ea40000300800 */
[----:B------:R-:W-:Y:S02]  /*39f00*/  IMAD.WIDE R6, R4, 0x2, R2 ;  /* 0x0000000204067825 */ /* 0x000fe400078e0202 */
[----:B------:R3:W-:Y:S04]  /*39f10*/  @P3 STG.E.U16 desc[UR20][R8.64], R10 ;  /* 0x0000000a08003986 */ /* 0x0007e8000c101514 */
[----:B------:R0:W-:Y:S01]  /*39f20*/  @P6 STG.E.U16 desc[UR20][R6.64], R15 ;  /* 0x0000000f06006986 */ /* 0x0001e2000c101514 */
[----:B---3--:R-:W-:Y:S01]  /*39f30*/  VIADD R8, R91, 0x4f ;  /* 0x0000004f5b087836 */ /* 0x008fe20000000000 */
[----:B------:R-:W-:-:S02]  /*39f40*/  PRMT R9, R15, 0x7632, R9 ;  /* 0x000076320f097816 */ /* 0x000fc40000000009 */
[----:B0-----:R-:W3:Y:S02]  /*39f50*/  LDL.LU R15, [R1+0x16c] ;  /* 0x00016c00010f7983 */ /* 0x001ee40000300800 */
[----:B------:R-:W-:Y:S02]  /*39f60*/  ISETP.GE.AND P3, PT, R8, UR6, PT ;  /* 0x0000000608007c0c */ /* 0x000fe4000bf66270 */
        /* <DEDUP_REMOVED lines=21> */
[----:B------:R-:W2:Y:S01]  /*3a0c0*/  LDL.LU R16, [R1+0x1a4] ;  /* 0x0001a40001107983 */ /* 0x000ea20000300800 */
[----:B---3--:R-:W-:Y:S01]  /*3a0d0*/  F2FP.BF16.F32.PACK_AB R17, R17, R8 ;  /* 0x000000081111723e */ /* 0x008fe200000010ff */
[----:B------:R-:W-:Y:S02]  /*3a0e0*/  IMAD.WIDE R8, R0, 0x2, R68 ;  /* 0x0000000200087825 */ /* 0x000fe400078e0244 */
[----:B------:R-:W3:Y:S02]  /*3a0f0*/  LDL.LU R0, [R1+0x138] ;  /* 0x0001380001007983 */ /* 0x000ee40000300800 */
[----:B------:R-:W-:-:S02]  /*3a100*/  IMAD.WIDE R6, R4, 0x2, R2 ;  /* 0x0000000204067825 */ /* 0x000fc400078e0202 */
[----:B------:R0:W-:Y:S04]  /*3a110*/  @P5 STG.E.U16 desc[UR20][R8.64], R10 ;  /* 0x0000000a08005986 */ /* 0x0001e8000c101514 */
[----:B------:R1:W-:Y:S01]  /*3a120*/  @P6 STG.E.U16 desc[UR20][R6.64], R17 ;  /* 0x0000001106006986 */ /* 0x0003e2000c101514 */
[----:B0-----:R-:W-:Y:S01]  /*3a130*/  VIADD R8, R91, 0x51 ;  /* 0x000000515b087836 */ /* 0x001fe20000000000 */
[----:B------:R-:W-:Y:S02]  /*3a140*/  PRMT R9, R17, 0x7632, R9 ;  /* 0x0000763211097816 */ /* 0x000fe40000000009 */
[----:B-1----:R-:W2:Y:S02]  /*3a150*/  LDL.LU R17, [R1+0x1a0] ;  /* 0x0001a00001117983 */ /* 0x002ea40000300800 */
[----:B------:R-:W-:-:S02]  /*3a160*/  ISETP.GE.AND P5, PT, R8, UR6, PT ;  /* 0x0000000608007c0c */ /* 0x000fc4000bfa6270 */
[----:B------:R-:W-:Y:S01]  /*3a170*/  ISETP.LT.AND P4, PT, R92, UR8, !P4 ;  /* 0x000000085c007c0c */ /* 0x000fe2000e781270 */
[----:B------:R-:W2:Y:S01]  /*3a180*/  LDL.LU R8, [R1+0x13c] ;  /* 0x00013c0001087983 */ /* 0x000ea20000300800 */
        /* <DEDUP_REMOVED lines=11> */
[----:B---3--:R-:W-:Y:S01]  /*3a240*/  F2FP.BF16.F32.PACK_AB R18, R18, R0 ;  /* 0x000000001212723e */ /* 0x008fe200000010ff */
[----:B------:R-:W-:-:S04]  /*3a250*/  VIADD R0, R4, UR28 ;  /* 0x0000001c04007c36 */ /* 0x000fc80008000000 */
[----:B------:R-:W-:Y:S01]  /*3a260*/  IMAD.WIDE R4, R0, 0x2, R2 ;  /* 0x0000000200047825 */ /* 0x000fe200078e0202 */
[----:B------:R-:W-:-:S04]  /*3a270*/  PRMT R10, R18, 0x7632, R10 ;  /* 0x00007632120a7816 */ /* 0x000fc8000000000a */
[----:B------:R3:W-:Y:S01]  /*3a280*/  @P6 STG.E.U16 desc[UR20][R4.64], R18 ;  /* 0x0000001204006986 */ /* 0x0007e2000c101514 */
[----:B----4-:R-:W-:Y:S01]  /*3a290*/  ISETP.LT.AND P6, PT, R93, UR12, !P3 ;  /* 0x0000000c5d007c0c */ /* 0x010fe2000dfc1270 */
[----:B------:R-:W4:Y:S01]  /*3a2a0*/  LDCU UR12, c[0x0][0x398] ;  /* 0x00007300ff0c77ac */ /* 0x000f220008000800 */
[C---:B---3--:R-:W-:Y:S01]  /*3a2b0*/  VIADD R4, R0.reuse, UR28 ;  /* 0x0000001c00047c36 */ /* 0x048fe20008000000 */
[----:B------:R-:W3:Y:S01]  /*3a2c0*/  LDL.LU R18, [R1+0x19c] ;  /* 0x00019c0001127983 */ /* 0x000ee20000300800 */
[----:B--2---:R-:W-:Y:S01]  /*3a2d0*/  F2FP.BF16.F32.PACK_AB R19, R19, R8 ;  /* 0x000000081313723e */ /* 0x004fe200000010ff */
[----:B------:R-:W-:Y:S02]  /*3a2e0*/  IMAD.WIDE R8, R0, 0x2, R68 ;  /* 0x0000000200087825 */ /* 0x000fe400078e0244 */
[----:B------:R-:W2:Y:S02]  /*3a2f0*/  LDL.LU R0, [R1+0x140] ;  /* 0x0001400001007983 */ /* 0x000ea40000300800 */
[----:B------:R-:W-:-:S02]  /*3a300*/  IMAD.WIDE R6, R4, 0x2, R2 ;  /* 0x0000000204067825 */ /* 0x000fc400078e0202 */
[----:B------:R0:W-:Y:S04]  /*3a310*/  @P1 STG.E.U16 desc[UR20][R8.64], R10 ;  /* 0x0000000a08001986 */ /* 0x0001e8000c101514 */
[----:B------:R1:W-:Y:S01]  /*3a320*/  @P6 STG.E.U16 desc[UR20][R6.64], R19 ;  /* 0x0000001306006986 */ /* 0x0003e2000c101514 */
[----:B0-----:R-:W-:Y:S01]  /*3a330*/  VIADD R8, R91, 0x53 ;  /* 0x000000535b087836 */ /* 0x001fe20000000000 */
[----:B------:R-:W-:Y:S02]  /*3a340*/  PRMT R9, R19, 0x7632, R9 ;  /* 0x0000763213097816 */ /* 0x000fe40000000009 */
[----:B-1----:R-:W3:Y:S02]  /*3a350*/  LDL.LU R19, [R1+0x198] ;  /* 0x0001980001137983 */ /* 0x002ee40000300800 */
[----:B------:R-:W-:-:S02]  /*3a360*/  ISETP.GE.AND P1, PT, R8, UR6, PT ;  /* 0x0000000608007c0c */ /* 0x000fc4000bf26270 */
[----:B------:R-:W-:Y:S01]  /*3a370*/  ISETP.LT.AND P3, PT, R92, UR8, !P3 ;  /* 0x000000085c007c0c */ /* 0x000fe2000df61270 */
[----:B------:R-:W3:Y:S01]  /*3a380*/  LDL.LU R8, [R1+0x144] ;  /* 0x0001440001087983 */ /* 0x000ee20000300800 */
[----:B------:R-:W-:Y:S02]  /*3a390*/  ISETP.LT.AND P6, PT, R93, UR14, !P0 ;  /* 0x0000000e5d007c0c */ /* 0x000fe4000c7c1270 */
[----:B------:R-:W-:Y:S01]  /*3a3a0*/  IADD3 R5, PT, PT, R91, 0x52, RZ ;  /* 0x000000525b057810 */ /* 0x000fe20007ffe0ff */
        /* <DEDUP_REMOVED lines=62> */
[----:B------:R-:W-:Y:S01]  /*3a790*/  ISETP.LT.AND P6, PT, R93, UR14, !P3 ;  /* 0x0000000e5d007c0c */ /* 0x000fe2000dfc1270 */
[----:B------:R-:W-:Y:S01]  /*3a7a0*/  VIADD R5, R91, 0x56 ;  /* 0x000000565b057836 */ /* 0x000fe20000000000 */
[----:B------:R-:W0:Y:S01]  /*3a7b0*/  LDCU UR8, c[0x0][0x398] ;  /* 0x00007300ff0877ac */ /* 0x000e220008000800 */
[----:B------:R-:W-:-:S03]  /*3a7c0*/  IMAD.WIDE R6, R4, 0x2, R68 ;  /* 0x0000000204067825 */ /* 0x000fc600078e0244 */
[----:B------:R-:W-:Y:S01]  /*3a7d0*/  ISETP.GE.AND P5, PT, R5, UR4, PT ;  /* 0x0000000405007c0c */ /* 0x000fe2000bfa6270 */
[----:B------:R-:W1:Y:S04]  /*3a7e0*/  LDCU UR4, c[0x0][0x39c] ;  /* 0x00007380ff0477ac */ /* 0x000e680008000800 */
[----:B------:R-:W-:Y:S01]  /*3a7f0*/  @P1 STG.E.U16 desc[UR20][R6.64], R9 ;  /* 0x0000000906001986 */ /* 0x000fe2000c101514 */
[----:B------:R-:W0:Y:S01]  /*3a800*/  LDCU UR14, c[0x0][0x398] ;  /* 0x00007300ff0e77ac */ /* 0x000e220008000800 */
[----:B------:R-:W0:Y:S01]  /*3a810*/  LDCU UR6, c[0x0][0x39c] ;  /* 0x00007380ff0677ac */ /* 0x000e220008000800 */
[----:B--2---:R-:W-:Y:S01]  /*3a820*/  F2FP.BF16.F32.PACK_AB R24, R24, R0 ;  /* 0x000000001818723e */ /* 0x004fe200000010ff */
[----:B------:R-:W-:-:S04]  /*3a830*/  VIADD R0, R4, UR28 ;  /* 0x0000001c04007c36 */ /* 0x000fc80008000000 */
[----:B------:R-:W-:Y:S01]  /*3a840*/  IMAD.WIDE R4, R0, 0x2, R2 ;  /* 0x0000000200047825 */ /* 0x000fe200078e0202 */
[----:B------:R-:W-:-:S04]  /*3a850*/  PRMT R10, R24, 0x7632, R10 ;  /* 0x00007632180a7816 */ /* 0x000fc8000000000a */
[----:B------:R2:W-:Y:S02]  /*3a860*/  @P6 STG.E.U16 desc[UR20][R4.64], R24 ;  /* 0x0000001804006986 */ /* 0x0005e4000c101514 */
[C---:B--2---:R-:W-:Y:S02]  /*3a870*/  IADD3 R4, PT, PT, R0.reuse, UR28, RZ ;  /* 0x0000001c00047c10 */ /* 0x044fe4000fffe0ff */
[----:B------:R-:W2:Y:S01]  /*3a880*/  LDL.LU R24, [R1+0x184] ;  /* 0x0001840001187983 */ /* 0x000ea20000300800 */
[----:B---3--:R-:W-:Y:S01]  /*3a890*/  F2FP.BF16.F32.PACK_AB R25, R25, R8 ;  /* 0x000000081919723e */ /* 0x008fe200000010ff */
[----:B------:R-:W-:Y:S02]  /*3a8a0*/  IMAD.WIDE R8, R0, 0x2, R68 ;  /* 0x0000000200087825 */ /* 0x000fe400078e0244 */
[----:B------:R-:W3:Y:S01]  /*3a8b0*/  LDL.LU R0, [R1+0x158] ;  /* 0x0001580001007983 */ /* 0x000ee20000300800 */
[----:B------:R-:W-:Y:S02]  /*3a8c0*/  ISETP.LT.AND P3, PT, R92, UR10, !P3 ;  /* 0x0000000a5c007c0c */ /* 0x000fe4000df61270 */
[----:B----4-:R-:W-:Y:S01]  /*3a8d0*/  ISETP.LT.AND P6, PT, R93, UR12, !P0 ;  /* 0x0000000c5d007c0c */ /* 0x010fe2000c7c1270 */
[----:B------:R-:W-:-:S02]  /*3a8e0*/  VIADD R5, R91, 0x58 ;  /* 0x000000585b057836 */ /* 0x000fc40000000000 */
[----:B------:R-:W-:Y:S01]  /*3a8f0*/  IMAD.WIDE R6, R4, 0x2, R2 ;  /* 0x0000000204067825 */ /* 0x000fe200078e0202 */
[----:B0-----:R-:W-:Y:S01]  /*3a900*/  ISETP.LT.AND P0, PT, R92, UR8, !P0 ;  /* 0x000000085c007c0c */ /* 0x001fe2000c701270 */
[----:B------:R-:W0:Y:S01]  /*3a910*/  LDCU UR10, c[0x0][0x398] ;  /* 0x00007300ff0a77ac */ /* 0x000e220008000800 */
[----:B-1----:R-:W-:Y:S01]  /*3a920*/  ISETP.GE.AND P1, PT, R5, UR4, PT ;  /* 0x0000000405007c0c */ /* 0x002fe2000bf26270 */
[----:B------:R-:W1:Y:S04]  /*3a930*/  LDCU UR4, c[0x0][0x39c] ;  /* 0x00007380ff0477ac */ /* 0x000e680008000800 */
[----:B------:R4:W-:Y:S01]  /*3a940*/  @P3 STG.E.U16 desc[UR20][R8.64], R10 ;  /* 0x0000000a08003986 */ /* 0x0009e2000c101514 */
[----:B------:R-:W0:Y:S03]  /*3a950*/  LDCU UR12, c[0x0][0x398] ;  /* 0x00007300ff0c77ac */ /* 0x000e260008000800 */
[----:B------:R1:W-:Y:S01]  /*3a960*/  @P6 STG.E.U16 desc[UR20][R6.64], R25 ;  /* 0x0000001906006986 */ /* 0x0003e2000c101514 */
[----:B------:R-:W-:Y:S01]  /*3a970*/  ISETP.LT.AND P6, PT, R93, UR14, !P5 ;  /* 0x0000000e5d007c0c */ /* 0x000fe2000efc1270 */
[----:B------:R-:W0:Y:S01]  /*3a980*/  LDCU UR8, c[0x0][0x398] ;  /* 0x00007300ff0877ac */ /* 0x000e220008000800 */
[----:B------:R-:W0:Y:S01]  /*3a990*/  LDCU UR14, c[0x0][0x398] ;  /* 0x00007300ff0e77ac */ /* 0x000e220008000800 */
[----:B----4-:R-:W-:Y:S01]  /*3a9a0*/  IMAD.WIDE R8, R4, 0x2, R68 ;  /* 0x0000000204087825 */ /* 0x010fe200078e0244 */
[----:B-1----:R-:W-:-:S02]  /*3a9b0*/  PRMT R7, R25, 0x7632, R7 ;  /* 0x0000763219077816 */ /* 0x002fc40000000007 */
[----:B------:R-:W4:Y:S01]  /*3a9c0*/  LDL.LU R25, [R1+0x180] ;  /* 0x0001800001197983 */ /* 0x000f220000300800 */
[----:B------:R-:W-:-:S03]  /*3a9d0*/  VIADD R6, R4, UR28 ;  /* 0x0000001c04067c36 */ /* 0x000fc60008000000 */
[----:B------:R1:W-:Y:S01]  /*3a9e0*/  @P0 STG.E.U16 desc[UR20][R8.64], R7 ;  /* 0x0000000708000986 */ /* 0x0003e2000c101514 */
[----:B------:R-:W-:-:S04]  /*3a9f0*/  IMAD.WIDE R4, R6, 0x2, R2 ;  /* 0x0000000206047825 */ /* 0x000fc800078e0202 */
[----:B-1----:R-:W-:-:S05]  /*3aa00*/  VIADD R8, R91, 0x5a ;  /* 0x0000005a5b087836 */ /* 0x002fca0000000000 */
[----:B------:R-:W-:Y:S01]  /*3aa10*/  ISETP.GE.AND P0, PT, R8, UR4, PT ;  /* 0x0000000408007c0c */ /* 0x000fe2000bf06270 */
[----:B------:R-:W1:Y:S01]  /*3aa20*/  LDCU UR4, c[0x0][0x39c] ;  /* 0x00007380ff0477ac */ /* 0x000e620008000800 */
[----:B---3--:R-:W-:Y:S01]  /*3aa30*/  F2FP.BF16.F32.PACK_AB R26, R26, R0 ;  /* 0x000000001a1a723e */ /* 0x008fe200000010ff */
[----:B------:R-:W-:-:S05]  /*3aa40*/  VIADD R0, R91, 0x59 ;  /* 0x000000595b007836 */ /* 0x000fca0000000000 */
[----:B------:R-:W-:Y:S01]  /*3aa50*/  ISETP.GE.AND P3, PT, R0, UR6, PT ;  /* 0x0000000600007c0c */ /* 0x000fe2000bf66270 */
[----:B------:R3:W-:Y:S04]  /*3aa60*/  @P6 STG.E.U16 desc[UR20][R4.64], R26 ;  /* 0x0000001a04006986 */ /* 0x0007e8000c101514 */
[----:B------:R-:W2:Y:S01]  /*3aa70*/  LDL.LU R0, [R1+0x15c] ;  /* 0x00015c0001007983 */ /* 0x000ea20000300800 */
[----:B------:R-:W-:Y:S01]  /*3aa80*/  PRMT R9, R26, 0x7632, R9 ;  /* 0x000076321a097816 */ /* 0x000fe20000000009 */
[----:B------:R-:W1:Y:S02]  /*3aa90*/  LDCU UR6, c[0x0][0x39c] ;  /* 0x00007380ff0677ac */ /* 0x000e640008000800 */
[----:B---3--:R-:W3:Y:S04]  /*3aaa0*/  LDL.LU R26, [R1+0x17c] ;  /* 0x00017c00011a7983 */ /* 0x008ee80000300800 */
[----:B------:R-:W3:Y:S01]  /*3aab0*/  LDL.LU R8, [R1+0x160] ;  /* 0x0001600001087983 */ /* 0x000ee20000300800 */
[C---:B0-----:R-:W-:Y:S01]  /*3aac0*/  ISETP.LT.AND P5, PT, R92.reuse, UR10, !P5 ;  /* 0x0000000a5c007c0c */ /* 0x041fe2000efa1270 */
[----:B------:R-:W0:Y:S01]  /*3aad0*/  LDCU UR10, c[0x0][0x398] ;  /* 0x00007300ff0a77ac */ /* 0x000e220008000800 */
[----:B------:R-:W-:Y:S01]  /*3aae0*/  ISETP.LT.AND P6, PT, R93, UR12, !P4 ;  /* 0x0000000c5d007c0c */ /* 0x000fe2000e7c1270 */
[----:B------:R-:W0:Y:S01]  /*3aaf0*/  LDCU UR12, c[0x0][0x398] ;  /* 0x00007300ff0c77ac */ /* 0x000e220008000800 */
[----:B------:R-:W-:-:S02]  /*3ab00*/  ISETP.LT.AND P4, PT, R92, UR8, !P4 ;  /* 0x000000085c007c0c */ /* 0x000fc4000e781270 */
[----:B------:R-:W-:Y:S01]  /*3ab10*/  F2FP.BF16.F32.PACK_AB R29, R29, R11 ;  /* 0x0000000b1d1d723e */ /* 0x000fe200000010ff */
[----:B------:R-:W0:Y:S01]  /*3ab20*/  LDCU UR8, c[0x0][0x398] ;  /* 0x00007300ff0877ac */ /* 0x000e220008000800 */
[----:B--2---:R-:W-:Y:S01]  /*3ab30*/  F2FP.BF16.F32.PACK_AB R27, R27, R0 ;  /* 0x000000001b1b723e */ /* 0x004fe200000010ff */
[C---:B------:R-:W-:Y:S02]  /*3ab40*/  VIADD R0, R6.reuse, UR28 ;  /* 0x0000001c06007c36 */ /* 0x040fe40008000000 */
[----:B------:R-:W-:-:S04]  /*3ab50*/  IMAD.WIDE R6, R6, 0x2, R68 ;  /* 0x0000000206067825 */ /* 0x000fc800078e0244 */
[----:B------:R-:W-:Y:S01]  /*3ab60*/  IMAD.WIDE R4, R0, 0x2, R2 ;  /* 0x0000000200047825 */ /* 0x000fe200078e0202 */
[----:B------:R2:W-:Y:S04]  /*3ab70*/  @P5 STG.E.U16 desc[UR20][R6.64], R9 ;  /* 0x0000000906005986 */ /* 0x0005e8000c101514 */
[----:B------:R0:W-:Y:S01]  /*3ab80*/  @P6 STG.E.U16 desc[UR20][R4.64], R27 ;  /* 0x0000001b04006986 */ /* 0x0001e2000c101514 */
[----:B------:R-:W-:Y:S01]  /*3ab90*/  ISETP.LT.AND P6, PT, R93, UR14, !P1 ;  /* 0x0000000e5d007c0c */ /* 0x000fe2000cfc1270 */
[----:B------:R-:W1:Y:S01]  /*3aba0*/  LDCU UR14, c[0x0][0x398] ;  /* 0x00007300ff0e77ac */ /* 0x000e620008000800 */
[----:B---3--:R-:W-:Y:S01]  /*3abb0*/  F2FP.BF16.F32.PACK_AB R28, R28, R8 ;  /* 0x000000081c1c723e */ /* 0x008fe200000010ff */
[C---:B------:R-:W-:Y:S01]  /*3abc0*/  VIADD R8, R0.reuse, UR28 ;  /* 0x0000001c00087c36 */ /* 0x040fe20008000000 */
[----:B------:R-:W-:Y:S01]  /*3abd0*/  PRMT R10, R27, 0x7632, R10 ;  /* 0x000076321b0a7816 */ /* 0x000fe2000000000a */
[----:B--2---:R-:W-:-:S04]  /*3abe0*/  IMAD.WIDE R6, R0, 0x2, R68 ;  /* 0x0000000200067825 */ /* 0x004fc800078e0244 */
[----:B0-----:R-:W-:Y:S01]  /*3abf0*/  IMAD.WIDE R4, R8, 0x2, R2 ;  /* 0x0000000208047825 */ /* 0x001fe200078e0202 */
[----:B------:R-:W-:Y:S01]  /*3ac00*/  @P4 STG.E.U16 desc[UR20][R6.64], R10 ;  /* 0x0000000a06004986 */ /* 0x000fe2000c101514 */
[----:B------:R-:W-:Y:S01]  /*3ac10*/  ISETP.LT.AND P1, PT, R92, UR10, !P1 ;  /* 0x0000000a5c007c0c */ /* 0x000fe2000cf21270 */
[----:B------:R-:W0:Y:S02]  /*3ac20*/  LDCU UR10, c[0x0][0x398] ;  /* 0x00007300ff0a77ac */ /* 0x000e240008000800 */
[----:B------:R2:W-:Y:S01]  /*3ac30*/  @P6 STG.E.U16 desc[UR20][R4.64], R28 ;  /* 0x0000001c04006986 */ /* 0x0005e2000c101514 */
[----:B------:R-:W-:Y:S01]  /*3ac40*/  ISETP.LT.AND P6, PT, R93, UR12, !P3 ;  /* 0x0000000c5d007c0c */ /* 0x000fe2000dfc1270 */
[----:B------:R-:W-:Y:S01]  /*3ac50*/  VIADD R9, R91, 0x5b ;  /* 0x0000005b5b097836 */ /* 0x000fe20000000000 */
[----:B------:R-:W3:Y:S01]  /*3ac60*/  LDCU UR12, c[0x0][0x398] ;  /* 0x00007300ff0c77ac */ /* 0x000ee20008000800 */
[C---:B------:R-:W-:Y:S01]  /*3ac70*/  VIADD R11, R8.reuse, UR28 ;  /* 0x0000001c080b7c36 */ /* 0x040fe20008000000 */
[----:B------:R-:W4:Y:S02]  /*3ac80*/  LDL.LU R27, [R1+0x178] ;  /* 0x00017800011b7983 */ /* 0x000f240000300800 */
[----:B-1----:R-:W-:Y:S01]  /*3ac90*/  ISETP.GE.AND P5, PT, R9, UR6, PT ;  /* 0x0000000609007c0c */ /* 0x002fe2000bfa6270 */
[----:B------:R-:W-:Y:S01]  /*3aca0*/  IMAD.WIDE R8, R8, 0x2, R68 ;  /* 0x0000000208087825 */ /* 0x000fe200078e0244 */
[----:B--2---:R-:W-:-:S03]  /*3acb0*/  PRMT R5, R28, 0x7632, R5 ;  /* 0x000076321c057816 */ /* 0x004fc60000000005 */
[----:B------:R-:W-:Y:S01]  /*3acc0*/  IMAD.WIDE R6, R11, 0x2, R2 ;  /* 0x000000020b067825 */ /* 0x000fe200078e0202 */
[----:B------:R-:W2:Y:S01]  /*3acd0*/  LDL.LU R28, [R1+0x174] ;  /* 0x00017400011c7983 */ /* 0x000ea20000300800 */
[----:B------:R-:W-:Y:S01]  /*3ace0*/  ISETP.LT.AND P3, PT, R92, UR8, !P3 ;  /* 0x000000085c007c0c */ /* 0x000fe2000df61270 */
[----:B------:R-:W1:Y:S02]  /*3acf0*/  LDCU UR8, c[0x0][0x398] ;  /* 0x00007300ff0877ac */ /* 0x000e640008000800 */
[----:B------:R-:W-:Y:S01]  /*3ad00*/  @P1 STG.E.U16 desc[UR20][R8.64], R5 ;  /* 0x0000000508001986 */ /* 0x000fe2000c101514 */
[----:B------:R-:W-:Y:S02]  /*3ad10*/  F2FP.BF16.F32.PACK_AB R30, R30, R13 ;  /* 0x0000000d1e1e723e */ /* 0x000fe400000010ff */
[----:B------:R-:W-:Y:S01]  /*3ad20*/  F2FP.BF16.F32.PACK_AB R31, R31, R15 ;  /* 0x0000000f1f1f723e */ /* 0x000fe200000010ff */
[----:B------:R0:W-:Y:S01]  /*3ad30*/  @P6 STG.E.U16 desc[UR20][R6.64], R29 ;  /* 0x0000001d06006986 */ /* 0x0001e2000c101514 */
[----:B------:R-:W-:Y:S01]  /*3ad40*/  VIADD R0, R91, 0x5c ;  /* 0x0000005c5b007836 */ /* 0x000fe20000000000 */
[----:B------:R-:W1:Y:S01]  /*3ad50*/  LDCU UR6, c[0x0][0x39c] ;  /* 0x00007380ff0677ac */ /* 0x000e620008000800 */
[----:B0-----:R-:W-:-:S02]  /*3ad60*/  PRMT R7, R29, 0x7632, R7 ;  /* 0x000076321d077816 */ /* 0x001fc40000000007 */
[----:B------:R-:W2:Y:S01]  /*3ad70*/  LDL.LU R29, [R1+0x170] ;  /* 0x00017000011d7983 */ /* 0x000ea20000300800 */
[----:B------:R-:W-:Y:S01]  /*3ad80*/  ISETP.LT.AND P6, PT, R93, UR14, !P0 ;  /* 0x0000000e5d007c0c */ /* 0x000fe2000c7c1270 */
[C---:B------:R-:W-:Y:S01]  /*3ad90*/  VIADD R13, R11.reuse, UR28 ;  /* 0x0000001c0b0d7c36 */ /* 0x040fe20008000000 */
[----:B------:R-:W0:Y:S01]  /*3ada0*/  LDCU UR14, c[0x0][0x398] ;  /* 0x00007300ff0e77ac */ /* 0x000e220008000800 */
[----:B------:R-:W-:-:S04]  /*3adb0*/  IMAD.WIDE R10, R11, 0x2, R68 ;  /* 0x000000020b0a7825 */ /* 0x000fc800078e0244 */
[--C-:B------:R-:W-:Y:S01]  /*3adc0*/  IMAD.WIDE R4, R13, 0x2, R2.reuse ;  /* 0x000000020d047825 */ /* 0x100fe200078e0202 */
[----:B------:R0:W-:Y:S01]  /*3add0*/  @P3 STG.E.U16 desc[UR20][R10.64], R7 ;  /* 0x000000070a003986 */ /* 0x0001e2000c101514 */
[----:B------:R-:W-:Y:S01]  /*3ade0*/  ISETP.LT.AND P0, PT, R92, UR10, !P0 ;  /* 0x0000000a5c007c0c */ /* 0x000fe2000c701270 */
[----:B------:R-:W1:Y:S03]  /*3adf0*/  LDCU UR10, c[0x0][0x398] ;  /* 0x00007300ff0a77ac */ /* 0x000e660008000800 */
[----:B------:R0:W-:Y:S01]  /*3ae00*/  @P6 STG.E.U16 desc[UR20][R4.64], R30 ;  /* 0x0000001e04006986 */ /* 0x0001e2000c101514 */
[----:B---3--:R-:W-:Y:S01]  /*3ae10*/  ISETP.LT.AND P6, PT, R93, UR12, !P5 ;  /* 0x0000000c5d007c0c */ /* 0x008fe2000efc1270 */
[----:B------:R-:W-:Y:S01]  /*3ae20*/  VIADD R15, R13, UR28 ;  /* 0x0000001c0d0f7c36 */ /* 0x000fe20008000000 */
[----:B------:R-:W-:Y:S01]  /*3ae30*/  ISETP.GE.AND P4, PT, R0, UR4, PT ;  /* 0x0000000400007c0c */ /* 0x000fe2000bf86270 */
[----:B------:R-:W3:Y:S02]  /*3ae40*/  LDCU UR12, c[0x0][0x398] ;  /* 0x00007300ff0c77ac */ /* 0x000ee40008000800 */
[----:B------:R-:W-:-:S04]  /*3ae50*/  IMAD.WIDE R8, R15, 0x2, R2 ;  /* 0x000000020f087825 */ /* 0x000fc800078e0202 */
[----:B0-----:R-:W-:Y:S01]  /*3ae60*/  IMAD.WIDE R6, R13, 0x2, R68 ;  /* 0x000000020d067825 */ /* 0x001fe200078e0244 */
[----:B------:R-:W-:Y:S01]  /*3ae70*/  PRMT R5, R30, 0x7632, R5 ;  /* 0x000076321e057816 */ /* 0x000fe20000000005 */
[----:B------:R-:W0:Y:S01]  /*3ae80*/  LDCU UR4, c[0x0][0x39c] ;  /* 0x00007380ff0477ac */ /* 0x000e220008000800 */
[----:B-1----:R-:W-:-:S03]  /*3ae90*/  ISETP.LT.AND P5, PT, R92, UR8, !P5 ;  /* 0x000000085c007c0c */ /* 0x002fc6000efa1270 */
[----:B------:R1:W-:Y:S01]  /*3aea0*/  @P0 STG.E.U16 desc[UR20][R6.64], R5 ;  /* 0x0000000506000986 */ /* 0x0003e2000c101514 */
[----:B------:R-:W-:Y:S01]  /*3aeb0*/  VIADD R11, R15, UR28 ;  /* 0x0000001c0f0b7c36 */ /* 0x000fe20008000000 */
[----:B------:R-:W0:Y:S02]  /*3aec0*/  LDCU UR8, c[0x0][0x398] ;  /* 0x00007300ff0877ac */ /* 0x000e240008000800 */
[----:B------:R3:W-:Y:S01]  /*3aed0*/  @P6 STG.E.U16 desc[UR20][R8.64], R31 ;  /* 0x0000001f08006986 */ /* 0x0007e2000c101514 */
[----:B------:R-:W-:Y:S01]  /*3aee0*/  ISETP.LT.AND P6, PT, R93, UR14, !P4 ;  /* 0x0000000e5d007c0c */ /* 0x000fe2000e7c1270 */
[----:B------:R-:W-:Y:S01]  /*3aef0*/  VIADD R0, R91, 0x5d ;  /* 0x0000005d5b007836 */ /* 0x000fe20000000000 */
[----:B------:R-:W0:Y:S01]  /*3af00*/  LDCU UR14, c[0x0][0x398] ;  /* 0x00007300ff0e77ac */ /* 0x000e220008000800 */
[----:B-1----:R-:W-:-:S03]  /*3af10*/  IMAD.WIDE R4, R15, 0x2, R68 ;  /* 0x000000020f047825 */ /* 0x002fc600078e0244 */
[----:B------:R-:W-:Y:S01]  /*3af20*/  ISETP.GE.AND P1, PT, R0, UR6, PT ;  /* 0x0000000600007c0c */ /* 0x000fe2000bf26270 */
[----:B------:R-:W1:Y:S01]  /*3af30*/  LDCU UR6, c[0x0][0x39c] ;  /* 0x00007380ff0677ac */ /* 0x000e620008000800 */
[----:B---3--:R-:W-:Y:S01]  /*3af40*/  PRMT R9, R31, 0x7632, R9 ;  /* 0x000076321f097816 */ /* 0x008fe20000000009 */
[C---:B------:R-:W-:Y:S01]  /*3af50*/  IMAD.WIDE R6, R11.reuse, 0x2, R2 ;  /* 0x000000020b067825 */ /* 0x040fe200078e0202 */
[----:B------:R-:W-:Y:S01]  /*3af60*/  ISETP.LT.AND P4, PT, R92, UR10, !P4 ;  /* 0x0000000a5c007c0c */ /* 0x000fe2000e781270 */
[----:B------:R-:W3:Y:S02]  /*3af70*/  LDCU UR10, c[0x0][0x398] ;  /* 0x00007300ff0a77ac */ /* 0x000ee40008000800 */
[----:B------:R1:W-:Y:S01]  /*3af80*/  @P5 STG.E.U16 desc[UR20][R4.64], R9 ;  /* 0x0000000904005986 */ /* 0x0003e2000c101514 */
[----:B------:R-:W-:Y:S02]  /*3af90*/  VIADD R13, R11, UR28 ;  /* 0x0000001c0b0d7c36 */ /* 0x000fe40008000000 */
[----:B------:R-:W-:-:S05]  /*3afa0*/  VIADD R0, R91, 0x5e ;  /* 0x0000005e5b007836 */ /* 0x000fca0000000000 */
[----:B0-----:R-:W-:Y:S01]  /*3afb0*/  ISETP.GE.AND P3, PT, R0, UR4, PT ;  /* 0x0000000400007c0c */ /* 0x001fe2000bf66270 */
[----:B------:R-:W0:Y:S01]  /*3afc0*/  LDCU UR4, c[0x0][0x39c] ;  /* 0x00007380ff0477ac */ /* 0x000e220008000800 */
[----:B-1----:R-:W-:-:S04]  /*3afd0*/  IMAD.WIDE R8, R11, 0x2, R68 ;  /* 0x000000020b087825 */ /* 0x002fc800078e0244 */
[----:B------:R-:W-:Y:S01]  /*3afe0*/  IMAD.WIDE R4, R13, 0x2, R2 ;  /* 0x000000020d047825 */ /* 0x000fe200078e0202 */
[----:B------:R-:W-:-:S03]  /*3aff0*/  IADD3 R0, PT, PT, R91, 0x5f, RZ ;  /* 0x0000005f5b007810 */ /* 0x000fc60007ffe0ff */
[----:B------:R-:W-:Y:S01]  /*3b000*/  VIADD R11, R13, UR28 ;  /* 0x0000001c0d0b7c36 */ /* 0x000fe20008000000 */
[----:B------:R-:W-:Y:S01]  /*3b010*/  ISETP.GE.AND P0, PT, R0, UR6, PT ;  /* 0x0000000600007c0c */ /* 0x000fe2000bf06270 */
[----:B------:R-:W-:Y:S01]  /*3b020*/  VIADD R0, R91, 0x60 ;  /* 0x000000605b007836 */ /* 0x000fe20000000000 */
[----:B------:R-:W1:Y:S01]  /*3b030*/  LDCU UR6, c[0x0][0x39c] ;  /* 0x00007380ff0677ac */ /* 0x000e620008000800 */
[----:B------:R-:W-:-:S03]  /*3b040*/  F2FP.BF16.F32.PACK_AB R35, R35, R26 ;  /* 0x0000001a2323723e */ /* 0x000fc600000010ff */
[----:B0-----:R-:W-:Y:S01]  /*3b050*/  ISETP.GE.AND P5, PT, R0, UR4, PT ;  /* 0x0000000400007c0c */ /* 0x001fe2000bfa6270 */
[----:B------:R-:W-:Y:S01]  /*3b060*/  VIADD R0, R91, 0x61 ;  /* 0x000000615b007836 */ /* 0x000fe20000000000 */
[----:B------:R-:W0:Y:S01]  /*3b070*/  LDCU UR4, c[0x0][0x39c] ;  /* 0x00007380ff0477ac */ /* 0x000e220008000800 */
[----:B----4-:R-:W-:Y:S02]  /*3b080*/  F2FP.BF16.F32.PACK_AB R36, R36, R25 ;  /* 0x000000192424723e */ /* 0x010fe400000010ff */
[----:B------:R-:W-:Y:S02]  /*3b090*/  F2FP.BF16.F32.PACK_AB R37, R37, R24 ;  /* 0x000000182525723e */ /* 0x000fe400000010ff */
[----:B------:R-:W-:Y:S02]  /*3b0a0*/  F2FP.BF16.F32.PACK_AB R38, R38, R23 ;  /* 0x000000172626723e */ /* 0x000fe400000010ff */
[----:B------:R-:W-:Y:S02]  /*3b0b0*/  F2FP.BF16.F32.PACK_AB R39, R39, R22 ;  /* 0x000000162727723e */ /* 0x000fe400000010ff */
[----:B------:R-:W-:-:S02]  /*3b0c0*/  F2FP.BF16.F32.PACK_AB R40, R40, R21 ;  /* 0x000000152828723e */ /* 0x000fc400000010ff */
[----:B------:R-:W-:Y:S02]  /*3b0d0*/  F2FP.BF16.F32.PACK_AB R41, R41, R20 ;  /* 0x000000142929723e */ /* 0x000fe400000010ff */
[----:B------:R-:W-:Y:S02]  /*3b0e0*/  F2FP.BF16.F32.PACK_AB R42, R42, R19 ;  /* 0x000000132a2a723e */ /* 0x000fe400000010ff */
[----:B------:R-:W-:Y:S02]  /*3b0f0*/  F2FP.BF16.F32.PACK_AB R43, R43, R18 ;  /* 0x000000122b2b723e */ /* 0x000fe400000010ff */
[----:B------:R-:W-:Y:S02]  /*3b100*/  F2FP.BF16.F32.PACK_AB R44, R44, R17 ;  /* 0x000000112c2c723e */ /* 0x000fe400000010ff */
[----:B------:R-:W-:Y:S02]  /*3b110*/  F2FP.BF16.F32.PACK_AB R45, R45, R16 ;  /* 0x000000102d2d723e */ /* 0x000fe400000010ff */
[----:B--2---:R-:W-:-:S02]  /*3b120*/  F2FP.BF16.F32.PACK_AB R33, R33, R28 ;  /* 0x0000001c2121723e */ /* 0x004fc400000010ff */
[----:B------:R-:W-:-:S05]  /*3b130*/  F2FP.BF16.F32.PACK_AB R32, R32, R29 ;  /* 0x0000001d2020723e */ /* 0x000fca00000010ff */
[----:B------:R2:W-:Y:S01]  /*3b140*/  @P6 STG.E.U16 desc[UR20][R6.64], R32 ;  /* 0x0000002006006986 */ /* 0x0005e2000c101514 */
[----:B------:R-:W-:Y:S01]  /*3b150*/  ISETP.LT.AND P6, PT, R93, UR12, !P1 ;  /* 0x0000000c5d007c0c */ /* 0x000fe2000cfc1270 */
[----:B------:R-:W4:Y:S01]  /*3b160*/  LDCU UR12, c[0x0][0x398] ;  /* 0x00007300ff0c77ac */ /* 0x000f220008000800 */
[----:B------:R-:W-:Y:S02]  /*3b170*/  ISETP.LT.AND P1, PT, R92, UR8, !P1 ;  /* 0x000000085c007c0c */ /* 0x000fe4000cf21270 */
[----:B------:R-:W-:Y:S01]  /*3b180*/  F2FP.BF16.F32.PACK_AB R34, R34, R27 ;  /* 0x0000001b2222723e */ /* 0x000fe200000010ff */
[----:B------:R-:W0:Y:S01]  /*3b190*/  LDCU UR8, c[0x0][0x398] ;  /* 0x00007300ff0877ac */ /* 0x000e220008000800 */
[----:B--2---:R-:W-:-:S05]  /*3b1a0*/  PRMT R7, R32, 0x7632, R7 ;  /* 0x0000763220077816 */ /* 0x004fca0000000007 */
[----:B------:R2:W-:Y:S04]  /*3b1b0*/  @P4 STG.E.U16 desc[UR20][R8.64], R7 ;  /* 0x0000000708004986 */ /* 0x0005e8000c101514 */
[----:B------:R0:W-:Y:S01]  /*3b1c0*/  @P6 STG.E.U16 desc[UR20][R4.64], R33 ;  /* 0x0000002104006986 */ /* 0x0001e2000c101514 */
[----:B------:R-:W-:Y:S01]  /*3b1d0*/  ISETP.LT.AND P6, PT, R93, UR14, !P3 ;  /* 0x0000000e5d007c0c */ /* 0x000fe2000dfc1270 */
[----:B------:R-:W1:Y:S01]  /*3b1e0*/  LDCU UR14, c[0x0][0x398] ;  /* 0x00007300ff0e77ac */ /* 0x000e620008000800 */
[----:B--2---:R-:W-:Y:S01]  /*3b1f0*/  IMAD.WIDE R6, R13, 0x2, R68 ;  /* 0x000000020d067825 */ /* 0x004fe200078e0244 */
[----:B0-----:R-:W-:-:S03]  /*3b200*/  PRMT R5, R33, 0x7632, R5 ;  /* 0x0000763221057816 */ /* 0x001fc60000000005 */
[----:B------:R-:W-:Y:S01]  /*3b210*/  IMAD.WIDE R8, R11, 0x2, R2 ;  /* 0x000000020b087825 */ /* 0x000fe200078e0202 */
[----:B---3--:R-:W-:Y:S01]  /*3b220*/  ISETP.LT.AND P3, PT, R92, UR10, !P3 ;  /* 0x0000000a5c007c0c */ /* 0x008fe2000df61270 */
[----:B------:R-:W0:Y:S01]  /*3b230*/  LDCU UR10, c[0x0][0x398] ;  /* 0x00007300ff0a77ac */ /* 0x000e220008000800 */
[----:B------:R2:W-:Y:S04]  /*3b240*/  @P1 STG.E.U16 desc[UR20][R6.64], R5 ;  /* 0x0000000506001986 */ /* 0x0005e8000c101514 */
[----:B------:R3:W-:Y:S01]  /*3b250*/  @P6 STG.E.U16 desc[UR20][R8.64], R34 ;  /* 0x0000002208006986 */ /* 0x0007e2000c101514 */
[----:B----4-:R-:W-:Y:S01]  /*3b260*/  ISETP.LT.AND P6, PT, R93, UR12, !P0 ;  /* 0x0000000c5d007c0c */ /* 0x010fe2000c7c1270 */
[C---:B------:R-:W-:Y:S01]  /*3b270*/  VIADD R13, R11.reuse, UR28 ;  /* 0x0000001c0b0d7c36 */ /* 0x040fe20008000000 */
[----:B------:R-:W4:Y:S01]  /*3b280*/  LDCU UR12, c[0x0][0x398] ;  /* 0x00007300ff0c77ac */ /* 0x000f220008000800 */
[----:B--2---:R-:W-:Y:S01]  /*3b290*/  IMAD.WIDE R4, R11, 0x2, R68 ;  /* 0x000000020b047825 */ /* 0x004fe200078e0244 */
[----:B---3--:R-:W-:-:S03]  /*3b2a0*/  PRMT R9, R34, 0x7632, R9 ;  /* 0x0000763222097816 */ /* 0x008fc60000000009 */
[----:B------:R-:W-:Y:S01]  /*3b2b0*/  IMAD.WIDE R6, R13, 0x2, R2 ;  /* 0x000000020d067825 */ /* 0x000fe200078e0202 */
[----:B------:R-:W-:Y:S01]  /*3b2c0*/  ISETP.LT.AND P0, PT, R92, UR8, !P0 ;  /* 0x000000085c007c0c */ /* 0x000fe2000c701270 */
[----:B------:R-:W2:Y:S01]  /*3b2d0*/  LDCU UR8, c[0x0][0x398] ;  /* 0x00007300ff0877ac */ /* 0x000ea20008000800 */
[----:B------:R3:W-:Y:S04]  /*3b2e0*/  @P3 STG.E.U16 desc[UR20][R4.64], R9 ;  /* 0x0000000904003986 */ /* 0x0007e8000c101514 */
[----:B------:R0:W-:Y:S01]  /*3b2f0*/  @P6 STG.E.U16 desc[UR20][R6.64], R35 ;  /* 0x0000002306006986 */ /* 0x0001e2000c101514 */
[----:B-1----:R-:W-:Y:S01]  /*3b300*/  ISETP.LT.AND P6, PT, R93, UR14, !P5 ;  /* 0x0000000e5d007c0c */ /* 0x002fe2000efc1270 */
[C---:B------:R-:W-:Y:S01]  /*3b310*/  VIADD R11, R13.reuse, UR28 ;  /* 0x0000001c0d0b7c36 */ /* 0x040fe20008000000 */
[----:B------:R-:W-:Y:S01]  /*3b320*/  ISETP.GE.AND P4, PT, R0, UR6, PT ;  /* 0x0000000600007c0c */ /* 0x000fe2000bf86270 */
[----:B------:R-:W1:Y:S01]  /*3b330*/  LDCU UR14, c[0x0][0x398] ;  /* 0x00007300ff0e77ac */ /* 0x000e620008000800 */
[----:B---3--:R-:W-:Y:S01]  /*3b340*/  IMAD.WIDE R8, R13, 0x2, R68 ;  /* 0x000000020d087825 */ /* 0x008fe200078e0244 */
[----:B0-----:R-:W-:-:S03]  /*3b350*/  PRMT R7, R35, 0x7632, R7 ;  /* 0x0000763223077816 */ /* 0x001fc60000000007 */
[C---:B------:R-:W-:Y:S01]  /*3b360*/  IMAD.WIDE R4, R11.reuse, 0x2, R2 ;  /* 0x000000020b047825 */ /* 0x040fe200078e0202 */
[----:B------:R-:W-:Y:S01]  /*3b370*/  ISETP.LT.AND P5, PT, R92, UR10, !P5 ;  /* 0x0000000a5c007c0c */ /* 0x000fe2000efa1270 */
[----:B------:R-:W0:Y:S01]  /*3b380*/  LDCU UR6, c[0x0][0x39c] ;  /* 0x00007380ff0677ac */ /* 0x000e220008000800 */
[----:B------:R3:W-:Y:S01]  /*3b390*/  @P0 STG.E.U16 desc[UR20][R8.64], R7 ;  /* 0x0000000708000986 */ /* 0x0007e2000c101514 */
[----:B------:R-:W-:Y:S01]  /*3b3a0*/  VIADD R13, R11, UR28 ;  /* 0x0000001c0b0d7c36 */ /* 0x000fe20008000000 */
[----:B------:R-:W0:Y:S02]  /*3b3b0*/  LDCU UR10, c[0x0][0x398] ;  /* 0x00007300ff0a77ac */ /* 0x000e240008000800 */
[----:B------:R1:W-:Y:S01]  /*3b3c0*/  @P6 STG.E.U16 desc[UR20][R4.64], R36 ;  /* 0x0000002404006986 */ /* 0x0003e2000c101514 */
[----:B----4-:R-:W-:Y:S01]  /*3b3d0*/  ISETP.LT.AND P6, PT, R93, UR12, !P4 ;  /* 0x0000000c5d007c0c */ /* 0x010fe2000e7c1270 */
[----:B------:R-:W-:Y:S01]  /*3b3e0*/  VIADD R0, R91, 0x62 ;  /* 0x000000625b007836 */ /* 0x000fe20000000000 */
[----:B------:R-:W4:Y:S01]  /*3b3f0*/  LDCU UR12, c[0x0][0x398] ;  /* 0x00007300ff0c77ac */ /* 0x000f220008000800 */
[----:B---3--:R-:W-:-:S03]  /*3b400*/  IMAD.WIDE R6, R11, 0x2, R68 ;  /* 0x000000020b067825 */ /* 0x008fc600078e0244 */
[----:B------:R-:W-:Y:S01]  /*3b410*/  ISETP.GE.AND P1, PT, R0, UR4, PT ;  /* 0x0000000400007c0c */ /* 0x000fe2000bf26270 */
[----:B------:R-:W3:Y:S01]  /*3b420*/  LDCU UR4, c[0x0][0x39c] ;  /* 0x00007380ff0477ac */ /* 0x000ee20008000800 */
[----:B-1----:R-:W-:Y:S01]  /*3b430*/  PRMT R5, R36, 0x7632, R5 ;  /* 0x0000763224057816 */ /* 0x002fe20000000005 */
[----:B------:R-:W-:Y:S01]  /*3b440*/  IMAD.WIDE R8, R13, 0x2, R2 ;  /* 0x000000020d087825 */ /* 0x000fe200078e0202 */
[----:B--2---:R-:W-:Y:S01]  /*3b450*/  ISETP.LT.AND P4, PT, R92, UR8, !P4 ;  /* 0x000000085c007c0c */ /* 0x004fe2000e781270 */
[----:B------:R-:W1:Y:S02]  /*3b460*/  LDCU UR8, c[0x0][0x398] ;  /* 0x00007300ff0877ac */ /* 0x000e640008000800 */
[----:B------:R2:W-:Y:S04]  /*3b470*/  @P5 STG.E.U16 desc[UR20][R6.64], R5 ;  /* 0x0000000506005986 */ /* 0x0005e8000c101514 */
[----:B------:R1:W-:Y:S01]  /*3b480*/  @P6 STG.E.U16 desc[UR20][R8.64], R37 ;  /* 0x0000002508006986 */ /* 0x0003e2000c101514 */
[----:B------:R-:W-:-:S02]  /*3b490*/  ISETP.LT.AND P6, PT, R93, UR14, !P1 ;  /* 0x0000000e5d007c0c */ /* 0x000fc4000cfc1270 */
[----:B------:R-:W-:Y:S01]  /*3b4a0*/  IADD3 R11, PT, PT, R13, UR28, RZ ;  /* 0x0000001c0d0b7c10 */ /* 0x000fe2000fffe0ff */
[----:B------:R-:W-:Y:S01]  /*3b4b0*/  VIADD R0, R91, 0x63 ;  /* 0x000000635b007836 */ /* 0x000fe20000000000 */
[----:B------:R-:W3:Y:S01]  /*3b4c0*/  LDCU UR14, c[0x0][0x398] ;  /* 0x00007300ff0e77ac */ /* 0x000ee20008000800 */
[----:B--2---:R-:W-:-:S03]  /*3b4d0*/  IMAD.WIDE R4, R13, 0x2, R68 ;  /* 0x000000020d047825 */ /* 0x004fc600078e0244 */
[----:B0-----:R-:W-:Y:S01]  /*3b4e0*/  ISETP.GE.AND P3, PT, R0, UR6, PT ;  /* 0x0000000600007c0c */ /* 0x001fe2000bf66270 */
[----:B------:R-:W0:Y:S01]  /*3b4f0*/  LDCU UR6, c[0x0][0x39c] ;  /* 0x00007380ff0677ac */ /* 0x000e220008000800 */
[----:B-1----:R-:W-:Y:S01]  /*3b500*/  PRMT R9, R37, 0x7632, R9 ;  /* 0x0000763225097816 */ /* 0x002fe20000000009 */
[----:B------:R-:W-:Y:S01]  /*3b510*/  IMAD.WIDE R6, R11, 0x2, R2 ;  /* 0x000000020b067825 */ /* 0x000fe200078e0202 */
[----:B------:R-:W-:Y:S01]  /*3b520*/  ISETP.LT.AND P1, PT, R92, UR10, !P1 ;  /* 0x0000000a5c007c0c */ /* 0x000fe2000cf21270 */
[----:B------:R-:W1:Y:S02]  /*3b530*/  LDCU UR10, c[0x0][0x398] ;  /* 0x00007300ff0a77ac */ /* 0x000e640008000800 */
[----:B------:R2:W-:Y:S04]  /*3b540*/  @P4 STG.E.U16 desc[UR20][R4.64], R9 ;  /* 0x0000000904004986 */ /* 0x0005e8000c101514 */
[----:B------:R0:W-:Y:S01]  /*3b550*/  @P6 STG.E.U16 desc[UR20][R6.64], R38 ;  /* 0x0000002606006986 */ /* 0x0001e2000c101514 */
[----:B----4-:R-:W-:Y:S01]  /*3b560*/  ISETP.LT.AND P6, PT, R93, UR12, !P3 ;  /* 0x0000000c5d007c0c */ /* 0x010fe2000dfc1270 */
[----:B------:R-:W-:Y:S01]  /*3b570*/  VIADD R13, R11, UR28 ;  /* 0x0000001c0b0d7c36 */ /* 0x000fe20008000000 */
[----:B------:R-:W4:Y:S01]  /*3b580*/  LDCU UR12, c[0x0][0x398] ;  /* 0x00007300ff0c77ac */ /* 0x000f220008000800 */
[----:B------:R-:W-:-:S02]  /*3b590*/  VIADD R0, R91, 0x64 ;  /* 0x000000645b007836 */ /* 0x000fc40000000000 */
[----:B--2---:R-:W-:-:S03]  /*3b5a0*/  IMAD.WIDE R8, R11, 0x2, R68 ;  /* 0x000000020b087825 */ /* 0x004fc600078e0244 */
[----:B---3--:R-:W-:Y:S01]  /*3b5b0*/  ISETP.GE.AND P0, PT, R0, UR4, PT ;  /* 0x0000000400007c0c */ /* 0x008fe2000bf06270 */
[----:B------:R-:W2:Y:S01]  /*3b5c0*/  LDCU UR4, c[0x0][0x39c] ;  /* 0x00007380ff0477ac */ /* 0x000ea20008000800 */
[----:B0-----:R-:W-:Y:S01]  /*3b5d0*/  PRMT R7, R38, 0x7632, R7 ;  /* 0x0000763226077816 */ /* 0x001fe20000000007 */
[----:B------:R-:W-:Y:S01]  /*3b5e0*/  IMAD.WIDE R4, R13, 0x2, R2 ;  /* 0x000000020d047825 */ /* 0x000fe200078e0202 */
[----:B------:R-:W-:Y:S01]  /*3b5f0*/  ISETP.LT.AND P3, PT, R92, UR8, !P3 ;  /* 0x000000085c007c0c */ /* 0x000fe2000df61270 */
[----:B------:R-:W0:Y:S02]  /*3b600*/  LDCU UR8, c[0x0][0x398] ;  /* 0x00007300ff0877ac */ /* 0x000e240008000800 */
[----:B------:R3:W-:Y:S04]  /*3b610*/  @P1 STG.E.U16 desc[UR20][R8.64], R7 ;  /* 0x0000000708001986 */ /* 0x0007e8000c101514 */
[----:B------:R0:W-:Y:S01]  /*3b620*/  @P6 STG.E.U16 desc[UR20][R4.64], R39 ;  /* 0x0000002704006986 */ /* 0x0001e2000c101514 */
[----:B------:R-:W-:Y:S01]  /*3b630*/  ISETP.LT.AND P6, PT, R93, UR14, !P0 ;  /* 0x0000000e5d007c0c */ /* 0x000fe2000c7c1270 */
[----:B------:R-:W-:Y:S01]  /*3b640*/  VIADD R11, R13, UR28 ;  /* 0x0000001c0d0b7c36 */ /* 0x000fe20008000000 */
[----:B------:R-:W2:Y:S01]  /*3b650*/  LDCU UR14, c[0x0][0x398] ;  /* 0x00007300ff0e77ac */ /* 0x000ea20008000800 */
[----:B------:R-:W-:-:S02]  /*3b660*/  VIADD R0, R91, 0x65 ;  /* 0x000000655b007836 */ /* 0x000fc40000000000 */
[----:B---3--:R-:W-:-:S03]  /*3b670*/  IMAD.WIDE R6, R13, 0x2, R68 ;  /* 0x000000020d067825 */ /* 0x008fc600078e0244 */
[----:B------:R-:W-:Y:S01]  /*3b680*/  ISETP.GE.AND P5, PT, R0, UR6, PT ;  /* 0x0000000600007c0c */ /* 0x000fe2000bfa6270 */
[----:B------:R-:W3:Y:S01]  /*3b690*/  LDCU UR6, c[0x0][0x39c] ;  /* 0x00007380ff0677ac */ /* 0x000ee20008000800 */
[----:B0-----:R-:W-:Y:S01]  /*3b6a0*/  PRMT R5, R39, 0x7632, R5 ;  /* 0x0000763227057816 */ /* 0x001fe20000000005 */
[----:B------:R-:W-:Y:S01]  /*3b6b0*/  IMAD.WIDE R8, R11, 0x2, R2 ;  /* 0x000000020b087825 */ /* 0x000fe200078e0202 */
[----:B-1----:R-:W-:Y:S01]  /*3b6c0*/  ISETP.LT.AND P0, PT, R92, UR10, !P0 ;  /* 0x0000000a5c007c0c */ /* 0x002fe2000c701270 */
[----:B------:R-:W0:Y:S02]  /*3b6d0*/  LDCU UR10, c[0x0][0x398] ;  /* 0x00007300ff0a77ac */ /* 0x000e240008000800 */
[----:B------:R1:W-:Y:S04]  /*3b6e0*/  @P3 STG.E.U16 desc[UR20][R6.64], R5 ;  /* 0x0000000506003986 */ /* 0x0003e8000c101514 */
[----:B------:R0:W-:Y:S01]  /*3b6f0*/  @P6 STG.E.U16 desc[UR20][R8.64], R40 ;  /* 0x0000002808006986 */ /* 0x0001e2000c101514 */
[----:B----4-:R-:W-:Y:S01]  /*3b700*/  ISETP.LT.AND P6, PT, R93, UR12, !P5 ;  /* 0x0000000c5d007c0c */ /* 0x010fe2000efc1270 */
[----:B------:R-:W-:Y:S01]  /*3b710*/  VIADD R13, R11, UR28 ;  /* 0x0000001c0b0d7c36 */ /* 0x000fe20008000000 */
[----:B------:R-:W4:Y:S01]  /*3b720*/  LDCU UR12, c[0x0][0x398] ;  /* 0x00007300ff0c77ac */ /* 0x000f220008000800 */
[----:B------:R-:W-:-:S02]  /*3b730*/  VIADD R0, R91, 0x66 ;  /* 0x000000665b007836 */ /* 0x000fc40000000000 */
[----:B-1----:R-:W-:-:S03]  /*3b740*/  IMAD.WIDE R4, R11, 0x2, R68 ;  /* 0x000000020b047825 */ /* 0x002fc600078e0244 */
[----:B--2---:R-:W-:Y:S01]  /*3b750*/  ISETP.GE.AND P4, PT, R0, UR4, PT ;  /* 0x0000000400007c0c */ /* 0x004fe2000bf86270 */
[----:B------:R-:W1:Y:S01]  /*3b760*/  LDCU UR4, c[0x0][0x39c] ;  /* 0x00007380ff0477ac */ /* 0x000e620008000800 */
        /* <DEDUP_REMOVED lines=8> */
[----:B------:R-:W1:Y:S01]  /*3b7f0*/  LDCU UR14, c[0x0][0x398] ;  /* 0x00007300ff0e77ac */ /* 0x000e620008000800 */
        /* <DEDUP_REMOVED lines=10> */
[----:B----4-:R-:W-:Y:S01]  /*3b8a0*/  ISETP.LT.AND P6, PT, R93, UR12, !P1 ;  /* 0x0000000c5d007c0c */ /* 0x010fe2000cfc1270 */
[----:B------:R-:W-:Y:S01]  /*3b8b0*/  VIADD R13, R11, UR28 ;  /* 0x0000001c0b0d7c36 */ /* 0x000fe20008000000 */
[----:B------:R-:W4:Y:S01]  /*3b8c0*/  LDCU UR12, c[0x0][0x398] ;  /* 0x00007300ff0c77ac */ /* 0x000f220008000800 */
[----:B------:R-:W-:-:S02]  /*3b8d0*/  VIADD R0, R91, 0x68 ;  /* 0x000000685b007836 */ /* 0x000fc40000000000 */
[----:B---3--:R-:W-:-:S03]  /*3b8e0*/  IMAD.WIDE R6, R11, 0x2, R68 ;  /* 0x000000020b067825 */ /* 0x008fc600078e0244 */
[----:B-1----:R-:W-:Y:S01]  /*3b8f0*/  ISETP.GE.AND P3, PT, R0, UR4, PT ;  /* 0x0000000400007c0c */ /* 0x002fe2000bf66270 */
        /* <DEDUP_REMOVED lines=11> */
[----:B---3--:R-:W-:-:S03]  /*3b9b0*/  IMAD.WIDE R4, R13, 0x2, R68 ;  /* 0x000000020d047825 */ /* 0x008fc600078e0244 */
[----:B--2---:R-:W-:Y:S01]  /*3b9c0*/  ISETP.GE.AND P0, PT, R0, UR6, PT ;  /* 0x0000000600007c0c */ /* 0x004fe2000bf06270 */
        /* <DEDUP_REMOVED lines=22> */
[----:B------:R-:W-:Y:S01]  /*3bb30*/  F2FP.BF16.F32.PACK_AB R46, R46, R71 ;  /* 0x000000472e2e723e */ /* 0x000fe200000010ff */
[----:B------:R-:W-:Y:S01]  /*3bb40*/  VIADD R0, R91, 0x6b ;  /* 0x0000006b5b007836 */ /* 0x000fe20000000000 */
[----:B------:R-:W1:Y:S01]  /*3bb50*/  LDCU UR14, c[0x0][0x398] ;  /* 0x00007300ff0e77ac */ /* 0x000e620008000800 */
        /* <DEDUP_REMOVED lines=11> */
[----:B------:R-:W-:Y:S01]  /*3bc10*/  IADD3 R0, PT, PT, R91, 0x6c, RZ ;  /* 0x0000006c5b007810 */ /* 0x000fe20007ffe0ff */
[----:B------:R-:W4:Y:S01]  /*3bc20*/  LDCU UR12, c[0x0][0x398] ;  /* 0x00007300ff0c77ac */ /* 0x000f220008000800 */
[----:B------:R-:W-:Y:S01]  /*3bc30*/  F2FP.BF16.F32.PACK_AB R47, R47, R70 ;  /* 0x000000462f2f723e */ /* 0x000fe200000010ff */
[----:B---3--:R-:W-:Y:S01]  /*3bc40*/  IMAD.WIDE R4, R11, 0x2, R68 ;  /* 0x000000020b047825 */ /* 0x008fe200078e0244 */
        /* <DEDUP_REMOVED lines=9> */
[----:B------:R-:W-:Y:S01]  /*3bce0*/  VIADD R0, R91, 0x6d ;  /* 0x0000006d5b007836 */ /* 0x000fe20000000000 */
[----:B------:R-:W-:Y:S01]  /*3bcf0*/  F2FP.BF16.F32.PACK_AB R48, R48, R73 ;  /* 0x000000493030723e */ /* 0x000fe200000010ff */
[C---:B------:R-:W-:Y:S01]  /*3bd00*/  VIADD R11, R13.reuse, UR28 ;  /* 0x0000001c0d0b7c36 */ /* 0x040fe20008000000 */
[----:B------:R-:W1:Y:S02]  /*3bd10*/  LDCU UR14, c[0x0][0x398] ;  /* 0x00007300ff0e77ac */ /* 0x000e640008000800 */
[----:B--2---:R-:W-:Y:S01]  /*3bd20*/  ISETP.GE.AND P3, PT, R0, UR6, PT ;  /* 0x0000000600007c0c */ /* 0x004fe2000bf66270 */
[----:B---3--:R-:W-:Y:S01]  /*3bd30*/  IMAD.WIDE R8, R13, 0x2, R68 ;  /* 0x000000020d087825 */ /* 0x008fe200078e0244 */
[----:B------:R-:W2:Y:S01]  /*3bd40*/  LDCU UR6, c[0x0][0x39c] ;  /* 0x00007380ff0677ac */ /* 0x000ea20008000800 */
[----:B0-----:R-:W-:-:S02]  /*3bd50*/  PRMT R7, R47, 0x7632, R7 ;  /* 0x000076322f077816 */ /* 0x001fc40000000007 */
[----:B------:R-:W-:Y:S01]  /*3bd60*/  IMAD.WIDE R4, R11, 0x2, R2 ;  /* 0x000000020b047825 */ /* 0x000fe200078e0202 */
[----:B------:R-:W-:Y:S01]  /*3bd70*/  ISETP.LT.AND P1, PT, R92, UR10, !P1 ;  /* 0x0000000a5c007c0c */ /* 0x000fe2000cf21270 */
[----:B------:R-:W0:Y:S01]  /*3bd80*/  LDCU UR10, c[0x0][0x398] ;  /* 0x00007300ff0a77ac */ /* 0x000e220008000800 */
[----:B------:R3:W-:Y:S01]  /*3bd90*/  @P4 STG.E.U16 desc[UR20][R8.64], R7 ;  /* 0x0000000708004986 */ /* 0x0007e2000c101514 */
[----:B------:R-:W-:-:S03]  /*3bda0*/  VIADD R0, R91, 0x6e ;  /* 0x0000006e5b007836 */ /* 0x000fc60000000000 */
[----:B------:R2:W-:Y:S01]  /*3bdb0*/  @P6 STG.E.U16 desc[UR20][R4.64], R48 ;  /* 0x0000003004006986 */ /* 0x0005e2000c101514 */
[----:B----4-:R-:W-:Y:S01]  /*3bdc0*/  ISETP.LT.AND P6, PT, R93, UR12, !P3 ;  /* 0x0000000c5d007c0c */ /* 0x010fe2000dfc1270 */
[----:B------:R-:W-:Y:S01]  /*3bdd0*/  VIADD R13, R11, UR28 ;  /* 0x0000001c0b0d7c36 */ /* 0x000fe20008000000 */
[----:B-1----:R-:W-:Y:S01]  /*3bde0*/  ISETP.GE.AND P0, PT, R0, UR4, PT ;  /* 0x0000000400007c0c */ /* 0x002fe2000bf06270 */
[----:B------:R-:W-:Y:S01]  /*3bdf0*/  VIADD R0, R91, 0x6f ;  /* 0x0000006f5b007836 */ /* 0x000fe20000000000 */
[----:B------:R-:W1:Y:S01]  /*3be00*/  LDCU UR4, c[0x0][0x39c] ;  /* 0x00007380ff0477ac */ /* 0x000e620008000800 */
[----:B------:R-:W-:Y:S01]  /*3be10*/  F2FP.BF16.F32.PACK_AB R49, R49, R72 ;  /* 0x000000483131723e */ /* 0x000fe200000010ff */
[----:B---3--:R-:W-:Y:S01]  /*3be20*/  IMAD.WIDE R6, R11, 0x2, R68 ;  /* 0x000000020b067825 */ /* 0x008fe200078e0244 */
[----:B------:R-:W3:Y:S01]  /*3be30*/  LDCU UR12, c[0x0][0x398] ;  /* 0x00007300ff0c77ac */ /* 0x000ee20008000800 */
[----:B--2---:R-:W-:Y:S02]  /*3be40*/  PRMT R5, R48, 0x7632, R5 ;  /* 0x0000763230057816 */ /* 0x004fe40000000005 */
[C---:B------:R-:W-:Y:S01]  /*3be50*/  IMAD.WIDE R8, R13.reuse, 0x2, R2 ;  /* 0x000000020d087825 */ /* 0x040fe200078e0202 */
[----:B------:R-:W-:Y:S01]  /*3be60*/  ISETP.GE.AND P5, PT, R0, UR6, PT ;  /* 0x0000000600007c0c */ /* 0x000fe2000bfa6270 */
[----:B------:R-:W2:Y:S01]  /*3be70*/  LDCU UR6, c[0x0][0x39c] ;  /* 0x00007380ff0677ac */ /* 0x000ea20008000800 */
[----:B------:R-:W-:Y:S01]  /*3be80*/  ISETP.LT.AND P3, PT, R92, UR8, !P3 ;  /* 0x000000085c007c0c */ /* 0x000fe2000df61270 */
[----:B------:R4:W-:Y:S01]  /*3be90*/  @P1 STG.E.U16 desc[UR20][R6.64], R5 ;  /* 0x0000000506001986 */ /* 0x0009e2000c101514 */
[----:B------:R-:W-:Y:S01]  /*3bea0*/  VIADD R11, R13, UR28 ;  /* 0x0000001c0d0b7c36 */ /* 0x000fe20008000000 */
[----:B------:R-:W-:Y:S01]  /*3beb0*/  F2FP.BF16.F32.PACK_AB R50, R50, R74 ;  /* 0x0000004a3232723e */ /* 0x000fe200000010ff */
[----:B------:R-:W-:Y:S01]  /*3bec0*/  VIADD R0, R91, 0x70 ;  /* 0x000000705b007836 */ /* 0x000fe20000000000 */
[----:B------:R0:W-:Y:S01]  /*3bed0*/  @P6 STG.E.U16 desc[UR20][R8.64], R49 ;  /* 0x0000003108006986 */ /* 0x0001e2000c101514 */
[----:B------:R-:W-:Y:S01]  /*3bee0*/  ISETP.LT.AND P6, PT, R93, UR14, !P0 ;  /* 0x0000000e5d007c0c */ /* 0x000fe2000c7c1270 */
[----:B------:R-:W2:Y:S01]  /*3bef0*/  LDCU UR8, c[0x0][0x398] ;  /* 0x00007300ff0877ac */ /* 0x000ea20008000800 */
[----:B----4-:R-:W-:Y:S01]  /*3bf00*/  IMAD.WIDE R4, R13, 0x2, R68 ;  /* 0x000000020d047825 */ /* 0x010fe200078e0244 */
[----:B------:R-:W4:Y:S01]  /*3bf10*/  LDCU UR14, c[0x0][0x398] ;  /* 0x00007300ff0e77ac */ /* 0x000f220008000800 */
[----:B0-----:R-:W-:-:S02]  /*3bf20*/  PRMT R9, R49, 0x7632, R9 ;  /* 0x0000763231097816 */ /* 0x001fc40000000009 */
[----:B------:R-:W-:Y:S01]  /*3bf30*/  IMAD.WIDE R6, R11, 0x2, R2 ;  /* 0x000000020b067825 */ /* 0x000fe200078e0202 */
[----:B-1----:R-:W-:Y:S01]  /*3bf40*/  ISETP.GE.AND P4, PT, R0, UR4, PT ;  /* 0x0000000400007c0c */ /* 0x002fe2000bf86270 */
[----:B------:R-:W0:Y:S01]  /*3bf50*/  LDCU UR4, c[0x0][0x39c] ;  /* 0x00007380ff0477ac */ /* 0x000e220008000800 */
[----:B------:R-:W-:Y:S01]  /*3bf60*/  ISETP.LT.AND P0, PT, R92, UR10, !P0 ;  /* 0x0000000a5c007c0c */ /* 0x000fe2000c701270 */
[----:B------:R1:W-:Y:S01]  /*3bf70*/  @P3 STG.E.U16 desc[UR20][R4.64], R9 ;  /* 0x0000000904003986 */ /* 0x0003e2000c101514 */
[----:B------:R-:W-:Y:S01]  /*3bf80*/  VIADD R0, R91, 0x71 ;  /* 0x000000715b007836 */ /* 0x000fe20000000000 */
[----:B------:R-:W-:Y:S01]  /*3bf90*/  IADD3 R13, PT, PT, R11, UR28, RZ ;  /* 0x0000001c0b0d7c10 */ /* 0x000fe2000fffe0ff */
[----:B------:R-:W0:Y:S01]  /*3bfa0*/  LDCU UR10, c[0x0][0x398] ;  /* 0x00007300ff0a77ac */ /* 0x000e220008000800 */
[----:B------:R4:W-:Y:S01]  /*3bfb0*/  @P6 STG.E.U16 desc[UR20][R6.64], R50 ;  /* 0x0000003206006986 */ /* 0x0009e2000c101514 */
[----:B---3--:R-:W-:Y:S02]  /*3bfc0*/  ISETP.LT.AND P6, PT, R93, UR12, !P5 ;  /* 0x0000000c5d007c0c */ /* 0x008fe4000efc1270 */
[----:B--2---:R-:W-:Y:S01]  /*3bfd0*/  ISETP.GE.AND P1, PT, R0, UR6, PT ;  /* 0x0000000600007c0c */ /* 0x004fe2000bf26270 */
[----:B------:R-:W2:Y:S01]  /*3bfe0*/  LDCU UR6, c[0x0][0x39c] ;  /* 0x00007380ff0677ac */ /* 0x000ea20008000800 */
[----:B------:R-:W-:Y:S01]  /*3bff0*/  F2FP.BF16.F32.PACK_AB R51, R51, R75 ;  /* 0x0000004b3333723e */ /* 0x000fe200000010ff */
[----:B-1----:R-:W-:Y:S01]  /*3c000*/  IMAD.WIDE R8, R11, 0x2, R68 ;  /* 0x000000020b087825 */ /* 0x002fe200078e0244 */
[----:B------:R-:W1:Y:S01]  /*3c010*/  LDCU UR12, c[0x0][0x398] ;  /* 0x00007300ff0c77ac */ /* 0x000e620008000800 */
[----:B----4-:R-:W-:-:S02]  /*3c020*/  PRMT R7, R50, 0x7632, R7 ;  /* 0x0000763232077816 */ /* 0x010fc40000000007 */
[----:B------:R-:W-:Y:S01]  /*3c030*/  IMAD.WIDE R4, R13, 0x2, R2 ;  /* 0x000000020d047825 */ /* 0x000fe200078e0202 */
[----:B------:R-:W-:Y:S01]  /*3c040*/  ISETP.LT.AND P5, PT, R92, UR8, !P5 ;  /* 0x000000085c007c0c */ /* 0x000fe2000efa1270 */
[----:B------:R-:W3:Y:S02]  /*3c050*/  LDCU UR8, c[0x0][0x398] ;  /* 0x00007300ff0877ac */ /* 0x000ee40008000800 */
[----:B------:R-:W-:Y:S01]  /*3c060*/  VIADD R0, R91, 0x72 ;  /* 0x000000725b007836 */ /* 0x000fe20000000000 */
[----:B------:R4:W-:Y:S04]  /*3c070*/  @P0 STG.E.U16 desc[UR20][R8.64], R7 ;  /* 0x0000000708000986 */ /* 0x0009e8000c101514 */
[----:B------:R1:W-:Y:S01]  /*3c080*/  @P6 STG.E.U16 desc[UR20][R4.64], R51 ;  /* 0x0000003304006986 */ /* 0x0003e2000c101514 */
[----:B------:R-:W-:Y:S01]  /*3c090*/  ISETP.LT.AND P6, PT, R93, UR14, !P4 ;  /* 0x0000000e5d007c0c */ /* 0x000fe2000e7c1270 */
[----:B------:R-:W-:Y:S01]  /*3c0a0*/  VIADD R11, R13, UR28 ;  /* 0x0000001c0d0b7c36 */ /* 0x000fe20008000000 */
[----:B0-----:R-:W-:Y:S01]  /*3c0b0*/  ISETP.GE.AND P3, PT, R0, UR4, PT ;  /* 0x0000000400007c0c */ /* 0x001fe2000bf66270 */
[----:B------:R-:W-:Y:S01]  /*3c0c0*/  VIADD R0, R91, 0x73 ;  /* 0x000000735b007836 */ /* 0x000fe20000000000 */
[----:B------:R-:W0:Y:S01]  /*3c0d0*/  LDCU UR4, c[0x0][0x39c] ;  /* 0x00007380ff0477ac */ /* 0x000e220008000800 */
[----:B------:R-:W-:Y:S01]  /*3c0e0*/  F2FP.BF16.F32.PACK_AB R52, R52, R76 ;  /* 0x0000004c3434723e */ /* 0x000fe200000010ff */
[----:B----4-:R-:W-:-:S02]  /*3c0f0*/  IMAD.WIDE R6, R13, 0x2, R68 ;  /* 0x000000020d067825 */ /* 0x010fc400078e0244 */
[----:B--2---:R-:W-:Y:S01]  /*3c100*/  ISETP.GE.AND P0, PT, R0, UR6, PT ;  /* 0x0000000600007c0c */ /* 0x004fe2000bf06270 */
[----:B------:R-:W2:Y:S01]  /*3c110*/  LDCU UR6, c[0x0][0x398] ;  /* 0x00007300ff0677ac */ /* 0x000ea20008000800 */
[----:B-1----:R-:W-:Y:S01]  /*3c120*/  PRMT R5, R51, 0x7632, R5 ;  /* 0x0000763233057816 */ /* 0x002fe20000000005 */
[----:B------:R-:W-:Y:S01]  /*3c130*/  IMAD.WIDE R8, R11, 0x2, R2 ;  /* 0x000000020b087825 */ /* 0x000fe200078e0202 */
[----:B------:R-:W-:Y:S01]  /*3c140*/  ISETP.LT.AND P4, PT, R92, UR10, !P4 ;  /* 0x0000000a5c007c0c */ /* 0x000fe2000e781270 */
[----:B------:R-:W1:Y:S02]  /*3c150*/  LDCU UR10, c[0x0][0x398] ;  /* 0x00007300ff0a77ac */ /* 0x000e640008000800 */
[----:B------:R4:W-:Y:S01]  /*3c160*/  @P5 STG.E.U16 desc[UR20][R6.64], R5 ;  /* 0x0000000506005986 */ /* 0x0009e2000c101514 */
[----:B------:R-:W-:Y:S02]  /*3c170*/  F2FP.BF16.F32.PACK_AB R53, R53, R77 ;  /* 0x0000004d3535723e */ /* 0x000fe400000010ff */
[----:B------:R-:W-:Y:S01]  /*3c180*/  F2FP.BF16.F32.PACK_AB R54, R54, R78 ;  /* 0x0000004e3636723e */ /* 0x000fe200000010ff */
[----:B------:R1:W-:Y:S01]  /*3c190*/  @P6 STG.E.U16 desc[UR20][R8.64], R52 ;  /* 0x0000003408006986 */ /* 0x0003e2000c101514 */
[----:B------:R-:W-:Y:S01]  /*3c1a0*/  ISETP.LT.AND P6, PT, R93, UR12, !P1 ;  /* 0x0000000c5d007c0c */ /* 0x000fe2000cfc1270 */
[----:B------:R-:W-:Y:S01]  /*3c1b0*/  VIADD R0, R91, 0x74 ;  /* 0x000000745b007836 */ /* 0x000fe20000000000 */
[----:B------:R-:W-:Y:S01]  /*3c1c0*/  F2FP.BF16.F32.PACK_AB R55, R55, R79 ;  /* 0x0000004f3737723e */ /* 0x000fe200000010ff */
[C---:B------:R-:W-:Y:S01]  /*3c1d0*/  VIADD R13, R11.reuse, UR28 ;  /* 0x0000001c0b0d7c36 */ /* 0x040fe20008000000 */
[----:B------:R-:W-:Y:S01]  /*3c1e0*/  F2FP.BF16.F32.PACK_AB R56, R56, R80 ;  /* 0x000000503838723e */ /* 0x000fe200000010ff */
[----:B------:R-:W2:Y:S01]  /*3c1f0*/  LDCU UR12, c[0x0][0x398] ;  /* 0x00007300ff0c77ac */ /* 0x000ea20008000800 */
[----:B----4-:R-:W-:Y:S01]  /*3c200*/  IMAD.WIDE R4, R11, 0x2, R68 ;  /* 0x000000020b047825 */ /* 0x010fe200078e0244 */
[----:B0-----:R-:W-:Y:S01]  /*3c210*/  ISETP.GE.AND P5, PT, R0, UR4, PT ;  /* 0x0000000400007c0c */ /* 0x001fe2000bfa6270 */
[----:B------:R-:W0:Y:S01]  /*3c220*/  LDCU UR4, c[0x0][0x398] ;  /* 0x00007300ff0477ac */ /* 0x000e220008000800 */
[----:B-1----:R-:W-:Y:S01]  /*3c230*/  PRMT R9, R52, 0x7632, R9 ;  /* 0x0000763234097816 */ /* 0x002fe20000000009 */
[----:B------:R-:W-:Y:S01]  /*3c240*/  IMAD.WIDE R6, R13, 0x2, R2 ;  /* 0x000000020d067825 */ /* 0x000fe200078e0202 */
[----:B---3--:R-:W-:Y:S01]  /*3c250*/  ISETP.LT.AND P1, PT, R92, UR8, !P1 ;  /* 0x000000085c007c0c */ /* 0x008fe2000cf21270 */
[----:B------:R-:W1:Y:S02]  /*3c260*/  LDCU UR8, c[0x0][0x398] ;  /* 0x00007300ff0877ac */ /* 0x000e640008000800 */
[----:B------:R3:W-:Y:S01]  /*3c270*/  @P4 STG.E.U16 desc[UR20][R4.64], R9 ;  /* 0x0000000904004986 */ /* 0x0007e2000c101514 */
[----:B------:R-:W-:-:S02]  /*3c280*/  F2FP.BF16.F32.PACK_AB R57, R57, R88 ;  /* 0x000000583939723e */ /* 0x000fc400000010ff */
[----:B------:R-:W-:Y:S01]  /*3c290*/  F2FP.BF16.F32.PACK_AB R58, R58, R87 ;  /* 0x000000573a3a723e */ /* 0x000fe200000010ff */
[----:B------:R4:W-:Y:S01]  /*3c2a0*/  @P6 STG.E.U16 desc[UR20][R6.64], R53 ;  /* 0x0000003506006986 */ /* 0x0009e2000c101514 */
[----:B--2---:R-:W-:Y:S01]  /*3c2b0*/  ISETP.LT.AND P6, PT, R93, UR6, !P3 ;  /* 0x000000065d007c0c */ /* 0x004fe2000dfc1270 */
[----:B------:R-:W-:Y:S01]  /*3c2c0*/  VIADD R11, R13, UR28 ;  /* 0x0000001c0d0b7c36 */ /* 0x000fe20008000000 */
[----:B------:R-:W2:Y:S01]  /*3c2d0*/  LDCU UR6, c[0x0][0x398] ;  /* 0x00007300ff0677ac */ /* 0x000ea20008000800 */
[----:B------:R-:W-:Y:S01]  /*3c2e0*/  F2FP.BF16.F32.PACK_AB R59, R59, R86 ;  /* 0x000000563b3b723e */ /* 0x000fe200000010ff */
[----:B------:R-:W-:Y:S01]  /*3c2f0*/  VIADD R10, R91, 0x7b ;  /* 0x0000007b5b0a7836 */ /* 0x000fe20000000000 */
[----:B------:R-:W-:Y:S01]  /*3c300*/  F2FP.BF16.F32.PACK_AB R60, R60, R85 ;  /* 0x000000553c3c723e */ /* 0x000fe200000010ff */
[----:B------:R-:W1:Y:S01]  /*3c310*/  LDCU UR14, c[0x0][0x398] ;  /* 0x00007300ff0e77ac */ /* 0x000e620008000800 */
[----:B---3--:R-:W-:Y:S01]  /*3c320*/  IMAD.WIDE R8, R13, 0x2, R68 ;  /* 0x000000020d087825 */ /* 0x008fe200078e0244 */
[----:B----4-:R-:W-:-:S03]  /*3c330*/  PRMT R7, R53, 0x7632, R7 ;  /* 0x0000763235077816 */ /* 0x010fc60000000007 */
[----:B------:R-:W-:Y:S01]  /*3c340*/  IMAD.WIDE R4, R11, 0x2, R2 ;  /* 0x000000020b047825 */ /* 0x000fe200078e0202 */
[----:B------:R-:W-:Y:S01]  /*3c350*/  ISETP.LT.AND P3, PT, R92, UR10, !P3 ;  /* 0x0000000a5c007c0c */ /* 0x000fe2000df61270 */
[----:B------:R-:W3:Y:S01]  /*3c360*/  LDCU UR10, c[0x0][0x398] ;  /* 0x00007300ff0a77ac */ /* 0x000ee20008000800 */
[----:B------:R4:W-:Y:S04]  /*3c370*/  @P1 STG.E.U16 desc[UR20][R8.64], R7 ;  /* 0x0000000708001986 */ /* 0x0009e8000c101514 */
[----:B------:R1:W-:Y:S01]  /*3c380*/  @P6 STG.E.U16 desc[UR20][R4.64], R54 ;  /* 0x0000003604006986 */ /* 0x0003e2000c101514 */
[----:B0-----:R-:W-:Y:S01]  /*3c390*/  ISETP.LT.AND P6, PT, R93, UR4, !P0 ;  /* 0x000000045d007c0c */ /* 0x001fe2000c7c1270 */
[----:B------:R-:W-:Y:S01]  /*3c3a0*/  VIADD R0, R91, 0x75 ;  /* 0x000000755b007836 */ /* 0x000fe20000000000 */
[----:B------:R-:W0:Y:S01]  /*3c3b0*/  LDCU UR4, c[0x0][0x398] ;  /* 0x00007300ff0477ac */ /* 0x000e220008000800 */
[----:B------:R-:W-:-:S02]  /*3c3c0*/  VIADD R13, R11, UR28 ;  /* 0x0000001c0b0d7c36 */ /* 0x000fc40008000000 */
[----:B----4-:R-:W-:Y:S01]  /*3c3d0*/  IMAD.WIDE R6, R11, 0x2, R68 ;  /* 0x000000020b067825 */ /* 0x010fe200078e0244 */
[----:B------:R-:W-:Y:S01]  /*3c3e0*/  ISETP.GE.AND P4, PT, R0, UR9, PT ;  /* 0x0000000900007c0c */ /* 0x000fe2000bf86270 */
[----:B------:R-:W4:Y:S01]  /*3c3f0*/  LDCU UR9, c[0x0][0x398] ;  /* 0x00007300ff0977ac */ /* 0x000f220008000800 */
[----:B-1----:R-:W-:Y:S01]  /*3c400*/  PRMT R5, R54, 0x7632, R5 ;  /* 0x0000763236057816 */ /* 0x002fe20000000005 */
[----:B------:R-:W-:Y:S01]  /*3c410*/  IMAD.WIDE R8, R13, 0x2, R2 ;  /* 0x000000020d087825 */ /* 0x000fe200078e0202 */
[----:B--2---:R-:W-:Y:S01]  /*3c420*/  ISETP.LT.AND P0, PT, R92, UR6, !P0 ;  /* 0x000000065c007c0c */ /* 0x004fe2000c701270 */
[----:B------:R-:W1:Y:S02]  /*3c430*/  LDCU UR6, c[0x0][0x398] ;  /* 0x00007300ff0677ac */ /* 0x000e640008000800 */
[----:B------:R2:W-:Y:S04]  /*3c440*/  @P3 STG.E.U16 desc[UR20][R6.64], R5 ;  /* 0x0000000506003986 */ /* 0x0005e8000c101514 */
[----:B------:R0:W-:Y:S01]  /*3c450*/  @P6 STG.E.U16 desc[UR20][R8.64], R55 ;  /* 0x0000003708006986 */ /* 0x0001e2000c101514 */
[----:B------:R-:W-:Y:S01]  /*3c460*/  ISETP.LT.AND P6, PT, R93, UR8, !P5 ;  /* 0x000000085d007c0c */ /* 0x000fe2000efc1270 */
[----:B------:R-:W-:-:S02]  /*3c470*/  VIADD R11, R13, UR28 ;  /* 0x0000001c0d0b7c36 */ /* 0x000fc40008000000 */
[----:B--2---:R-:W-:Y:S01]  /*3c480*/  IMAD.WIDE R4, R13, 0x2, R68 ;  /* 0x000000020d047825 */ /* 0x004fe200078e0244 */
[----:B------:R-:W2:Y:S01]  /*3c490*/  LDCU UR8, c[0x0][0x398] ;  /* 0x00007300ff0877ac */ /* 0x000ea20008000800 */
[----:B0-----:R-:W-:Y:S02]  /*3c4a0*/  PRMT R9, R55, 0x7632, R9 ;  /* 0x0000763237097816 */ /* 0x001fe40000000009 */
[----:B------:R-:W-:Y:S01]  /*3c4b0*/  IMAD.WIDE R6, R11, 0x2, R2 ;  /* 0x000000020b067825 */ /* 0x000fe200078e0202 */
[----:B------:R-:W-:Y:S01]  /*3c4c0*/  ISETP.LT.AND P5, PT, R92, UR4, !P5 ;  /* 0x000000045c007c0c */ /* 0x000fe2000efa1270 */
[----:B------:R-:W0:Y:S01]  /*3c4d0*/  LDCU UR4, c[0x0][0x398] ;  /* 0x00007300ff0477ac */ /* 0x000e220008000800 */
[----:B------:R1:W-:Y:S04]  /*3c4e0*/  @P0 STG.E.U16 desc[UR20][R4.64], R9 ;  /* 0x0000000904000986 */ /* 0x0003e8000c101514 */
[----:B------:R2:W-:Y:S01]  /*3c4f0*/  @P6 STG.E.U16 desc[UR20][R6.64], R56 ;  /* 0x0000003806006986 */ /* 0x0005e2000c101514 */
[----:B----4-:R-:W-:Y:S01]  /*3c500*/  ISETP.LT.AND P6, PT, R93, UR9, !P4 ;  /* 0x000000095d007c0c */ /* 0x010fe2000e7c1270 */
[----:B------:R-:W-:-:S02]  /*3c510*/  VIADD R13, R11, UR28 ;  /* 0x0000001c0b0d7c36 */ /* 0x000fc40008000000 */
[----:B------:R-:W-:Y:S01]  /*3c520*/  VIADD R0, R91, 0x76 ;  /* 0x000000765b007836 */ /* 0x000fe20000000000 */
[----:B------:R-:W4:Y:S01]  /*3c530*/  LDCU UR9, c[0x0][0x398] ;  /* 0x00007300ff0977ac */ /* 0x000f220008000800 */
[----:B-1----:R-:W-:-:S03]  /*3c540*/  IMAD.WIDE R8, R11, 0x2, R68 ;  /* 0x000000020b087825 */ /* 0x002fc600078e0244 */
[----:B------:R-:W-:Y:S01]  /*3c550*/  ISETP.GE.AND P1, PT, R0, UR13, PT ;  /* 0x0000000d00007c0c */ /* 0x000fe2000bf26270 */
[----:B------:R-:W1:Y:S01]  /*3c560*/  LDCU UR13, c[0x0][0x398] ;  /* 0x00007300ff0d77ac */ /* 0x000e620008000800 */
[----:B--2---:R-:W-:Y:S01]  /*3c570*/  PRMT R7, R56, 0x7632, R7 ;  /* 0x0000763238077816 */ /* 0x004fe20000000007 */
[----:B------:R-:W-:Y:S01]  /*3c580*/  IMAD.WIDE R4, R13, 0x2, R2 ;  /* 0x000000020d047825 */ /* 0x000fe200078e0202 */
[----:B---3--:R-:W-:Y:S01]  /*3c590*/  ISETP.LT.AND P4, PT, R92, UR10, !P4 ;  /* 0x0000000a5c007c0c */ /* 0x008fe2000e781270 */
[----:B------:R-:W2:Y:S02]  /*3c5a0*/  LDCU UR10, c[0x0][0x398] ;  /* 0x00007300ff0a77ac */ /* 0x000ea40008000800 */
[----:B------:R3:W-:Y:S04]  /*3c5b0*/  @P5 STG.E.U16 desc[UR20][R8.64], R7 ;  /* 0x0000000708005986 */ /* 0x0007e8000c101514 */
[----:B------:R0:W-:Y:S01]  /*3c5c0*/  @P6 STG.E.U16 desc[UR20][R4.64], R57 ;  /* 0x0000003904006986 */ /* 0x0001e2000c101514 */
[----:B------:R-:W-:Y:S01]  /*3c5d0*/  ISETP.LT.AND P6, PT, R93, UR6, !P1 ;  /* 0x000000065d007c0c */ /* 0x000fe2000cfc1270 */
[----:B------:R-:W-:-:S02]  /*3c5e0*/  VIADD R11, R13, UR28 ;  /* 0x0000001c0d0b7c36 */ /* 0x000fc40008000000 */
[----:B------:R-:W-:Y:S01]  /*3c5f0*/  VIADD R0, R91, 0x77 ;  /* 0x000000775b007836 */ /* 0x000fe20000000000 */
[----:B------:R-:W1:Y:S01]  /*3c600*/  LDCU UR6, c[0x0][0x398] ;  /* 0x00007300ff0677ac */ /* 0x000e620008000800 */
[----:B---3--:R-:W-:-:S03]  /*3c610*/  IMAD.WIDE R6, R13, 0x2, R68 ;  /* 0x000000020d067825 */ /* 0x008fc600078e0244 */
[----:B------:R-:W-:Y:S02]  /*3c620*/  ISETP.GE.AND P3, PT, R0, UR25, PT ;  /* 0x0000001900007c0c */ /* 0x000fe4000bf66270 */
[----:B0-----:R-:W-:Y:S01]  /*3c630*/  PRMT R5, R57, 0x7632, R5 ;  /* 0x0000763239057816 */ /* 0x001fe20000000005 */
[----:B------:R-:W-:Y:S01]  /*3c640*/  IMAD.WIDE R8, R11, 0x2, R2 ;  /* 0x000000020b087825 */ /* 0x000fe200078e0202 */
[----:B------:R-:W-:Y:S01]  /*3c650*/  ISETP.LT.AND P1, PT, R92, UR8, !P1 ;  /* 0x000000085c007c0c */ /* 0x000fe2000cf21270 */
[----:B------:R-:W0:Y:S02]  /*3c660*/  LDCU UR8, c[0x0][0x398] ;  /* 0x00007300ff0877ac */ /* 0x000e240008000800 */
[----:B------:R3:W-:Y:S04]  /*3c670*/  @P4 STG.E.U16 desc[UR20][R6.64], R5 ;  /* 0x0000000506004986 */ /* 0x0007e8000c101514 */
[----:B------:R0:W-:Y:S01]  /*3c680*/  @P6 STG.E.U16 desc[UR20][R8.64], R58 ;  /* 0x0000003a08006986 */ /* 0x0001e2000c101514 */
[----:B------:R-:W-:Y:S01]  /*3c690*/  ISETP.LT.AND P6, PT, R93, UR12, !P3 ;  /* 0x0000000c5d007c0c */ /* 0x000fe2000dfc1270 */
[----:B------:R-:W-:-:S02]  /*3c6a0*/  VIADD R13, R11, UR28 ;  /* 0x0000001c0b0d7c36 */ /* 0x000fc40008000000 */
[----:B------:R-:W-:Y:S01]  /*3c6b0*/  VIADD R0, R91, 0x78 ;  /* 0x000000785b007836 */ /* 0x000fe20000000000 */
[----:B------:R-:W-:Y:S01]  /*3c6c0*/  PRMT R12, R60, 0x7632, R12 ;  /* 0x000076323c0c7816 */ /* 0x000fe2000000000c */
[----:B------:R-:W1:Y:S01]  /*3c6d0*/  LDCU UR12, c[0x0][0x398] ;  /* 0x00007300ff0c77ac */ /* 0x000e620008000800 */
[----:B---3--:R-:W-:Y:S02]  /*3c6e0*/  IMAD.WIDE R4, R11, 0x2, R68 ;  /* 0x000000020b047825 */ /* 0x008fe400078e0244 */
[----:B------:R-:W-:Y:S02]  /*3c6f0*/  ISETP.GE.AND P0, PT, R0, UR23, PT ;  /* 0x0000001700007c0c */ /* 0x000fe4000bf06270 */
[----:B0-----:R-:W-:Y:S01]  /*3c700*/  PRMT R9, R58, 0x7632, R9 ;  /* 0x000076323a097816 */ /* 0x001fe20000000009 */
[----:B------:R-:W-:Y:S01]  /*3c710*/  IMAD.WIDE R6, R13, 0x2, R2 ;  /* 0x000000020d067825 */ /* 0x000fe200078e0202 */
[C---:B------:R-:W-:Y:S01]  /*3c720*/  ISETP.LT.AND P3, PT, R92.reuse, UR4, !P3 ;  /* 0x000000045c007c0c */ /* 0x040fe2000df61270 */
[----:B------:R-:W0:Y:S02]  /*3c730*/  LDCU UR4, c[0x0][0x398] ;  /* 0x00007300ff0477ac */ /* 0x000e240008000800 */
[----:B------:R3:W-:Y:S04]  /*3c740*/  @P1 STG.E.U16 desc[UR20][R4.64], R9 ;  /* 0x0000000904001986 */ /* 0x0007e8000c101514 */
[----:B------:R0:W-:Y:S01]  /*3c750*/  @P6 STG.E.U16 desc[UR20][R6.64], R59 ;  /* 0x0000003b06006986 */ /* 0x0001e2000c101514 */
[----:B----4-:R-:W-:Y:S01]  /*3c760*/  ISETP.LT.AND P6, PT, R93, UR9, !P0 ;  /* 0x000000095d007c0c */ /* 0x010fe2000c7c1270 */
[----:B------:R-:W-:Y:S01]  /*3c770*/  VIADD R11, R13, UR28 ;  /* 0x0000001c0d0b7c36 */ /* 0x000fe20008000000 */
[----:B-1----:R-:W-:Y:S01]  /*3c780*/  ISETP.LT.AND P0, PT, R92, UR13, !P0 ;  /* 0x0000000d5c007c0c */ /* 0x002fe2000c701270 */
[----:B------:R-:W1:Y:S01]  /*3c790*/  LDCU UR9, c[0x0][0x398] ;  /* 0x00007300ff0977ac */ /* 0x000e620008000800 */
[----:B------:R-:W-:-:S02]  /*3c7a0*/  ISETP.GE.AND P1, PT, R10, UR27, PT ;  /* 0x0000001b0a007c0c */ /* 0x000fc4000bf26270 */
[----:B------:R-:W-:Y:S01]  /*3c7b0*/  IADD3 R0, PT, PT, R91, 0x79, RZ ;  /* 0x000000795b007810 */ /* 0x000fe20007ffe0ff */
[----:B---3--:R-:W-:Y:S01]  /*3c7c0*/  IMAD.WIDE R4, R13, 0x2, R68 ;  /* 0x000000020d047825 */ /* 0x008fe200078e0244 */
[----:B------:R-:W-:Y:S01]  /*3c7d0*/  PRMT R10, R59, 0x7632, R10 ;  /* 0x000076323b0a7816 */ /* 0x000fe2000000000a */
[----:B------:R-:W3:Y:S02]  /*3c7e0*/  LDCU UR13, c[0x0][0x398] ;  /* 0x00007300ff0d77ac */ /* 0x000ee40008000800 */
[----:B0-----:R-:W-:Y:S01]  /*3c7f0*/  IMAD.WIDE R6, R11, 0x2, R2 ;  /* 0x000000020b067825 */ /* 0x001fe200078e0202 */
[----:B------:R-:W-:-:S03]  /*3c800*/  ISETP.GE.AND P5, PT, R0, UR15, PT ;  /* 0x0000000f00007c0c */ /* 0x000fc6000bfa6270 */
[----:B------:R-:W-:Y:S01]  /*3c810*/  IMAD.WIDE R8, R11, 0x2, R68 ;  /* 0x000000020b087825 */ /* 0x000fe200078e0244 */
[----:B------:R0:W-:Y:S03]  /*3c820*/  @P3 STG.E.U16 desc[UR20][R4.64], R10 ;  /* 0x0000000a04003986 */ /* 0x0001e6000c101514 */
[----:B------:R-:W-:Y:S01]  /*3c830*/  VIADD R0, R91, 0x7a ;  /* 0x0000007a5b007836 */ /* 0x000fe20000000000 */
[----:B------:R4:W-:Y:S04]  /*3c840*/  @P6 STG.E.U16 desc[UR20][R6.64], R60 ;  /* 0x0000003c06006986 */ /* 0x0009e8000c101514 */
[----:B------:R1:W-:Y:S01]  /*3c850*/  @P0 STG.E.U16 desc[UR20][R8.64], R12 ;  /* 0x0000000c08000986 */ /* 0x0003e2000c101514 */
[----:B------:R-:W-:Y:S01]  /*3c860*/  ISETP.LT.AND P0, PT, R93, UR6, !P5 ;  /* 0x000000065d007c0c */ /* 0x000fe2000ef01270 */
[----:B------:R-:W-:Y:S01]  /*3c870*/  VIADD R11, R11, UR28 ;  /* 0x0000001c0b0b7c36 */ /* 0x000fe20008000000 */
[----:B------:R-:W-:Y:S01]  /*3c880*/  ISETP.GE.AND P4, PT, R0, UR7, PT ;  /* 0x0000000700007c0c */ /* 0x000fe2000bf86270 */
[----:B------:R-:W-:Y:S01]  /*3c890*/  VIADD R0, R91, 0x7c ;  /* 0x0000007c5b007836 */ /* 0x000fe20000000000 */
[----:B------:R-:W-:Y:S01]  /*3c8a0*/  F2FP.BF16.F32.PACK_AB R61, R61, R83 ;  /* 0x000000533d3d723e */ /* 0x000fe200000010ff */
[----:B0-----:R-:W-:Y:S01]  /*3c8b0*/  IMAD.WIDE R4, R11, 0x2, R2 ;  /* 0x000000020b047825 */ /* 0x001fe200078e0202 */
[----:B------:R-:W0:Y:S02]  /*3c8c0*/  LDCU UR7, c[0x0][0x398] ;  /* 0x00007300ff0777ac */ /* 0x000e240008000800 */
[----:B------:R-:W-:Y:S01]  /*3c8d0*/  ISETP.GE.AND P3, PT, R0, UR19, PT ;  /* 0x0000001300007c0c */ /* 0x000fe2000bf66270 */
[C---:B------:R-:W-:Y:S01]  /*3c8e0*/  VIADD R0, R91.reuse, 0x7d ;  /* 0x0000007d5b007836 */ /* 0x040fe20000000000 */
[----:B------:R-:W-:Y:S01]  /*3c8f0*/  F2FP.BF16.F32.PACK_AB R62, R62, R84 ;  /* 0x000000543e3e723e */ /* 0x000fe200000010ff */
[----:B------:R-:W0:Y:S02]  /*3c900*/  LDCU UR6, c[0x0][0x398] ;  /* 0x00007300ff0677ac */ /* 0x000e240008000800 */
[----:B------:R0:W-:Y:S01]  /*3c910*/  @P0 STG.E.U16 desc[UR20][R4.64], R61 ;  /* 0x0000003d04000986 */ /* 0x0001e2000c101514 */
[----:B------:R-:W-:Y:S01]  /*3c920*/  ISETP.GE.AND P0, PT, R0, UR11, PT ;  /* 0x0000000b00007c0c */ /* 0x000fe2000bf06270 */
[----:B------:R-:W-:Y:S01]  /*3c930*/  VIADD R0, R91, 0x7e ;  /* 0x0000007e5b007836 */ /* 0x000fe20000000000 */
[C---:B--2---:R-:W-:Y:S01]  /*3c940*/  ISETP.LT.AND P5, PT, R92.reuse, UR10, !P5 ;  /* 0x0000000a5c007c0c */ /* 0x044fe2000efa1270 */
[----:B------:R-:W2:Y:S01]  /*3c950*/  LDL.LU R91, [R1+0x1184] ;  /* 0x00118400015b7983 */ /* 0x000ea20000300800 */
[----:B------:R-:W-:Y:S01]  /*3c960*/  ISETP.LT.AND P6, PT, R93, UR14, !P4 ;  /* 0x0000000e5d007c0c */ /* 0x000fe2000e7c1270 */
[----:B------:R-:W-:Y:S01]  /*3c970*/  VIADD R13, R11, UR28 ;  /* 0x0000001c0b0d7c36 */ /* 0x000fe20008000000 */
[----:B------:R-:W-:Y:S01]  /*3c980*/  PRMT R10, R61, 0x7632, R10 ;  /* 0x000076323d0a7816 */ /* 0x000fe2000000000a */
[----:B----4-:R-:W-:Y:S01]  /*3c990*/  IMAD.WIDE R6, R11, 0x2, R68 ;  /* 0x000000020b067825 */ /* 0x010fe200078e0244 */
[C---:B------:R-:W-:Y:S01]  /*3c9a0*/  ISETP.LT.AND P4, PT, R92.reuse, UR8, !P4 ;  /* 0x000000085c007c0c */ /* 0x040fe2000e781270 */
[----:B------:R-:W4:Y:S02]  /*3c9b0*/  LDCU UR10, c[0x0][0x398] ;  /* 0x00007300ff0a77ac */ /* 0x000f240008000800 */
[----:B-1----:R-:W-:Y:S01]  /*3c9c0*/  IMAD.WIDE R8, R13, 0x2, R2 ;  /* 0x000000020d087825 */ /* 0x002fe200078e0202 */
[----:B------:R-:W1:Y:S03]  /*3c9d0*/  LDCU UR11, c[0x0][0x398] ;  /* 0x00007300ff0b77ac */ /* 0x000e660008000800 */
[----:B------:R3:W-:Y:S01]  /*3c9e0*/  @P5 STG.E.U16 desc[UR20][R6.64], R10 ;  /* 0x0000000a06005986 */ /* 0x0007e2000c101514 */
[----:B0-----:R-:W-:Y:S01]  /*3c9f0*/  ISETP.LT.AND P5, PT, R93, UR7, !P1 ;  /* 0x000000075d007c0c */ /* 0x001fe2000cfa1270 */
[----:B------:R-:W-:Y:S01]  /*3ca00*/  VIADD R11, R13, UR28 ;  /* 0x0000001c0d0b7c36 */ /* 0x000fe20008000000 */
[----:B------:R-:W-:Y:S01]  /*3ca10*/  ISETP.LT.AND P1, PT, R92, UR4, !P1 ;  /* 0x000000045c007c0c */ /* 0x000fe2000cf21270 */
[----:B------:R0:W-:Y:S01]  /*3ca20*/  @P6 STG.E.U16 desc[UR20][R8.64], R62 ;  /* 0x0000003e08006986 */ /* 0x0001e2000c101514 */
[----:B------:R-:W-:Y:S01]  /*3ca30*/  ISETP.LT.AND P6, PT, R93, UR9, !P3 ;  /* 0x000000095d007c0c */ /* 0x000fe2000dfc1270 */
[----:B------:R-:W-:Y:S01]  /*3ca40*/  VIADD R15, R11, UR28 ;  /* 0x0000001c0b0f7c36 */ /* 0x000fe20008000000 */
[----:B------:R-:W-:Y:S01]  /*3ca50*/  F2FP.BF16.F32.PACK_AB R63, R63, R81 ;  /* 0x000000513f3f723e */ /* 0x000fe200000010ff */
[----:B------:R-:W-:Y:S01]  /*3ca60*/  IMAD.WIDE R4, R13, 0x2, R68 ;  /* 0x000000020d047825 */ /* 0x000fe200078e0244 */
[----:B------:R-:W-:-:S02]  /*3ca70*/  PRMT R12, R62, 0x7632, R12 ;  /* 0x000076323e0c7816 */ /* 0x000fc4000000000c */
[----:B------:R-:W-:Y:S01]  /*3ca80*/  PRMT R14, R63, 0x7632, R14 ;  /* 0x000076323f0e7816 */ /* 0x000fe2000000000e */
[----:B---3--:R-:W-:Y:S01]  /*3ca90*/  IMAD.WIDE R6, R11, 0x2, R2 ;  /* 0x000000020b067825 */ /* 0x008fe200078e0202 */
[----:B------:R-:W-:-:S03]  /*3caa0*/  F2FP.BF16.F32.PACK_AB R64, R64, R82 ;  /* 0x000000524040723e */ /* 0x000fc600000010ff */
[----:B0-----:R-:W-:Y:S01]  /*3cab0*/  IMAD.WIDE R8, R11, 0x2, R68 ;  /* 0x000000020b087825 */ /* 0x001fe200078e0244 */
[----:B------:R0:W-:Y:S03]  /*3cac0*/  @P4 STG.E.U16 desc[UR20][R4.64], R12 ;  /* 0x0000000c04004986 */ /* 0x0001e6000c101514 */
[----:B------:R-:W-:Y:S01]  /*3cad0*/  IMAD.WIDE R10, R15, 0x2, R2 ;  /* 0x000000020f0a7825 */ /* 0x000fe200078e0202 */
[----:B------:R3:W-:Y:S01]  /*3cae0*/  @P5 STG.E.U16 desc[UR20][R6.64], R63 ;  /* 0x0000003f06005986 */ /* 0x0007e2000c101514 */
[----:B------:R-:W-:-:S03]  /*3caf0*/  ISETP.LT.AND P3, PT, R92, UR12, !P3 ;  /* 0x0000000c5c007c0c */ /* 0x000fc6000df61270 */
[----:B------:R3:W-:Y:S01]  /*3cb00*/  @P1 STG.E.U16 desc[UR20][R8.64], R14 ;  /* 0x0000000e08001986 */ /* 0x0007e2000c101514 */
[----:B------:R-:W-:-:S03]  /*3cb10*/  ISETP.GE.AND P4, PT, R0, UR17, PT ;  /* 0x0000001100007c0c */ /* 0x000fc6000bf86270 */
[----:B------:R3:W-:Y:S01]  /*3cb20*/  @P6 STG.E.U16 desc[UR20][R10.64], R64 ;  /* 0x000000400a006986 */ /* 0x0007e2000c101514 */
[----:B------:R-:W-:Y:S02]  /*3cb30*/  ISETP.LT.AND P6, PT, R93, UR6, !P0 ;  /* 0x000000065d007c0c */ /* 0x000fe4000c7c1270 */
[C---:B------:R-:W-:Y:S02]  /*3cb40*/  IADD3 R13, PT, PT, R15.reuse, UR28, RZ ;  /* 0x0000001c0f0d7c10 */ /* 0x040fe4000fffe0ff */
[C---:B----4-:R-:W-:Y:S01]  /*3cb50*/  ISETP.LT.AND P0, PT, R92.reuse, UR10, !P0 ;  /* 0x0000000a5c007c0c */ /* 0x050fe2000c701270 */
[----:B0-----:R-:W-:Y:S01]  /*3cb60*/  IMAD.WIDE R4, R15, 0x2, R68 ;  /* 0x000000020f047825 */ /* 0x001fe200078e0244 */
[----:B-1----:R-:W-:Y:S02]  /*3cb70*/  ISETP.LT.AND P5, PT, R93, UR11, !P4 ;  /* 0x0000000b5d007c0c */ /* 0x002fe4000e7a1270 */
[----:B------:R-:W-:Y:S01]  /*3cb80*/  ISETP.LT.AND P4, PT, R92, UR13, !P4 ;  /* 0x0000000d5c007c0c */ /* 0x000fe2000e781270 */
[C---:B------:R-:W-:Y:S01]  /*3cb90*/  VIADD R17, R13.reuse, UR28 ;  /* 0x0000001c0d117c36 */ /* 0x040fe20008000000 */
[----:B------:R-:W-:Y:S01]  /*3cba0*/  PRMT R0, R64, 0x7632, R0 ;  /* 0x0000763240007816 */ /* 0x000fe20000000000 */
[----:B---3--:R-:W-:Y:S01]  /*3cbb0*/  IMAD.WIDE R6, R13, 0x2, R2 ;  /* 0x000000020d067825 */ /* 0x008fe200078e0202 */
[----:B------:R-:W-:-:S02]  /*3cbc0*/  ISETP.LT.AND P1, PT, R93, UR16, !P2 ;  /* 0x000000105d007c0c */ /* 0x000fc4000d721270 */
[----:B------:R-:W-:Y:S02]  /*3cbd0*/  ISETP.LT.AND P2, PT, R92, UR18, !P2 ;  /* 0x000000125c007c0c */ /* 0x000fe4000d741270 */
[----:B------:R-:W-:Y:S01]  /*3cbe0*/  F2FP.BF16.F32.PACK_AB R65, R65, R90 ;  /* 0x0000005a4141723e */ /* 0x000fe200000010ff */
[----:B------:R-:W-:Y:S01]  /*3cbf0*/  VIADD R15, R17, UR28 ;  /* 0x0000001c110f7c36 */ /* 0x000fe20008000000 */
[----:B------:R-:W-:Y:S01]  /*3cc00*/  F2FP.BF16.F32.PACK_AB R66, R66, R89 ;  /* 0x000000594242723e */ /* 0x000fe200000010ff */
[----:B------:R0:W-:Y:S01]  /*3cc10*/  @P3 STG.E.U16 desc[UR20][R4.64], R0 ;  /* 0x0000000004003986 */ /* 0x0001e2000c101514 */
[----:B------:R-:W-:-:S03]  /*3cc20*/  IMAD.WIDE R8, R13, 0x2, R68 ;  /* 0x000000020d087825 */ /* 0x000fc600078e0244 */
[----:B------:R1:W-:Y:S01]  /*3cc30*/  @P6 STG.E.U16 desc[UR20][R6.64], R65 ;  /* 0x0000004106006986 */ /* 0x0003e2000c101514 */
[----:B------:R-:W-:-:S04]  /*3cc40*/  IMAD.WIDE R10, R17, 0x2, R2 ;  /* 0x00000002110a7825 */ /* 0x000fc800078e0202 */
[----:B------:R-:W-:Y:S01]  /*3cc50*/  IMAD.WIDE R12, R17, 0x2, R68 ;  /* 0x00000002110c7825 */ /* 0x000fe200078e0244 */
[----:B0-----:R-:W-:-:S03]  /*3cc60*/  PRMT R5, R65, 0x7632, R5 ;  /* 0x0000763241057816 */ /* 0x001fc60000000005 */
[----:B------:R-:W-:Y:S01]  /*3cc70*/  IMAD.WIDE R2, R15, 0x2, R2 ;  /* 0x000000020f027825 */ /* 0x000fe200078e0202 */
[----:B-1----:R-:W-:-:S03]  /*3cc80*/  PRMT R7, R66, 0x7632, R7 ;  /* 0x0000763242077816 */ /* 0x002fc60000000007 */
[----:B------:R-:W-:Y:S01]  /*3cc90*/  IMAD.WIDE R68, R15, 0x2, R68 ;  /* 0x000000020f447825 */ /* 0x000fe200078e0244 */
[----:B------:R0:W-:Y:S04]  /*3cca0*/  @P0 STG.E.U16 desc[UR20][R8.64], R5 ;  /* 0x0000000508000986 */ /* 0x0001e8000c101514 */
[----:B------:R0:W-:Y:S04]  /*3ccb0*/  @P5 STG.E.U16 desc[UR20][R10.64], R66 ;  /* 0x000000420a005986 */ /* 0x0001e8000c101514 */
[----:B------:R0:W-:Y:S01]  /*3ccc0*/  @P4 STG.E.U16 desc[UR20][R12.64], R7 ;  /* 0x000000070c004986 */ /* 0x0001e2000c101514 */
[----:B--2---:R-:W-:-:S04]  /*3ccd0*/  F2FP.BF16.F32.PACK_AB R67, R67, R91 ;  /* 0x0000005b4343723e */ /* 0x004fc800000010ff */
[----:B------:R-:W-:Y:S01]  /*3cce0*/  PRMT R34, R67, 0x7632, R34 ;  /* 0x0000763243227816 */ /* 0x000fe20000000022 */
[----:B------:R0:W-:Y:S04]  /*3ccf0*/  @P1 STG.E.U16 desc[UR20][R2.64], R67 ;  /* 0x0000004302001986 */ /* 0x0001e8000c101514 */
[----:B------:R0:W-:Y:S01]  /*3cd00*/  @P2 STG.E.U16 desc[UR20][R68.64], R34 ;  /* 0x0000002244002986 */ /* 0x0001e2000c101514 */
[----:B------:R-:W-:Y:S06]  /*3cd10*/  BAR.SYNC.DEFER_BLOCKING 0x0 ;  /* 0x0000000000007b1d */ /* 0x000fec0000010000 */
[----:B------:R-:W-:Y:S05]  /*3cd20*/  BRA.U UP0, `(.L_x_13) ;  /* 0x0000000100a07547 */ /* 0x000fea000b800000 */
[----:B------:R-:W1:Y:S01]  /*3cd30*/  S2UR UR6, SR_CgaCtaId ;  /* 0x00000000000679c3 */ /* 0x000e620000008800 */
[----:B------:R-:W-:Y:S01]  /*3cd40*/  NOP ;  /* 0x0000000000007918 */ /* 0x000fe20000000000 */
[----:B------:R-:W-:Y:S01]  /*3cd50*/  UMOV UR4, 0x50 ;  /* 0x0000005000047882 */ /* 0x000fe20000000000 */
[----:B------:R-:W-:Y:S02]  /*3cd60*/  IMAD.U32 R0, RZ, RZ, UR5 ;  /* 0x00000005ff007e24 */ /* 0x000fe4000f8e00ff */
[----:B0-----:R-:W-:Y:S02]  /*3cd70*/  IMAD.MOV.U32 R3, RZ, RZ, 0xff ;  /* 0x000000ffff037424 */ /* 0x001fe400078e00ff */
[----:B------:R-:W-:Y:S01]  /*3cd80*/  IMAD.MOV.U32 R7, RZ, RZ, 0x1 ;  /* 0x00000001ff077424 */ /* 0x000fe200078e00ff */
[----:B------:R-:W-:-:S04]  /*3cd90*/  LOP3.LUT R0, R0, 0xffff, RZ, 0xc0, !PT ;  /* 0x0000ffff00007812 */ /* 0x000fc800078ec0ff */
[----:B------:R-:W-:-:S05]  /*3cda0*/  SHF.R.U32.HI R0, RZ, 0x5, R0 ;  /* 0x00000005ff007819 */ /* 0x000fca0000011600 */
[----:B------:R-:W-:Y:S01]  /*3cdb0*/  VIADD R2, R0, 0x10 ;  /* 0x0000001000027836 */ /* 0x000fe20000000000 */
[----:B------:R-:W-:Y:S01]  /*3cdc0*/  SHF.L.U32 R0, R3, R0, RZ ;  /* 0x0000000003007219 */ /* 0x000fe200000006ff */
[----:B-1----:R-:W-:-:S03]  /*3cdd0*/  ULEA UR6, UR6, UR4, 0x18 ;  /* 0x0000000406067291 */ /* 0x002fc6000f8ec0ff */
[----:B------:R-:W-:-:S04]  /*3cde0*/  SHF.L.U32 R3, R7, R2, RZ ;  /* 0x0000000207037219 */ /* 0x000fc800000006ff */
[----:B------:R-:W-:Y:S02]  /*3cdf0*/  LOP3.LUT R0, R3, R0, RZ, 0xfc, !PT ;  /* 0x0000000003007212 */ /* 0x000fe400078efcff */
[----:B------:R-:W0:Y:S02]  /*3ce00*/  LDS R5, [UR6] ;  /* 0x00000006ff057984 */ /* 0x000e240008000800 */
[C---:B------:R-:W-:Y:S02]  /*3ce10*/  LOP3.LUT R2, R0.reuse, 0xffff, RZ, 0xc0, !PT ;  /* 0x0000ffff00027812 */ /* 0x040fe400078ec0ff */
[----:B0-----:R-:W-:-:S04]  /*3ce20*/  LOP3.LUT R3, R0, 0xffff, R5, 0x80, !PT ;  /* 0x0000ffff00037812 */ /* 0x001fc800078e8005 */
[----:B------:R-:W-:-:S13]  /*3ce30*/  ISETP.NE.AND P0, PT, R3, R2, PT ;  /* 0x000000020300720c */ /* 0x000fda0003f05270 */
[----:B------:R-:W-:Y:S05]  /*3ce40*/  @P0 BRA `(.L_x_14) ;  /* 0x0000000000500947 */ /* 0x000fea0003800000 */
[----:B------:R-:W-:Y:S02]  /*3ce50*/  SHF.R.U32.HI R5, RZ, 0x10, R5 ;  /* 0x00000010ff057819 */ /* 0x000fe40000011605 */
[----:B------:R-:W-:-:S04]  /*3ce60*/  SHF.R.U32.HI R2, RZ, 0x10, R0 ;  /* 0x00000010ff027819 */ /* 0x000fc80000011600 */
[----:B------:R-:W-:-:S04]  /*3ce70*/  LOP3.LUT R5, R5, R2, RZ, 0xc0, !PT ;  /* 0x0000000205057212 */ /* 0x000fc800078ec0ff */
[----:B------:R-:W-:-:S13]  /*3ce80*/  ISETP.NE.AND P0, PT, R5, R2, PT ;  /* 0x000000020500720c */ /* 0x000fda0003f05270 */
[----:B------:R-:W-:Y:S05]  /*3ce90*/  @P0 BRA `(.L_x_15) ;  /* 0x0000000000300947 */ /* 0x000fea0003800000 */
[----:B------:R-:W-:Y:S01]  /*3cea0*/  R2UR UR4, R0 ;  /* 0x00000000000472ca */ /* 0x000fe200000e0000 */
[----:B------:R-:W-:Y:S01]  /*3ceb0*/  VOTEU.ANY UR5, UPT, PT ;  /* 0x0000000000057886 */ /* 0x000fe200038e0100 */
[----:B------:R-:W0:Y:S01]  /*3cec0*/  S2R R0, SR_LANEID ;  /* 0x0000000000007919 */ /* 0x000e220000000000 */
[----:B------:R-:W-:-:S10]  /*3ced0*/  UFLO.U32 UR5, UR5 ;  /* 0x00000005000572bd */ /* 0x000fd400080e0000 */
[----:B------:R-:W-:-:S06]  /*3cee0*/  ULOP3.LUT UR4, URZ, UR4, URZ, 0x33, !UPT ;  /* 0x00000004ff047292 */ /* 0x000fcc000f8e33ff */
[----:B------:R-:W-:-:S04]  /*3cef0*/  IMAD.U32 R2, RZ, RZ, UR4 ;  /* 0x00000004ff027e24 */ /* 0x000fc8000f8e00ff */
[----:B------:R-:W1:Y:S02]  /*3cf00*/  REDUX UR7, R2 ;  /* 0x00000000020773c4 */ /* 0x000e640000000000 */
[----:B------:R2:W-:Y:S01]  /*3cf10*/  UTCATOMSWS.AND URZ, UR4 ;  /* 0x0000000400ff79e3 */ /* 0x0005e20008000000 */
[----:B0-----:R-:W-:Y:S01]  /*3cf20*/  ISETP.EQ.U32.AND P0, PT, R0, UR5, PT ;  /* 0x0000000500007c0c */ /* 0x001fe2000bf02070 */
[----:B-1----:R-:W-:-:S12]  /*3cf30*/  IMAD.U32 R0, RZ, RZ, UR7 ;  /* 0x00000007ff007e24 */ /* 0x002fd8000f8e00ff */
[----:B------:R2:W-:Y:S01]  /*3cf40*/  @P0 ATOMS.AND RZ, [UR6], R0 ;  /* 0x00000000ffff098c */ /* 0x0005e2000a800006 */
[----:B------:R-:W-:Y:S05]  /*3cf50*/  BRA `(.L_x_13) ;  /* 0x0000000000147947 */ /* 0x000fea0003800000 */
.L_x_15:
[----:B------:R-:W-:-:S07]  /*3cf60*/  MOV R2, 0x3cf80 ;  /* 0x0003cf8000027802 */ /* 0x000fce0000000f00 */
[----:B------:R-:W-:Y:S05]  /*3cf70*/  CALL.REL.NOINC `($__internal_0_$__cuda_sm10x_tcgen05_guardrail_trap_col_being_dealloced_not_returned_by_alloc) ;  /* 0x00000000002c7944 */ /* 0x000fea0003c00000 */
[----:B------:R-:W-:Y:S05]  /*3cf80*/  BRA `(.L_x_13) ;  /* 0x0000000000087947 */ /* 0x000fea0003800000 */
.L_x_14:
[----:B------:R-:W-:-:S07]  /*3cf90*/  MOV R2, 0x3cfb0 ;  /* 0x0003cfb000027802 */ /* 0x000fce0000000f00 */
[----:B------:R-:W-:Y:S05]  /*3cfa0*/  CALL.REL.NOINC `($__internal_2_$__cuda_sm10x_tcgen05_guardrail_trap_unallocated_columns_being_dealloced) ;  /* 0x0000000000387944 */ /* 0x000fea0003c00000 */
.L_x_13:
[----:B------:R-:W-:Y:S01]  /*3cfb0*/  NOP ;  /* 0x0000000000007918 */ /* 0x000fe20000000000 */
[----:B--2---:R-:W-:Y:S05]  /*3cfc0*/  EXIT ;  /* 0x000000000000794d */ /* 0x004fea0003800000 */
.L_x_8:
[----:B------:R-:W1:Y:S02]  /*3cfd0*/  SYNCS.PHASECHK.TRANS64.TRYWAIT P0, [UR8], R4 ;  /* 0x00000004ff0075a7 */ /* 0x000e640008001108 */
[----:B-1----:R-:W-:Y:S05]  /*3cfe0*/  @!P0 BRA `(.L_x_8) ;  /* 0xfffffffc00f88947 */ /* 0x002fea000383ffff */
[----:B------:R-:W-:Y:S05]  /*3cff0*/  BRA `(.L_x_16) ;  /* 0xfffffe3400c07947 */ /* 0x000fea000383ffff */
.L_x_12:
[----:B------:R-:W0:Y:S02]  /*3d000*/  SYNCS.PHASECHK.TRANS64.TRYWAIT P0, [UR8], R0 ;  /* 0x00000000ff0075a7 */ /* 0x000e240008001108 */
[----:B0-----:R-:W-:Y:S05]  /*3d010*/  @!P0 BRA `(.L_x_12) ;  /* 0xfffffffc00f88947 */ /* 0x001fea000383ffff */
[----:B------:R-:W-:Y:S05]  /*3d020*/  BRA `(.L_x_11) ;  /* 0xffffff7800187947 */ /* 0x000fea000383ffff */
        .weak           $__internal_0_$__cuda_sm10x_tcgen05_guardrail_trap_col_being_dealloced_not_returned_by_alloc
        .type           $__internal_0_$__cuda_sm10x_tcgen05_guardrail_trap_col_being_dealloced_not_returned_by_alloc,@function
        .size           $__internal_0_$__cuda_sm10x_tcgen05_guardrail_trap_col_being_dealloced_not_returned_by_alloc,($__internal_1_$__cuda_sm10x_tcgen05_guardrail_trap_phase_invalid_during_alloc - $__internal_0_$__cuda_sm10x_tcgen05_guardrail_trap_col_being_dealloced_not_returned_by_alloc)
$__internal_0_$__cuda_sm10x_tcgen05_guardrail_trap_col_being_dealloced_not_returned_by_alloc:
[----:B------:R-:W-:Y:S05]  /*3d030*/  BPT.TRAP 0x1 ;  /* 0x000000040000795c */ /* 0x000fea0000300000 */
[----:B------:R-:W-:-:S04]  /*3d040*/  IMAD.MOV.U32 R3, RZ, RZ, 0x0 ;  /* 0x00000000ff037424 */ /* 0x000fc800078e00ff */
[----:B------:R-:W-:Y:S05]  /*3d050*/  RET.REL.NODEC R2 `(matmul_kernel) ;  /* 0xfffffc2c02e87950 */ /* 0x000fea0003c3ffff */
        .weak           $__internal_1_$__cuda_sm10x_tcgen05_guardrail_trap_phase_invalid_during_alloc
        .type           $__internal_1_$__cuda_sm10x_tcgen05_guardrail_trap_phase_invalid_during_alloc,@function
        .size           $__internal_1_$__cuda_sm10x_tcgen05_guardrail_trap_phase_invalid_during_alloc,($__internal_2_$__cuda_sm10x_tcgen05_guardrail_trap_unallocated_columns_being_dealloced - $__internal_1_$__cuda_sm10x_tcgen05_guardrail_trap_phase_invalid_during_alloc)
$__internal_1_$__cuda_sm10x_tcgen05_guardrail_trap_phase_invalid_during_alloc:
[----:B------:R-:W-:Y:S05]  /*3d060*/  BPT.TRAP 0x1 ;  /* 0x000000040000795c */ /* 0x000fea0000300000 */
[----:B------:R-:W-:-:S04]  /*3d070*/  IMAD.MOV.U32 R3, RZ, RZ, 0x0 ;  /* 0x00000000ff037424 */ /* 0x000fc800078e00ff */
[----:B------:R-:W-:Y:S05]  /*3d080*/  RET.REL.NODEC R2 `(matmul_kernel) ;  /* 0xfffffc2c02dc7950 */ /* 0x000fea0003c3ffff */
        .weak           $__internal_2_$__cuda_sm10x_tcgen05_guardrail_trap_unallocated_columns_being_dealloced
        .type           $__internal_2_$__cuda_sm10x_tcgen05_guardrail_trap_unallocated_columns_being_dealloced,@function
        .size           $__internal_2_$__cuda_sm10x_tcgen05_guardrail_trap_unallocated_columns_being_dealloced,(.L_x_20 - $__internal_2_$__cuda_sm10x_tcgen05_guardrail_trap_unallocated_columns_being_dealloced)
$__internal_2_$__cuda_sm10x_tcgen05_guardrail_trap_unallocated_columns_being_dealloced:
[----:B------:R-:W-:Y:S05]  /*3d090*/  BPT.TRAP 0x1 ;  /* 0x000000040000795c */ /* 0x000fea0000300000 */
[----:B------:R-:W-:-:S04]  /*3d0a0*/  IMAD.MOV.U32 R3, RZ, RZ, 0x0 ;  /* 0x00000000ff037424 */ /* 0x000fc800078e00ff */
[----:B------:R-:W-:Y:S05]  /*3d0b0*/  RET.REL.NODEC R2 `(matmul_kernel) ;  /* 0xfffffc2c02d07950 */ /* 0x000fea0003c3ffff */
.L_x_17:
[----:B------:R-:W-:-:S00]  /*3d0c0*/  BRA `(.L_x_17) ;  /* 0xfffffffc00fc7947 */ /* 0x000fc0000383ffff */
[----:B------:R-:W-:-:S00]  /*3d0d0*/  NOP ;  /* 0x0000000000007918 */ /* 0x000fc00000000000 */
        /* <DEDUP_REMOVED lines=10> */
.L_x_20:


//--------------------- .nv.shared.matmul_kernel  --------------------------
	.section	.nv.shared.matmul_kernel,"aw",@nobits
	.sectionflags	@""
	.align	16
	.zero		1024


//--------------------- .nv.shared.reserved.0     --------------------------
	.section	.nv.shared.reserved.0,"aw",@nobits
	.align	8
	.weak		__nv_reservedSMEM_offset_0_alias
	.size		__nv_reservedSMEM_offset_0_alias, 0, 64
	.other		__nv_reservedSMEM_offset_0_alias,@"STO_CUDA_RESERVED_SHARED STV_DEFAULT"
__nv_reservedSMEM_offset_0_alias:
	.zero		0
.nv.shared.reserved.0:
	.zero		64
	.weak		__nv_reservedSMEM_allocation_phase
	.type		__nv_reservedSMEM_allocation_phase,@object
	.size		__nv_reservedSMEM_allocation_phase,(.L_0 - __nv_reservedSMEM_allocation_phase)
__nv_reservedSMEM_allocation_phase:
	.zero		1
.L_0:
	.zero		7
	.weak		__nv_reservedSMEM_devtool_atexit_pc
	.type		__nv_reservedSMEM_devtool_atexit_pc,@object
	.size		__nv_reservedSMEM_devtool_atexit_pc,(__nv_reservedSMEM_allocation_mask - __nv_reservedSMEM_devtool_atexit_pc)
__nv_reservedSMEM_devtool_atexit_pc:
	.zero		8
	.weak		__nv_reservedSMEM_allocation_mask
	.type		__nv_reservedSMEM_allocation_mask,@object
	.size		__nv_reservedSMEM_allocation_mask,(.L_2 - __nv_reservedSMEM_allocation_mask)
__nv_reservedSMEM_allocation_mask:
	.zero		4
.L_2:


//--------------------- .nv.constant0.matmul_kernel --------------------------
	.section	.nv.constant0.matmul_kernel,"a",@progbits
	.sectionflags	@""
	.align	4
.nv.constant0.matmul_kernel:
	.zero		976


//--------------------- SYMBOLS --------------------------

	.type		.nv.reservedSmem.offset0,@object
	.size		.nv.reservedSmem.offset0,0x4
	.type		.nv.reservedSmem.cap,@object
	.size		.nv.reservedSmem.cap,0x4
